	.target	sm_90a

	.elftype	@"ET_EXEC"


//--------------------- .note.nv.tkinfo           --------------------------
	.section	.note.nv.tkinfo,"",@"SHT_NOTE"
	.sectionflags	@"SHF_NOTE_NV_TKINFO"
	.tkinfo
        /*0018*/ 	.word	0x00000002
        /*0030*/ 	.string	""
        /*0030*/ 	.string	"ptxas"
        /*0030*/ 	.string	"Cuda compilation tools, release 13.0, V13.0.88"
        /*0030*/ 	.string	"Build cuda_13.0.r13.0/compiler.36424714_0"
        /*0030*/ 	.string	"-arch sm_90a -m 64 "



//--------------------- .note.nv.cuinfo           --------------------------
	.section	.note.nv.cuinfo,"",@"SHT_NOTE"
	.sectionflags	@"SHF_NOTE_NV_CUINFO"
        /*0018*/ 	.short	0x0002
        /*001a*/ 	.short	0x005a
        /*001c*/ 	.short	0x0082
	.zero		2


//--------------------- .nv.info                  --------------------------
	.section	.nv.info,"",@"SHT_CUDA_INFO"
	.align	4


	//----- nvinfo : EIATTR_REGCOUNT
	.align		4
        /*0000*/ 	.byte	0x04, 0x2f
        /*0002*/ 	.short	(.L_15 - .L_14)
	.align		4
.L_14:
        /*0004*/ 	.word	index@(_ZN7cutlass13device_kernelINS_4fmha6kernel28FmhaKernelTmaWarpSpecializedINS1_10collective30FmhaMainloopTmaWarpSpecializedINS_12float_e4m3_tEffN4cute5tupleIJNS7_1CILi128EEENS9_ILi256EEENS9_ILi64EEEEEENS8_IJiNS9_ILi1EEENS8_IJiiEEEEEESG_NS8_IJSE_iSF_EEENS4_14ResidualFusionEJEEENS4_15FmhaFwdEpilogueIS6_fNS8_IJSC_SC_SB_EEEEENS2_23IndividualTileSchedulerEJEEEEEvNT_6ParamsE)
        /*0008*/ 	.word	0x000000a8


	//----- nvinfo : EIATTR_FRAME_SIZE
	.align		4
.L_15:
        /*000c*/ 	.byte	0x04, 0x11
        /*000e*/ 	.short	(.L_17 - .L_16)
	.align		4
.L_16:
        /*0010*/ 	.word	index@($__internal_0_$__cuda_sm20_rcp_rn_f32_slowpath)
        /*0014*/ 	.word	0x00000000


	//----- nvinfo : EIATTR_FRAME_SIZE
	.align		4
.L_17:
        /*0018*/ 	.byte	0x04, 0x11
        /*001a*/ 	.short	(.L_19 - .L_18)
	.align		4
.L_18:
        /*001c*/ 	.word	index@(_ZN7cutlass13device_kernelINS_4fmha6kernel28FmhaKernelTmaWarpSpecializedINS1_10collective30FmhaMainloopTmaWarpSpecializedINS_12float_e4m3_tEffN4cute5tupleIJNS7_1CILi128EEENS9_ILi256EEENS9_ILi64EEEEEENS8_IJiNS9_ILi1EEENS8_IJiiEEEEEESG_NS8_IJSE_iSF_EEENS4_14ResidualFusionEJEEENS4_15FmhaFwdEpilogueIS6_fNS8_IJSC_SC_SB_EEEEENS2_23IndividualTileSchedulerEJEEEEEvNT_6ParamsE)
        /*0020*/ 	.word	0x00000000


	//----- nvinfo : EIATTR_MIN_STACK_SIZE
	.align		4
.L_19:
        /*0024*/ 	.byte	0x04, 0x12
        /*0026*/ 	.short	(.L_21 - .L_20)
	.align		4
.L_20:
        /*0028*/ 	.word	index@(_ZN7cutlass13device_kernelINS_4fmha6kernel28FmhaKernelTmaWarpSpecializedINS1_10collective30FmhaMainloopTmaWarpSpecializedINS_12float_e4m3_tEffN4cute5tupleIJNS7_1CILi128EEENS9_ILi256EEENS9_ILi64EEEEEENS8_IJiNS9_ILi1EEENS8_IJiiEEEEEESG_NS8_IJSE_iSF_EEENS4_14ResidualFusionEJEEENS4_15FmhaFwdEpilogueIS6_fNS8_IJSC_SC_SB_EEEEENS2_23IndividualTileSchedulerEJEEEEEvNT_6ParamsE)
        /*002c*/ 	.word	0x00000000
.L_21:


//--------------------- .nv.compat                --------------------------
	.section	.nv.compat,"",@"SHT_CUDA_COMPAT_INFO"
	.align	4
        /*0000*/ 	.byte	0x02, 0x09, 0x01, 0x00, 0x02, 0x02, 0x04, 0x00, 0x02, 0x05, 0x05, 0x00, 0x03, 0x07, 0x01, 0x01
        /*0010*/ 	.byte	0x02, 0x03, 0x01, 0x00, 0x02, 0x06, 0x01, 0x00, 0x04, 0x0b, 0x08, 0x00, 0x00, 0x00, 0x00, 0x00
        /*0020*/ 	.byte	0x00, 0x00, 0x00, 0x00


//--------------------- .nv.info._ZN7cutlass13device_kernelINS_4fmha6kernel28FmhaKernelTmaWarpSpecializedINS1_10collective30FmhaMainloopTmaWarpSpecializedINS_12float_e4m3_tEffN4cute5tupleIJNS7_1CILi128EEENS9_ILi256EEENS9_ILi64EEEEEENS8_IJiNS9_ILi1EEENS8_IJiiEEEEEESG_NS8_IJSE_iSF_EEENS4_14ResidualFusionEJEEENS4_15FmhaFwdEpilogueIS6_fNS8_IJSC_SC_SB_EEEEENS2_23IndividualTileSchedulerEJEEEEEvNT_6ParamsE --------------------------
	.section	.nv.info._ZN7cutlass13device_kernelINS_4fmha6kernel28FmhaKernelTmaWarpSpecializedINS1_10collective30FmhaMainloopTmaWarpSpecializedINS_12float_e4m3_tEffN4cute5tupleIJNS7_1CILi128EEENS9_ILi256EEENS9_ILi64EEEEEENS8_IJiNS9_ILi1EEENS8_IJiiEEEEEESG_NS8_IJSE_iSF_EEENS4_14ResidualFusionEJEEENS4_15FmhaFwdEpilogueIS6_fNS8_IJSC_SC_SB_EEEEENS2_23IndividualTileSchedulerEJEEEEEvNT_6ParamsE,"",@"SHT_CUDA_INFO"
	.sectionflags	@""
	.align	4


	//----- nvinfo : EIATTR_CUDA_API_VERSION
	.align		4
        /*0000*/ 	.byte	0x04, 0x37
        /*0002*/ 	.short	(.L_23 - .L_22)
.L_22:
        /*0004*/ 	.word	0x00000082


	//----- nvinfo : EIATTR_KPARAM_INFO
	.align		4
.L_23:
        /*0008*/ 	.byte	0x04, 0x17
        /*000a*/ 	.short	(.L_25 - .L_24)
.L_24:
        /*000c*/ 	.word	0x00000000
        /*0010*/ 	.short	0x0000
        /*0012*/ 	.short	0x0070
        /*0014*/ 	.byte	0x00, 0xf0, 0x01, 0x20


	//----- nvinfo : EIATTR_SPARSE_MMA_MASK
	.align		4
.L_25:
        /*0018*/ 	.byte	0x03, 0x50
        /*001a*/ 	.short	0x0000


	//----- nvinfo : EIATTR_MAXREG_COUNT
	.align		4
        /*001c*/ 	.byte	0x03, 0x1b
        /*001e*/ 	.short	0x00a8


	//----- nvinfo : EIATTR_NUM_BARRIERS
	.align		4
        /*0020*/ 	.byte	0x02, 0x4c
        /*0022*/ 	.byte	0x02
	.zero		1


	//----- nvinfo : EIATTR_EXTERNS
	.align		4
        /*0024*/ 	.byte	0x04, 0x0f
        /*0026*/ 	.short	(.L_27 - .L_26)


	//   ....[0]....
	.align		4
.L_26:
        /*0028*/ 	.word	index@(__assertfail)


	//----- nvinfo : EIATTR_MERCURY_ISA_VERSION
	.align		4
.L_27:
        /*002c*/ 	.byte	0x03, 0x5f
        /*002e*/ 	.short	0x0101


	//----- nvinfo : EIATTR_INT_WARP_WIDE_INSTR_OFFSETS
	.align		4
        /*0030*/ 	.byte	0x04, 0x31
        /*0032*/ 	.short	(.L_29 - .L_28)


	//   ....[0]....
.L_28:
        /*0034*/ 	.word	0x000006f0


	//   ....[1]....
        /*0038*/ 	.word	0x00000700


	//   ....[2]....
        /*003c*/ 	.word	0x00000710


	//   ....[3]....
        /*0040*/ 	.word	0x00000720


	//   ....[4]....
        /*0044*/ 	.word	0x00000790


	//----- nvinfo : EIATTR_COOP_GROUP_MASK_REGIDS
	.align		4
.L_29:
        /*0048*/ 	.byte	0x04, 0x29
        /*004a*/ 	.short	(.L_31 - .L_30)


	//   ....[0]....
.L_30:
        /*004c*/ 	.word	0xffffffff


	//   ....[1]....
        /*0050*/ 	.word	0xffffffff


	//   ....[2]....
        /*0054*/ 	.word	0xffffffff


	//   ....[3]....
        /*0058*/ 	.word	0xffffffff


	//   ....[4]....
        /*005c*/ 	.word	0xffffffff


	//   ....[5]....
        /*0060*/ 	.word	0xffffffff


	//   ....[6]....
        /*0064*/ 	.word	0xffffffff


	//   ....[7]....
        /*0068*/ 	.word	0xffffffff


	//   ....[8]....
        /*006c*/ 	.word	0xffffffff


	//   ....[9]....
        /*0070*/ 	.word	0xffffffff


	//   ....[10]....
        /*0074*/ 	.word	0xffffffff


	//   ....[11]....
        /*0078*/ 	.word	0xffffffff


	//   ....[12]....
        /*007c*/ 	.word	0xffffffff


	//   ....[13]....
        /*0080*/ 	.word	0xffffffff


	//   ....[14]....
        /*0084*/ 	.word	0xffffffff


	//   ....[15]....
        /*0088*/ 	.word	0xffffffff


	//   ....[16]....
        /*008c*/ 	.word	0xffffffff


	//   ....[17]....
        /*0090*/ 	.word	0xffffffff


	//   ....[18]....
        /*0094*/ 	.word	0xffffffff


	//   ....[19]....
        /*0098*/ 	.word	0xffffffff


	//   ....[20]....
        /*009c*/ 	.word	0xffffffff


	//   ....[21]....
        /*00a0*/ 	.word	0xffffffff


	//   ....[22]....
        /*00a4*/ 	.word	0xffffffff


	//   ....[23]....
        /*00a8*/ 	.word	0xffffffff


	//   ....[24]....
        /*00ac*/ 	.word	0xffffffff


	//   ....[25]....
        /*00b0*/ 	.word	0xffffffff


	//   ....[26]....
        /*00b4*/ 	.word	0xffffffff


	//   ....[27]....
        /*00b8*/ 	.word	0xffffffff


	//   ....[28]....
        /*00bc*/ 	.word	0xffffffff


	//   ....[29]....
        /*00c0*/ 	.word	0xffffffff


	//   ....[30]....
        /*00c4*/ 	.word	0xffffffff


	//   ....[31]....
        /*00c8*/ 	.word	0xffffffff


	//   ....[32]....
        /*00cc*/ 	.word	0xffffffff


	//   ....[33]....
        /*00d0*/ 	.word	0xffffffff


	//   ....[34]....
        /*00d4*/ 	.word	0xffffffff


	//   ....[35]....
        /*00d8*/ 	.word	0xffffffff


	//   ....[36]....
        /*00dc*/ 	.word	0xffffffff


	//   ....[37]....
        /*00e0*/ 	.word	0xffffffff


	//   ....[38]....
        /*00e4*/ 	.word	0xffffffff


	//   ....[39]....
        /*00e8*/ 	.word	0xffffffff


	//   ....[40]....
        /*00ec*/ 	.word	0xffffffff


	//   ....[41]....
        /*00f0*/ 	.word	0xffffffff


	//   ....[42]....
        /*00f4*/ 	.word	0xffffffff


	//   ....[43]....
        /*00f8*/ 	.word	0xffffffff


	//   ....[44]....
        /*00fc*/ 	.word	0xffffffff


	//   ....[45]....
        /*0100*/ 	.word	0xffffffff


	//   ....[46]....
        /*0104*/ 	.word	0xffffffff


	//   ....[47]....
        /*0108*/ 	.word	0xffffffff


	//   ....[48]....
        /*010c*/ 	.word	0xffffffff


	//   ....[49]....
        /*0110*/ 	.word	0xffffffff


	//   ....[50]....
        /*0114*/ 	.word	0xffffffff


	//   ....[51]....
        /*0118*/ 	.word	0xffffffff


	//   ....[52]....
        /*011c*/ 	.word	0xffffffff


	//   ....[53]....
        /*0120*/ 	.word	0xffffffff


	//   ....[54]....
        /*0124*/ 	.word	0xffffffff


	//   ....[55]....
        /*0128*/ 	.word	0xffffffff


	//   ....[56]....
        /*012c*/ 	.word	0xffffffff


	//   ....[57]....
        /*0130*/ 	.word	0xffffffff


	//   ....[58]....
        /*0134*/ 	.word	0xffffffff


	//   ....[59]....
        /*0138*/ 	.word	0xffffffff


	//   ....[60]....
        /*013c*/ 	.word	0xffffffff


	//   ....[61]....
        /*0140*/ 	.word	0xffffffff


	//   ....[62]....
        /*0144*/ 	.word	0xffffffff


	//   ....[63]....
        /*0148*/ 	.word	0xffffffff


	//   ....[64]....
        /*014c*/ 	.word	0xffffffff


	//   ....[65]....
        /*0150*/ 	.word	0xffffffff


	//   ....[66]....
        /*0154*/ 	.word	0xffffffff


	//   ....[67]....
        /*0158*/ 	.word	0xffffffff


	//   ....[68]....
        /*015c*/ 	.word	0xffffffff


	//   ....[69]....
        /*0160*/ 	.word	0xffffffff


	//   ....[70]....
        /*0164*/ 	.word	0xffffffff


	//   ....[71]....
        /*0168*/ 	.word	0xffffffff


	//   ....[72]....
        /*016c*/ 	.word	0xffffffff


	//   ....[73]....
        /*0170*/ 	.word	0xffffffff


	//   ....[74]....
        /*0174*/ 	.word	0xffffffff


	//   ....[75]....
        /*0178*/ 	.word	0xffffffff


	//   ....[76]....
        /*017c*/ 	.word	0xffffffff


	//   ....[77]....
        /*0180*/ 	.word	0xffffffff


	//   ....[78]....
        /*0184*/ 	.word	0xffffffff


	//   ....[79]....
        /*0188*/ 	.word	0xffffffff


	//   ....[80]....
        /*018c*/ 	.word	0xffffffff


	//   ....[81]....
        /*0190*/ 	.word	0xffffffff


	//   ....[82]....
        /*0194*/ 	.word	0xffffffff


	//   ....[83]....
        /*0198*/ 	.word	0xffffffff


	//   ....[84]....
        /*019c*/ 	.word	0xffffffff


	//   ....[85]....
        /*01a0*/ 	.word	0xffffffff


	//   ....[86]....
        /*01a4*/ 	.word	0xffffffff


	//   ....[87]....
        /*01a8*/ 	.word	0xffffffff


	//   ....[88]....
        /*01ac*/ 	.word	0xffffffff


	//   ....[89]....
        /*01b0*/ 	.word	0xffffffff


	//   ....[90]....
        /*01b4*/ 	.word	0xffffffff


	//   ....[91]....
        /*01b8*/ 	.word	0xffffffff


	//   ....[92]....
        /*01bc*/ 	.word	0xffffffff


	//   ....[93]....
        /*01c0*/ 	.word	0xffffffff


	//   ....[94]....
        /*01c4*/ 	.word	0xffffffff


	//   ....[95]....
        /*01c8*/ 	.word	0xffffffff


	//   ....[96]....
        /*01cc*/ 	.word	0xffffffff


	//   ....[97]....
        /*01d0*/ 	.word	0xffffffff


	//   ....[98]....
        /*01d4*/ 	.word	0xffffffff


	//   ....[99]....
        /*01d8*/ 	.word	0xffffffff


	//   ....[100]....
        /*01dc*/ 	.word	0xffffffff


	//   ....[101]....
        /*01e0*/ 	.word	0xffffffff


	//   ....[102]....
        /*01e4*/ 	.word	0xffffffff


	//   ....[103]....
        /*01e8*/ 	.word	0xffffffff


	//   ....[104]....
        /*01ec*/ 	.word	0xffffffff


	//   ....[105]....
        /*01f0*/ 	.word	0xffffffff


	//   ....[106]....
        /*01f4*/ 	.word	0xffffffff


	//   ....[107]....
        /*01f8*/ 	.word	0xffffffff


	//   ....[108]....
        /*01fc*/ 	.word	0xffffffff


	//   ....[109]....
        /*0200*/ 	.word	0xffffffff


	//   ....[110]....
        /*0204*/ 	.word	0xffffffff


	//   ....[111]....
        /*0208*/ 	.word	0xffffffff


	//   ....[112]....
        /*020c*/ 	.word	0xffffffff


	//   ....[113]....
        /*0210*/ 	.word	0xffffffff


	//   ....[114]....
        /*0214*/ 	.word	0xffffffff


	//   ....[115]....
        /*0218*/ 	.word	0xffffffff


	//   ....[116]....
        /*021c*/ 	.word	0xffffffff


	//   ....[117]....
        /*0220*/ 	.word	0xffffffff


	//----- nvinfo : EIATTR_COOP_GROUP_INSTR_OFFSETS
	.align		4
.L_31:
        /*0224*/ 	.byte	0x04, 0x28
        /*0226*/ 	.short	(.L_33 - .L_32)


	//   ....[0]....
.L_32:
        /*0228*/ 	.word	0x00000050


	//   ....[1]....
        /*022c*/ 	.word	0x00000080


	//   ....[2]....
        /*0230*/ 	.word	0x000001b0


	//   ....[3]....
        /*0234*/ 	.word	0x00000370


	//   ....[4]....
        /*0238*/ 	.word	0x00000530


	//   ....[5]....
        /*023c*/ 	.word	0x00000690


	//   ....[6]....
        /*0240*/ 	.word	0x000023c0


	//   ....[7]....
        /*0244*/ 	.word	0x00002420


	//   ....[8]....
        /*0248*/ 	.word	0x00003870


	//   ....[9]....
        /*024c*/ 	.word	0x00003990


	//   ....[10]....
        /*0250*/ 	.word	0x00006a20


	//   ....[11]....
        /*0254*/ 	.word	0x00006a50


	//   ....[12]....
        /*0258*/ 	.word	0x00006a80


	//   ....[13]....
        /*025c*/ 	.word	0x00006ae0


	//   ....[14]....
        /*0260*/ 	.word	0x00006b10


	//   ....[15]....
        /*0264*/ 	.word	0x00006b40


	//   ....[16]....
        /*0268*/ 	.word	0x00006b70


	//   ....[17]....
        /*026c*/ 	.word	0x00007260


	//   ....[18]....
        /*0270*/ 	.word	0x000072b0


	//   ....[19]....
        /*0274*/ 	.word	0x000072e0


	//   ....[20]....
        /*0278*/ 	.word	0x00007330


	//   ....[21]....
        /*027c*/ 	.word	0x00007370


	//   ....[22]....
        /*0280*/ 	.word	0x000073a0


	//   ....[23]....
        /*0284*/ 	.word	0x000073d0


	//   ....[24]....
        /*0288*/ 	.word	0x00007410


	//   ....[25]....
        /*028c*/ 	.word	0x00007440


	//   ....[26]....
        /*0290*/ 	.word	0x00007470


	//   ....[27]....
        /*0294*/ 	.word	0x000074a0


	//   ....[28]....
        /*0298*/ 	.word	0x000074d0


	//   ....[29]....
        /*029c*/ 	.word	0x00007500


	//   ....[30]....
        /*02a0*/ 	.word	0x00007530


	//   ....[31]....
        /*02a4*/ 	.word	0x00007560


	//   ....[32]....
        /*02a8*/ 	.word	0x00007590


	//   ....[33]....
        /*02ac*/ 	.word	0x000075c0


	//   ....[34]....
        /*02b0*/ 	.word	0x000075f0


	//   ....[35]....
        /*02b4*/ 	.word	0x00007620


	//   ....[36]....
        /*02b8*/ 	.word	0x00007650


	//   ....[37]....
        /*02bc*/ 	.word	0x00007680


	//   ....[38]....
        /*02c0*/ 	.word	0x000076b0


	//   ....[39]....
        /*02c4*/ 	.word	0x000076e0


	//   ....[40]....
        /*02c8*/ 	.word	0x00007710


	//   ....[41]....
        /*02cc*/ 	.word	0x00007740


	//   ....[42]....
        /*02d0*/ 	.word	0x00008200


	//   ....[43]....
        /*02d4*/ 	.word	0x00008220


	//   ....[44]....
        /*02d8*/ 	.word	0x00009880


	//   ....[45]....
        /*02dc*/ 	.word	0x000099d0


	//   ....[46]....
        /*02e0*/ 	.word	0x0000cc10


	//   ....[47]....
        /*02e4*/ 	.word	0x0000cc70


	//   ....[48]....
        /*02e8*/ 	.word	0x0000ccb0


	//   ....[49]....
        /*02ec*/ 	.word	0x0000cd10


	//   ....[50]....
        /*02f0*/ 	.word	0x0000ce70


	//   ....[51]....
        /*02f4*/ 	.word	0x0000ceb0


	//   ....[52]....
        /*02f8*/ 	.word	0x0000d270


	//   ....[53]....
        /*02fc*/ 	.word	0x0000d2a0


	//   ....[54]....
        /*0300*/ 	.word	0x0000d2d0


	//   ....[55]....
        /*0304*/ 	.word	0x0000d300


	//   ....[56]....
        /*0308*/ 	.word	0x0000d330


	//   ....[57]....
        /*030c*/ 	.word	0x0000d360


	//   ....[58]....
        /*0310*/ 	.word	0x0000d390


	//   ....[59]....
        /*0314*/ 	.word	0x0000d3c0


	//   ....[60]....
        /*0318*/ 	.word	0x0000d410


	//   ....[61]....
        /*031c*/ 	.word	0x0000d440


	//   ....[62]....
        /*0320*/ 	.word	0x0000d470


	//   ....[63]....
        /*0324*/ 	.word	0x0000d4a0


	//   ....[64]....
        /*0328*/ 	.word	0x0000d4d0


	//   ....[65]....
        /*032c*/ 	.word	0x0000d500


	//   ....[66]....
        /*0330*/ 	.word	0x0000d530


	//   ....[67]....
        /*0334*/ 	.word	0x0000d560


	//   ....[68]....
        /*0338*/ 	.word	0x0000d590


	//   ....[69]....
        /*033c*/ 	.word	0x0000d5c0


	//   ....[70]....
        /*0340*/ 	.word	0x0000d5f0


	//   ....[71]....
        /*0344*/ 	.word	0x0000d620


	//   ....[72]....
        /*0348*/ 	.word	0x0000d650


	//   ....[73]....
        /*034c*/ 	.word	0x0000d680


	//   ....[74]....
        /*0350*/ 	.word	0x0000d6b0


	//   ....[75]....
        /*0354*/ 	.word	0x0000d6e0


	//   ....[76]....
        /*0358*/ 	.word	0x0000d710


	//   ....[77]....
        /*035c*/ 	.word	0x0000d740


	//   ....[78]....
        /*0360*/ 	.word	0x0000f2a0


	//   ....[79]....
        /*0364*/ 	.word	0x0000f370


	//   ....[80]....
        /*0368*/ 	.word	0x00010b00


	//   ....[81]....
        /*036c*/ 	.word	0x00010be0


	//   ....[82]....
        /*0370*/ 	.word	0x00014100


	//   ....[83]....
        /*0374*/ 	.word	0x00014140


	//   ....[84]....
        /*0378*/ 	.word	0x000141c0


	//   ....[85]....
        /*037c*/ 	.word	0x00014200


	//   ....[86]....
        /*0380*/ 	.word	0x000142c0


	//   ....[87]....
        /*0384*/ 	.word	0x00014300


	//   ....[88]....
        /*0388*/ 	.word	0x00014410


	//   ....[89]....
        /*038c*/ 	.word	0x00014440


	//   ....[90]....
        /*0390*/ 	.word	0x00014470


	//   ....[91]....
        /*0394*/ 	.word	0x000144a0


	//   ....[92]....
        /*0398*/ 	.word	0x000144d0


	//   ....[93]....
        /*039c*/ 	.word	0x00014500


	//   ....[94]....
        /*03a0*/ 	.word	0x00014530


	//   ....[95]....
        /*03a4*/ 	.word	0x00014560


	//   ....[96]....
        /*03a8*/ 	.word	0x00014590


	//   ....[97]....
        /*03ac*/ 	.word	0x000145c0


	//   ....[98]....
        /*03b0*/ 	.word	0x000145f0


	//   ....[99]....
        /*03b4*/ 	.word	0x00014620


	//   ....[100]....
        /*03b8*/ 	.word	0x00014640


	//   ....[101]....
        /*03bc*/ 	.word	0x00014660


	//   ....[102]....
        /*03c0*/ 	.word	0x00014670


	//   ....[103]....
        /*03c4*/ 	.word	0x00014680


	//   ....[104]....
        /*03c8*/ 	.word	0x00014690


	//   ....[105]....
        /*03cc*/ 	.word	0x000146a0


	//   ....[106]....
        /*03d0*/ 	.word	0x000146b0


	//   ....[107]....
        /*03d4*/ 	.word	0x000146c0


	//   ....[108]....
        /*03d8*/ 	.word	0x000146d0


	//   ....[109]....
        /*03dc*/ 	.word	0x000146e0


	//   ....[110]....
        /*03e0*/ 	.word	0x000146f0


	//   ....[111]....
        /*03e4*/ 	.word	0x00014700


	//   ....[112]....
        /*03e8*/ 	.word	0x00014710


	//   ....[113]....
        /*03ec*/ 	.word	0x00014720


	//   ....[114]....
        /*03f0*/ 	.word	0x00014e10


	//   ....[115]....
        /*03f4*/ 	.word	0x00014e40


	//   ....[116]....
        /*03f8*/ 	.word	0x00014e90


	//   ....[117]....
        /*03fc*/ 	.word	0x00014ea0


	//----- nvinfo : EIATTR_REG_RECONFIG
	.align		4
.L_33:
        /*0400*/ 	.byte	0x01, 0x54
	.zero		2


	//----- nvinfo : EIATTR_SYSCALL_OFFSETS
	.align		4
        /*0404*/ 	.byte	0x04, 0x46
        /*0406*/ 	.short	(.L_35 - .L_34)


	//   ....[0]....
.L_34:
        /*0408*/ 	.word	0x00015870


	//   ....[1]....
        /*040c*/ 	.word	0x000159d0


	//----- nvinfo : EIATTR_MBARRIER_INSTR_OFFSETS
	.align		4
.L_35:
        /*0410*/ 	.byte	0x04, 0x39
        /*0412*/ 	.short	(.L_37 - .L_36)


	//   ....[0]....
.L_36:
        /*0414*/ 	.word	0x00000320
        /*0418*/ 	.word	0x000000ff
        /*041c*/ 	.word	0x00016050
        /*0420*/ 	.short	0x0100
        /*0422*/ 	.byte	0x0b
	.zero		1


	//   ....[1]....
        /*0424*/ 	.word	0x00000330
        /*0428*/ 	.word	0x000000ff
        /*042c*/ 	.word	0x00016060
        /*0430*/ 	.short	0x0100
        /*0432*/ 	.byte	0x0b
	.zero		1


	//   ....[2]....
        /*0434*/ 	.word	0x00000340
        /*0438*/ 	.word	0x000000ff
        /*043c*/ 	.word	0x00016058
        /*0440*/ 	.short	0x0100
        /*0442*/ 	.byte	0x0b
	.zero		1


	//   ....[3]....
        /*0444*/ 	.word	0x00000350
        /*0448*/ 	.word	0x000000ff
        /*044c*/ 	.word	0x00016068
        /*0450*/ 	.short	0x0100
        /*0452*/ 	.byte	0x0b
	.zero		1


	//   ....[4]....
        /*0454*/ 	.word	0x00000480
        /*0458*/ 	.word	0x000000ff
        /*045c*/ 	.word	0x00016000
        /*0460*/ 	.short	0x0100
        /*0462*/ 	.byte	0x0b
	.zero		1


	//   ....[5]....
        /*0464*/ 	.word	0x00000490
        /*0468*/ 	.word	0x000000ff
        /*046c*/ 	.word	0x00016028
        /*0470*/ 	.short	0x0100
        /*0472*/ 	.byte	0x0b
	.zero		1


	//   ....[6]....
        /*0474*/ 	.word	0x000004a0
        /*0478*/ 	.word	0x000000ff
        /*047c*/ 	.word	0x00016008
        /*0480*/ 	.short	0x0100
        /*0482*/ 	.byte	0x0b
	.zero		1


	//   ....[7]....
        /*0484*/ 	.word	0x000004b0
        /*0488*/ 	.word	0x000000ff
        /*048c*/ 	.word	0x00016030
        /*0490*/ 	.short	0x0100
        /*0492*/ 	.byte	0x0b
	.zero		1


	//   ....[8]....
        /*0494*/ 	.word	0x000004c0
        /*0498*/ 	.word	0x000000ff
        /*049c*/ 	.word	0x00016010
        /*04a0*/ 	.short	0x0100
        /*04a2*/ 	.byte	0x0b
	.zero		1


	//   ....[9]....
        /*04a4*/ 	.word	0x000004d0
        /*04a8*/ 	.word	0x000000ff
        /*04ac*/ 	.word	0x00016038
        /*04b0*/ 	.short	0x0100
        /*04b2*/ 	.byte	0x0b
	.zero		1


	//   ....[10]....
        /*04b4*/ 	.word	0x000004e0
        /*04b8*/ 	.word	0x000000ff
        /*04bc*/ 	.word	0x00016018
        /*04c0*/ 	.short	0x0100
        /*04c2*/ 	.byte	0x0b
	.zero		1


	//   ....[11]....
        /*04c4*/ 	.word	0x000004f0
        /*04c8*/ 	.word	0x000000ff
        /*04cc*/ 	.word	0x00016040
        /*04d0*/ 	.short	0x0100
        /*04d2*/ 	.byte	0x0b
	.zero		1


	//   ....[12]....
        /*04d4*/ 	.word	0x00000500
        /*04d8*/ 	.word	0x000000ff
        /*04dc*/ 	.word	0x00016020
        /*04e0*/ 	.short	0x0100
        /*04e2*/ 	.byte	0x0b
	.zero		1


	//   ....[13]....
        /*04e4*/ 	.word	0x00000510
        /*04e8*/ 	.word	0x000000ff
        /*04ec*/ 	.word	0x00016048
        /*04f0*/ 	.short	0x0100
        /*04f2*/ 	.byte	0x0b
	.zero		1


	//   ....[14]....
        /*04f4*/ 	.word	0x00000640
        /*04f8*/ 	.word	0x000000ff
        /*04fc*/ 	.word	0x00016070
        /*0500*/ 	.short	0x0100
        /*0502*/ 	.byte	0x0b
	.zero		1


	//   ....[15]....
        /*0504*/ 	.word	0x00000650
        /*0508*/ 	.word	0x000000ff
        /*050c*/ 	.word	0x00016080
        /*0510*/ 	.short	0x0100
        /*0512*/ 	.byte	0x0b
	.zero		1


	//   ....[16]....
        /*0514*/ 	.word	0x00000660
        /*0518*/ 	.word	0x000000ff
        /*051c*/ 	.word	0x00016078
        /*0520*/ 	.short	0x0100
        /*0522*/ 	.byte	0x0b
	.zero		1


	//   ....[17]....
        /*0524*/ 	.word	0x00000670
        /*0528*/ 	.word	0x000000ff
        /*052c*/ 	.word	0x00016088
        /*0530*/ 	.short	0x0100
        /*0532*/ 	.byte	0x0b
	.zero		1


	//   ....[18]....
        /*0534*/ 	.word	0x000007b0
        /*0538*/ 	.word	0x000000ff
        /*053c*/ 	.word	0x00016090
        /*0540*/ 	.short	0x0100
        /*0542*/ 	.byte	0x08
	.zero		1


	//   ....[19]....
        /*0544*/ 	.word	0x000007c0
        /*0548*/ 	.word	0x000000ff
        /*054c*/ 	.word	0x00016098
        /*0550*/ 	.short	0x0100
        /*0552*/ 	.byte	0x08
	.zero		1


	//   ....[20]....
        /*0554*/ 	.word	0x000007d0
        /*0558*/ 	.word	0x000000ff
        /*055c*/ 	.word	0x000160a0
        /*0560*/ 	.short	0x0100
        /*0562*/ 	.byte	0x08
	.zero		1


	//   ....[21]....
        /*0564*/ 	.word	0x000007e0
        /*0568*/ 	.word	0x000000ff
        /*056c*/ 	.word	0x000160a8
        /*0570*/ 	.short	0x0100
        /*0572*/ 	.byte	0x08
	.zero		1


	//   ....[22]....
        /*0574*/ 	.word	0x000008e0
        /*0578*/ 	.word	0x000000ff
        /*057c*/ 	.word	0x000160c0
        /*0580*/ 	.short	0x0100
        /*0582*/ 	.byte	0x0b
	.zero		1


	//   ....[23]....
        /*0584*/ 	.word	0x000008f0
        /*0588*/ 	.word	0x000000ff
        /*058c*/ 	.word	0x000160c8
        /*0590*/ 	.short	0x0100
        /*0592*/ 	.byte	0x0b
	.zero		1


	//   ....[24]....
        /*0594*/ 	.word	0x00000d70
        /*0598*/ 	.word	0x000000ff
        /*059c*/ 	.word	0x00016050
        /*05a0*/ 	.short	0x010a
        /*05a2*/ 	.byte	0x08
	.zero		1


	//   ....[25]....
        /*05a4*/ 	.word	0x00000df0
        /*05a8*/ 	.word	0x000000ff
        /*05ac*/ 	.word	0x00016000
        /*05b0*/ 	.short	0x010a
        /*05b2*/ 	.byte	0x25
	.zero		1


	//   ....[26]....
        /*05b4*/ 	.word	0x00000e40
        /*05b8*/ 	.word	0x000000ff
        /*05bc*/ 	.word	0xfffffff8
        /*05c0*/ 	.short	0x010a
        /*05c2*/ 	.byte	0x0f
	.zero		1


	//   ....[27]....
        /*05c4*/ 	.word	0x000045f0
        /*05c8*/ 	.word	0x0000001d
        /*05cc*/ 	.word	0x00000000
        /*05d0*/ 	.short	0x0101
        /*05d2*/ 	.byte	0x0d
	.zero		1


	//   ....[28]....
        /*05d4*/ 	.word	0x00007830
        /*05d8*/ 	.word	0x000000ff
        /*05dc*/ 	.word	0x00016008
        /*05e0*/ 	.short	0x010a
        /*05e2*/ 	.byte	0x25
	.zero		1


	//   ....[29]....
        /*05e4*/ 	.word	0x00007b40
        /*05e8*/ 	.word	0x000000ff
        /*05ec*/ 	.word	0x00000000
        /*05f0*/ 	.short	0x0101
        /*05f2*/ 	.byte	0x07
	.zero		1


	//   ....[30]....
        /*05f4*/ 	.word	0x00007cb0
        /*05f8*/ 	.word	0x000000ff
        /*05fc*/ 	.word	0x00016000
        /*0600*/ 	.short	0x010a
        /*0602*/ 	.byte	0x06
	.zero		1


	//   ....[31]....
        /*0604*/ 	.word	0x0000d5d0
        /*0608*/ 	.word	0x000000ff
        /*060c*/ 	.word	0x00016000
        /*0610*/ 	.short	0x010a
        /*0612*/ 	.byte	0x06
	.zero		1


	//   ....[32]....
        /*0614*/ 	.word	0x0000d840
        /*0618*/ 	.word	0x000000ff
        /*061c*/ 	.word	0x00016000
        /*0620*/ 	.short	0x010a
        /*0622*/ 	.byte	0x06
	.zero		1


	//   ....[33]....
        /*0624*/ 	.word	0x0000db30
        /*0628*/ 	.word	0x000000ff
        /*062c*/ 	.word	0x00000000
        /*0630*/ 	.short	0x0101
        /*0632*/ 	.byte	0x06
	.zero		1


	//   ....[34]....
        /*0634*/ 	.word	0x0000dbe0
        /*0638*/ 	.word	0x000000ff
        /*063c*/ 	.word	0x00000000
        /*0640*/ 	.short	0x0101
        /*0642*/ 	.byte	0x06
	.zero		1


	//   ....[35]....
        /*0644*/ 	.word	0x0000dd90
        /*0648*/ 	.word	0x000000ff
        /*064c*/ 	.word	0x00016000
        /*0650*/ 	.short	0x010a
        /*0652*/ 	.byte	0x06
	.zero		1


	//   ....[36]....
        /*0654*/ 	.word	0x00014650
        /*0658*/ 	.word	0x000000ff
        /*065c*/ 	.word	0x00016000
        /*0660*/ 	.short	0x010a
        /*0662*/ 	.byte	0x06
	.zero		1


	//   ....[37]....
        /*0664*/ 	.word	0x00014760
        /*0668*/ 	.word	0x000000ff
        /*066c*/ 	.word	0x00016000
        /*0670*/ 	.short	0x010a
        /*0672*/ 	.byte	0x06
	.zero		1


	//   ....[38]....
        /*0674*/ 	.word	0x00014c50
        /*0678*/ 	.word	0x000000ff
        /*067c*/ 	.word	0x00000000
        /*0680*/ 	.short	0x0101
        /*0682*/ 	.byte	0x06
	.zero		1


	//   ....[39]....
        /*0684*/ 	.word	0x00014d00
        /*0688*/ 	.word	0x000000ff
        /*068c*/ 	.word	0x00000000
        /*0690*/ 	.short	0x0101
        /*0692*/ 	.byte	0x06
	.zero		1


	//   ....[40]....
        /*0694*/ 	.word	0x000153a0
        /*0698*/ 	.word	0x000000ff
        /*069c*/ 	.word	0x00000008
        /*06a0*/ 	.short	0x010a
        /*06a2*/ 	.byte	0x0f
	.zero		1


	//   ....[41]....
        /*06a4*/ 	.word	0x00016170
        /*06a8*/ 	.word	0x00000000
        /*06ac*/ 	.word	0x00016090
        /*06b0*/ 	.short	0x0101
        /*06b2*/ 	.byte	0x25
	.zero		1


	//   ....[42]....
        /*06b4*/ 	.word	0x000162c0
        /*06b8*/ 	.word	0x00000004
        /*06bc*/ 	.word	0x00016060
        /*06c0*/ 	.short	0x010a
        /*06c2*/ 	.byte	0x3f
	.zero		1


	//   ....[43]....
        /*06c4*/ 	.word	0x00016520
        /*06c8*/ 	.word	0x00000005
        /*06cc*/ 	.word	0x00016028
        /*06d0*/ 	.short	0x010a
        /*06d2*/ 	.byte	0x3f
	.zero		1


	//   ....[44]....
        /*06d4*/ 	.word	0x00016760
        /*06d8*/ 	.word	0x00000005
        /*06dc*/ 	.word	0x00016060
        /*06e0*/ 	.short	0x010a
        /*06e2*/ 	.byte	0x3f
	.zero		1


	//   ....[45]....
        /*06e4*/ 	.word	0x000169d0
        /*06e8*/ 	.word	0x00000004
        /*06ec*/ 	.word	0x00016028
        /*06f0*/ 	.short	0x010a
        /*06f2*/ 	.byte	0x3f
	.zero		1


	//   ....[46]....
        /*06f4*/ 	.word	0x00016d70
        /*06f8*/ 	.word	0x00000006
        /*06fc*/ 	.word	0x00016028
        /*0700*/ 	.short	0x010a
        /*0702*/ 	.byte	0x3f
	.zero		1


	//   ....[47]....
        /*0704*/ 	.word	0x00016fe0
        /*0708*/ 	.word	0x00000006
        /*070c*/ 	.word	0x00016028
        /*0710*/ 	.short	0x010a
        /*0712*/ 	.byte	0x3f
	.zero		1


	//   ....[48]....
        /*0714*/ 	.word	0x000172b0
        /*0718*/ 	.word	0x00000003
        /*071c*/ 	.word	0x00016050
        /*0720*/ 	.short	0x010a
        /*0722*/ 	.byte	0x3f
	.zero		1


	//   ....[49]....
        /*0724*/ 	.word	0x00017310
        /*0728*/ 	.word	0x00000003
        /*072c*/ 	.word	0x00016000
        /*0730*/ 	.short	0x010a
        /*0732*/ 	.byte	0x3f
	.zero		1


	//   ....[50]....
        /*0734*/ 	.word	0x00017370
        /*0738*/ 	.word	0x00000003
        /*073c*/ 	.word	0xfffffff8
        /*0740*/ 	.short	0x010a
        /*0742*/ 	.byte	0x3f
	.zero		1


	//   ....[51]....
        /*0744*/ 	.word	0x000173d0
        /*0748*/ 	.word	0x0000000d
        /*074c*/ 	.word	0x00016008
        /*0750*/ 	.short	0x010a
        /*0752*/ 	.byte	0x3f
	.zero		1


	//   ....[52]....
        /*0754*/ 	.word	0x00017430
        /*0758*/ 	.word	0x00000008
        /*075c*/ 	.word	0x00016000
        /*0760*/ 	.short	0x010a
        /*0762*/ 	.byte	0x3f
	.zero		1


	//   ....[53]....
        /*0764*/ 	.word	0x00017490
        /*0768*/ 	.word	0x0000000a
        /*076c*/ 	.word	0x00016000
        /*0770*/ 	.short	0x010a
        /*0772*/ 	.byte	0x3f
	.zero		1


	//   ....[54]....
        /*0774*/ 	.word	0x000174f0
        /*0778*/ 	.word	0x0000000d
        /*077c*/ 	.word	0x00016000
        /*0780*/ 	.short	0x010a
        /*0782*/ 	.byte	0x3f
	.zero		1


	//   ....[55]....
        /*0784*/ 	.word	0x00017550
        /*0788*/ 	.word	0x0000000a
        /*078c*/ 	.word	0x00016000
        /*0790*/ 	.short	0x010a
        /*0792*/ 	.byte	0x3f
	.zero		1


	//   ....[56]....
        /*0794*/ 	.word	0x000175b0
        /*0798*/ 	.word	0x00000003
        /*079c*/ 	.word	0x00000008
        /*07a0*/ 	.short	0x010a
        /*07a2*/ 	.byte	0x3f
	.zero		1


	//   ....[57]....
        /*07a4*/ 	.word	0x00017600
        /*07a8*/ 	.word	0x00000004
        /*07ac*/ 	.word	0x00016060
        /*07b0*/ 	.short	0x010a
        /*07b2*/ 	.byte	0x3f
	.zero		1


	//   ....[58]....
        /*07b4*/ 	.word	0x00017650
        /*07b8*/ 	.word	0x00000005
        /*07bc*/ 	.word	0x00016028
        /*07c0*/ 	.short	0x010a
        /*07c2*/ 	.byte	0x3f
	.zero		1


	//   ....[59]....
        /*07c4*/ 	.word	0x000176a0
        /*07c8*/ 	.word	0x00000005
        /*07cc*/ 	.word	0x00016060
        /*07d0*/ 	.short	0x010a
        /*07d2*/ 	.byte	0x3f
	.zero		1


	//   ....[60]....
        /*07d4*/ 	.word	0x000176f0
        /*07d8*/ 	.word	0x00000004
        /*07dc*/ 	.word	0x00016028
        /*07e0*/ 	.short	0x010a
        /*07e2*/ 	.byte	0x3f
	.zero		1


	//   ....[61]....
        /*07e4*/ 	.word	0x00017740
        /*07e8*/ 	.word	0x00000006
        /*07ec*/ 	.word	0x00016028
        /*07f0*/ 	.short	0x010a
        /*07f2*/ 	.byte	0x3f
	.zero		1


	//   ....[62]....
        /*07f4*/ 	.word	0x00017790
        /*07f8*/ 	.word	0x00000006
        /*07fc*/ 	.word	0x00016028
        /*0800*/ 	.short	0x010a
        /*0802*/ 	.byte	0x3f
	.zero		1


	//----- nvinfo : EIATTR_NUM_MBARRIERS
	.align		4
.L_37:
        /*0804*/ 	.byte	0x03, 0x38
        /*0806*/ 	.short	0x0018


	//----- nvinfo : EIATTR_EXIT_INSTR_OFFSETS
	.align		4
        /*0808*/ 	.byte	0x04, 0x1c
        /*080a*/ 	.short	(.L_39 - .L_38)


	//   ....[0]....
.L_38:
        /*080c*/ 	.word	0x00000990


	//   ....[1]....
        /*0810*/ 	.word	0x00016180


	//   ....[2]....
        /*0814*/ 	.word	0x000161c0


	//   ....[3]....
        /*0818*/ 	.word	0x00016c40


	//   ....[4]....
        /*081c*/ 	.word	0x00017290


	//----- nvinfo : EIATTR_MAX_THREADS
	.align		4
.L_39:
        /*0820*/ 	.byte	0x04, 0x05
        /*0822*/ 	.short	(.L_41 - .L_40)
.L_40:
        /*0824*/ 	.word	0x00000180
        /*0828*/ 	.word	0x00000001
        /*082c*/ 	.word	0x00000001


	//----- nvinfo : EIATTR_CRS_STACK_SIZE
	.align		4
.L_41:
        /*0830*/ 	.byte	0x04, 0x1e
        /*0832*/ 	.short	(.L_43 - .L_42)
.L_42:
        /*0834*/ 	.word	0x00000000


	//----- nvinfo : EIATTR_CBANK_PARAM_SIZE
	.align		4
.L_43:
        /*0838*/ 	.byte	0x03, 0x19
        /*083a*/ 	.short	0x0870


	//----- nvinfo : EIATTR_PARAM_CBANK
	.align		4
        /*083c*/ 	.byte	0x04, 0x0a
        /*083e*/ 	.short	(.L_45 - .L_44)
	.align		4
.L_44:
        /*0840*/ 	.word	index@(.nv.constant0._ZN7cutlass13device_kernelINS_4fmha6kernel28FmhaKernelTmaWarpSpecializedINS1_10collective30FmhaMainloopTmaWarpSpecializedINS_12float_e4m3_tEffN4cute5tupleIJNS7_1CILi128EEENS9_ILi256EEENS9_ILi64EEEEEENS8_IJiNS9_ILi1EEENS8_IJiiEEEEEESG_NS8_IJSE_iSF_EEENS4_14ResidualFusionEJEEENS4_15FmhaFwdEpilogueIS6_fNS8_IJSC_SC_SB_EEEEENS2_23IndividualTileSchedulerEJEEEEEvNT_6ParamsE)
        /*0844*/ 	.short	0x0210
        /*0846*/ 	.short	0x0870


	//----- nvinfo : EIATTR_SW_WAR
	.align		4
.L_45:
        /*0848*/ 	.byte	0x04, 0x36
        /*084a*/ 	.short	(.L_47 - .L_46)
.L_46:
        /*084c*/ 	.word	0x00000008
.L_47:


//--------------------- .nv.callgraph             --------------------------
	.section	.nv.callgraph,"",@"SHT_CUDA_CALLGRAPH"
	.align	4
	.sectionentsize	8
	.align		4
        /*0000*/ 	.word	0x00000000
	.align		4
        /*0004*/ 	.word	0xffffffff
	.align		4
        /*0008*/ 	.word	index@(_ZN7cutlass13device_kernelINS_4fmha6kernel28FmhaKernelTmaWarpSpecializedINS1_10collective30FmhaMainloopTmaWarpSpecializedINS_12float_e4m3_tEffN4cute5tupleIJNS7_1CILi128EEENS9_ILi256EEENS9_ILi64EEEEEENS8_IJiNS9_ILi1EEENS8_IJiiEEEEEESG_NS8_IJSE_iSF_EEENS4_14ResidualFusionEJEEENS4_15FmhaFwdEpilogueIS6_fNS8_IJSC_SC_SB_EEEEENS2_23IndividualTileSchedulerEJEEEEEvNT_6ParamsE)
	.align		4
        /*000c*/ 	.word	index@(__assertfail)
	.align		4
        /*0010*/ 	.word	0x00000000
	.align		4
        /*0014*/ 	.word	0xfffffffe
	.align		4
        /*0018*/ 	.word	0x00000000
	.align		4
        /*001c*/ 	.word	0xfffffffd
	.align		4
        /*0020*/ 	.word	0x00000000
	.align		4
        /*0024*/ 	.word	0xfffffffc


//--------------------- .nv.constant4             --------------------------
	.section	.nv.constant4,"a",@progbits
	.align	8
	.align		8
.nv.constant4:
        /*0000*/ 	.dword	__assertfail
	.align		8
        /*0008*/ 	.dword	__unnamed_1
	.align		8
        /*0010*/ 	.dword	_ZN39_INTERNAL_8128b38f_4_k_cu_c55beab9_31384cuda3std3__45__cpo5beginE
	.align		8
        /*0018*/ 	.dword	_ZN39_INTERNAL_8128b38f_4_k_cu_c55beab9_31384cuda3std3__45__cpo3endE
	.align		8
        /*0020*/ 	.dword	_ZN39_INTERNAL_8128b38f_4_k_cu_c55beab9_31384cuda3std3__45__cpo6cbeginE
	.align		8
        /*0028*/ 	.dword	_ZN39_INTERNAL_8128b38f_4_k_cu_c55beab9_31384cuda3std3__45__cpo4cendE
	.align		8
        /*0030*/ 	.dword	_ZN39_INTERNAL_8128b38f_4_k_cu_c55beab9_31384cuda3std3__441_GLOBAL__N__8128b38f_4_k_cu_c55beab9_31386ignoreE
	.align		8
        /*0038*/ 	.dword	_ZN39_INTERNAL_8128b38f_4_k_cu_c55beab9_31384cuda3std3__419piecewise_constructE
	.align		8
        /*0040*/ 	.dword	_ZN39_INTERNAL_8128b38f_4_k_cu_c55beab9_31384cuda3std3__48in_placeE
	.align		8
        /*0048*/ 	.dword	_ZN39_INTERNAL_8128b38f_4_k_cu_c55beab9_31384cuda3std6ranges3__45__cpo4swapE
	.align		8
        /*0050*/ 	.dword	_ZN39_INTERNAL_8128b38f_4_k_cu_c55beab9_31384cuda3std6ranges3__45__cpo9iter_moveE
	.align		8
        /*0058*/ 	.dword	_ZN39_INTERNAL_8128b38f_4_k_cu_c55beab9_31384cute7productE
	.align		8
        /*0060*/ 	.dword	_ZN39_INTERNAL_8128b38f_4_k_cu_c55beab9_31384cute1_E
	.align		8
        /*0068*/ 	.dword	$str$24
	.align		8
        /*0070*/ 	.dword	$str$25


//--------------------- .text._ZN7cutlass13device_kernelINS_4fmha6kernel28FmhaKernelTmaWarpSpecializedINS1_10collective30FmhaMainloopTmaWarpSpecializedINS_12float_e4m3_tEffN4cute5tupleIJNS7_1CILi128EEENS9_ILi256EEENS9_ILi64EEEEEENS8_IJiNS9_ILi1EEENS8_IJiiEEEEEESG_NS8_IJSE_iSF_EEENS4_14ResidualFusionEJEEENS4_15FmhaFwdEpilogueIS6_fNS8_IJSC_SC_SB_EEEEENS2_23IndividualTileSchedulerEJEEEEEvNT_6ParamsE --------------------------
	.section	.text._ZN7cutlass13device_kernelINS_4fmha6kernel28FmhaKernelTmaWarpSpecializedINS1_10collective30FmhaMainloopTmaWarpSpecializedINS_12float_e4m3_tEffN4cute5tupleIJNS7_1CILi128EEENS9_ILi256EEENS9_ILi64EEEEEENS8_IJiNS9_ILi1EEENS8_IJiiEEEEEESG_NS8_IJSE_iSF_EEENS4_14ResidualFusionEJEEENS4_15FmhaFwdEpilogueIS6_fNS8_IJSC_SC_SB_EEEEENS2_23IndividualTileSchedulerEJEEEEEvNT_6ParamsE,"ax",@progbits
	.align	128
.text._ZN7cutlass13device_kernelINS_4fmha6kernel28FmhaKernelTmaWarpSpecializedINS1_10collective30FmhaMainloopTmaWarpSpecializedINS_12float_e4m3_tEffN4cute5tupleIJNS7_1CILi128EEENS9_ILi256EEENS9_ILi64EEEEEENS8_IJiNS9_ILi1EEENS8_IJiiEEEEEESG_NS8_IJSE_iSF_EEENS4_14ResidualFusionEJEEENS4_15FmhaFwdEpilogueIS6_fNS8_IJSC_SC_SB_EEEEENS2_23IndividualTileSchedulerEJEEEEEvNT_6ParamsE:
        .type           _ZN7cutlass13device_kernelINS_4fmha6kernel28FmhaKernelTmaWarpSpecializedINS1_10collective30FmhaMainloopTmaWarpSpecializedINS_12float_e4m3_tEffN4cute5tupleIJNS7_1CILi128EEENS9_ILi256EEENS9_ILi64EEEEEENS8_IJiNS9_ILi1EEENS8_IJiiEEEEEESG_NS8_IJSE_iSF_EEENS4_14ResidualFusionEJEEENS4_15FmhaFwdEpilogueIS6_fNS8_IJSC_SC_SB_EEEEENS2_23IndividualTileSchedulerEJEEEEEvNT_6ParamsE,@function
        .size           _ZN7cutlass13device_kernelINS_4fmha6kernel28FmhaKernelTmaWarpSpecializedINS1_10collective30FmhaMainloopTmaWarpSpecializedINS_12float_e4m3_tEffN4cute5tupleIJNS7_1CILi128EEENS9_ILi256EEENS9_ILi64EEEEEENS8_IJiNS9_ILi1EEENS8_IJiiEEEEEESG_NS8_IJSE_iSF_EEENS4_14ResidualFusionEJEEENS4_15FmhaFwdEpilogueIS6_fNS8_IJSC_SC_SB_EEEEENS2_23IndividualTileSchedulerEJEEEEEvNT_6ParamsE,(.L_x_118 - _ZN7cutlass13device_kernelINS_4fmha6kernel28FmhaKernelTmaWarpSpecializedINS1_10collective30FmhaMainloopTmaWarpSpecializedINS_12float_e4m3_tEffN4cute5tupleIJNS7_1CILi128EEENS9_ILi256EEENS9_ILi64EEEEEENS8_IJiNS9_ILi1EEENS8_IJiiEEEEEESG_NS8_IJSE_iSF_EEENS4_14ResidualFusionEJEEENS4_15FmhaFwdEpilogueIS6_fNS8_IJSC_SC_SB_EEEEENS2_23IndividualTileSchedulerEJEEEEEvNT_6ParamsE)
        .other          _ZN7cutlass13device_kernelINS_4fmha6kernel28FmhaKernelTmaWarpSpecializedINS1_10collective30FmhaMainloopTmaWarpSpecializedINS_12float_e4m3_tEffN4cute5tupleIJNS7_1CILi128EEENS9_ILi256EEENS9_ILi64EEEEEENS8_IJiNS9_ILi1EEENS8_IJiiEEEEEESG_NS8_IJSE_iSF_EEENS4_14ResidualFusionEJEEENS4_15FmhaFwdEpilogueIS6_fNS8_IJSC_SC_SB_EEEEENS2_23IndividualTileSchedulerEJEEEEEvNT_6ParamsE,@"STO_CUDA_ENTRY STV_DEFAULT"
_ZN7cutlass13device_kernelINS_4fmha6kernel28FmhaKernelTmaWarpSpecializedINS1_10collective30FmhaMainloopTmaWarpSpecializedINS_12float_e4m3_tEffN4cute5tupleIJNS7_1CILi128EEENS9_ILi256EEENS9_ILi64EEEEEENS8_IJiNS9_ILi1EEENS8_IJiiEEEEEESG_NS8_IJSE_iSF_EEENS4_14ResidualFusionEJEEENS4_15FmhaFwdEpilogueIS6_fNS8_IJSC_SC_SB_EEEEENS2_23IndividualTileSchedulerEJEEEEEvNT_6ParamsE:
[----:B------:R-:W1:Y:S01]  /*0000*/  LDC R1, c[0x0][0x28] ;  /* 0x00000a00ff017b82 */ /* 0x000e620000000800 */
[----:B------:R-:W2:Y:S01]  /*0010*/  S2R R0, SR_TID.X ;  /* 0x0000000000007919 */ /* 0x000ea20000002100 */
[----:B------:R-:W-:Y:S01]  /*0020*/  ELECT P1, URZ, PT ;  /* 0x00000000003f782f */ /* 0x000fe20003820000 */
[----:B------:R-:W-:Y:S01]  /*0030*/  BSSY B0, `(.L_x_0) ;  /* 0x0000017000007945 */ /* 0x000fe20003800000 */
[----:B--2---:R-:W-:-:S05]  /*0040*/  SHF.R.U32.HI R2, RZ, 0x5, R0 ;  /* 0x00000005ff027819 */ /* 0x004fca0000011600 */
[----:B------:R-:W2:Y:S02]  /*0050*/  SHFL.IDX PT, R3, R2, RZ, 0x1f ;  /* 0x00001fff02037589 */ /* 0x000ea400000e0000 */
[----:B--2---:R-:W-:Y:S02]  /*0060*/  R2UR UR4, R3 ;  /* 0x00000000030472ca */ /* 0x004fe400000e0000 */
[----:B------:R-:W-:-:S06]  /*0070*/  SHF.R.U32.HI R3, RZ, 0x7, R0 ;  /* 0x00000007ff037819 */ /* 0x000fcc0000011600 */
[----:B------:R-:W2:Y:S05]  /*0080*/  SHFL.IDX PT, R3, R3, RZ, 0x1f ;  /* 0x00001fff03037589 */ /* 0x000eaa00000e0000 */
[----:B------:R-:W-:Y:S02]  /*0090*/  USHF.R.S32.HI UR5, URZ, 0x1f, UR4 ;  /* 0x0000001f3f057899 */ /* 0x000fe40008011404 */
[----:B------:R-:W-:Y:S02]  /*00a0*/  ISETP.NE.OR P0, PT, RZ, UR4, !P1 ;  /* 0x00000004ff007c0c */ /* 0x000fe4000cf05670 */
[----:B------:R-:W-:-:S04]  /*00b0*/  ULEA.HI UR5, UR5, UR4, URZ, 0x2 ;  /* 0x0000000405057291 */ /* 0x000fc8000f8f103f */
[----:B------:R-:W-:-:S04]  /*00c0*/  ULOP3.LUT UR5, UR5, 0xfffffffc, URZ, 0xc0, !UPT ;  /* 0xfffffffc05057892 */ /* 0x000fc8000f8ec03f */
[----:B------:R-:W-:-:S03]  /*00d0*/  UIADD3 UR10, UR4, -UR5, URZ ;  /* 0x80000005040a7290 */ /* 0x000fc6000fffe03f */
[----:B-1----:R-:W-:Y:S09]  /*00e0*/  @P0 BRA `(.L_x_1) ;  /* 0x00000000002c0947 */ /* 0x002ff20003800000 */
[----:B------:R-:W-:Y:S02]  /*00f0*/  ULDC.64 UR4, c[0x0][0x198] ;  /* 0x0000660000047ab9 */ /* 0x000fe40000000a00 */
[----:B------:R-:W-:Y:S02]  /*0100*/  UIADD3 UR6, UP0, UR4, 0xf0, URZ ;  /* 0x000000f004067890 */ /* 0x000fe4000ff1e03f */
[----:B------:R-:W-:Y:S02]  /*0110*/  UIADD3 UR8, UP1, UR4, 0x1f0, URZ ;  /* 0x000001f004087890 */ /* 0x000fe4000ff3e03f */
[----:B------:R-:W-:Y:S02]  /*0120*/  UIADD3 UR4, UP2, UR4, 0x2f0, URZ ;  /* 0x000002f004047890 */ /* 0x000fe4000ff5e03f */
[----:B------:R-:W-:Y:S02]  /*0130*/  UIADD3.X UR7, URZ, UR5, URZ, UP0, !UPT ;  /* 0x000000053f077290 */ /* 0x000fe400087fe43f */
[----:B------:R-:W-:-:S02]  /*0140*/  UIADD3.X UR9, URZ, UR5, URZ, UP1, !UPT ;  /* 0x000000053f097290 */ /* 0x000fc40008ffe43f */
[----:B------:R-:W-:-:S05]  /*0150*/  UIADD3.X UR5, URZ, UR5, URZ, UP2, !UPT ;  /* 0x000000053f057290 */ /* 0x000fca00097fe43f */
[----:B------:R1:W-:Y:S02]  /*0160*/  UTMACCTL.PF [UR6] ;  /* 0x00000000060079b9 */ /* 0x0003e40008040000 */
[----:B------:R1:W-:Y:S02]  /*0170*/  UTMACCTL.PF [UR8] ;  /* 0x00000000080079b9 */ /* 0x0003e40008040000 */
[----:B------:R1:W-:Y:S02]  /*0180*/  UTMACCTL.PF [UR4] ;  /* 0x00000000040079b9 */ /* 0x0003e40008040000 */
[----:B-1----:R-:W-:Y:S01]  /*0190*/  NOP ;  /* 0x0000000000007918 */ /* 0x002fe20000000000 */
.L_x_1:
[----:B------:R-:W-:Y:S05]  /*01a0*/  BSYNC B0 ;  /* 0x0000000000007941 */ /* 0x000fea0003800000 */
.L_x_0:
[----:B------:R-:W1:Y:S01]  /*01b0*/  SHFL.IDX PT, R4, R2, RZ, 0x1f ;  /* 0x00001fff02047589 */ /* 0x000e6200000e0000 */
[----:B--2---:R-:W-:Y:S01]  /*01c0*/  R2UR UR36, R3 ;  /* 0x00000000032472ca */ /* 0x004fe200000e0000 */
[----:B------:R-:W-:-:S12]  /*01d0*/  UISETP.NE.AND UP0, UPT, UR10, 0x1, UPT ;  /* 0x000000010a00788c */ /* 0x000fd8000bf05270 */
[----:B------:R-:W-:Y:S02]  /*01e0*/  UIADD3 UR7, UR36, -0x1, URZ ;  /* 0xffffffff24077890 */ /* 0x000fe4000fffe03f */
[----:B------:R-:W-:Y:S02]  /*01f0*/  UISETP.EQ.AND UP0, UPT, UR36, URZ, !UP0 ;  /* 0x0000003f2400728c */ /* 0x000fe4000c702270 */
[----:B------:R-:W-:Y:S02]  /*0200*/  UISETP.GE.U32.AND UP1, UPT, UR7, 0x4, UPT ;  /* 0x000000040700788c */ /* 0x000fe4000bf26070 */
[----:B------:R-:W-:Y:S01]  /*0210*/  USEL UR6, URZ, 0x1, !UP0 ;  /* 0x000000013f067887 */ /* 0x000fe2000c000000 */
[----:B-1----:R-:W-:-:S03]  /*0220*/  ISETP.NE.AND P0, PT, R4, RZ, PT ;  /* 0x000000ff0400720c */ /* 0x002fc60003f05270 */
[----:B------:R-:W-:-:S10]  /*0230*/  USEL UR6, UR6, 0x2, UP1 ;  /* 0x0000000206067887 */ /* 0x000fd40008800000 */
[----:B------:R-:W-:Y:S05]  /*0240*/  @P0 BRA `(.L_x_2) ;  /* 0x0000000000480947 */ /* 0x000fea0003800000 */
[----:B------:R-:W1:Y:S01]  /*0250*/  S2UR UR11, SR_CgaCtaId ;  /* 0x00000000000b79c3 */ /* 0x000e620000008800 */
[----:B------:R-:W-:Y:S01]  /*0260*/  UMOV UR4, 0x400 ;  /* 0x0000040000047882 */ /* 0x000fe20000000000 */
[----:B------:R-:W-:Y:S01]  /*0270*/  UMOV UR5, 0x1 ;  /* 0x0000000100057882 */ /* 0x000fe20000000000 */
[----:B------:R-:W-:Y:S01]  /*0280*/  UMOV UR8, 0x80 ;  /* 0x0000008000087882 */ /* 0x000fe20000000000 */
[----:B------:R-:W-:Y:S01]  /*0290*/  ELECT P0, URZ, PT ;  /* 0x00000000003f782f */ /* 0x000fe20003800000 */
[----:B------:R-:W-:-:S04]  /*02a0*/  UIADD3 UR8, -UR8, 0x100000, URZ ;  /* 0x0010000008087890 */ /* 0x000fc8000fffe13f */
[----:B------:R-:W-:Y:S02]  /*02b0*/  USHF.L.U32 UR9, UR8, 0xb, URZ ;  /* 0x0000000b08097899 */ /* 0x000fe4000800063f */
[----:B------:R-:W-:Y:S02]  /*02c0*/  USHF.L.U32 UR8, UR8, 0x1, URZ ;  /* 0x0000000108087899 */ /* 0x000fe4000800063f */
[----:B-1----:R-:W-:Y:S02]  /*02d0*/  ULEA UR11, UR11, UR4, 0x18 ;  /* 0x000000040b0b7291 */ /* 0x002fe4000f8ec03f */
[----:B------:R-:W-:-:S04]  /*02e0*/  UIADD3 UR4, -UR5, 0x100000, URZ ;  /* 0x0010000005047890 */ /* 0x000fc8000fffe13f */
[----:B------:R-:W-:Y:S02]  /*02f0*/  USHF.L.U32 UR5, UR4, 0xb, URZ ;  /* 0x0000000b04057899 */ /* 0x000fe4000800063f */
[----:B------:R-:W-:Y:S01]  /*0300*/  USHF.L.U32 UR4, UR4, 0x1, URZ ;  /* 0x0000000104047899 */ /* 0x000fe2000800063f */
[----:B------:R-:W1:Y:S11]  /*0310*/  FENCE.VIEW.ASYNC.S ;  /* 0x00000000000073c6 */ /* 0x000e760000000000 */
[----:B-1----:R1:W2:Y:S01]  /*0320*/  SYNCS.EXCH.64 URZ, [UR11+0x16050], UR4 ;  /* 0x016050040b3f75b2 */ /* 0x0022a20008000100 */
[----:B------:R1:W3:Y:S01]  /*0330*/  SYNCS.EXCH.64 URZ, [UR11+0x16060], UR8 ;  /* 0x016060080b3f75b2 */ /* 0x0002e20008000100 */
[----:B------:R1:W4:Y:S01]  /*0340*/  SYNCS.EXCH.64 URZ, [UR11+0x16058], UR4 ;  /* 0x016058040b3f75b2 */ /* 0x0003220008000100 */
[----:B------:R1:W1:Y:S01]  /*0350*/  SYNCS.EXCH.64 URZ, [UR11+0x16068], UR8 ;  /* 0x016068080b3f75b2 */ /* 0x0002620008000100 */
[----:B------:R-:W-:Y:S01]  /*0360*/  NOP ;  /* 0x0000000000007918 */ /* 0x000fe20000000000 */
.L_x_2:
[----:B------:R-:W5:Y:S01]  /*0370*/  SHFL.IDX PT, R3, R2, RZ, 0x1f ;  /* 0x00001fff02037589 */ /* 0x000f6200000e0000 */
[----:B------:R-:W-:Y:S01]  /*0380*/  NOP ;  /* 0x0000000000007918 */ /* 0x000fe20000000000 */
[----:B-----5:R-:W-:-:S13]  /*0390*/  ISETP.NE.AND P0, PT, R3, RZ, PT ;  /* 0x000000ff0300720c */ /* 0x020fda0003f05270 */
[----:B------:R-:W-:Y:S05]  /*03a0*/  @P0 BRA `(.L_x_3) ;  /* 0x0000000000600947 */ /* 0x000fea0003800000 */
[----:B-1----:R-:W1:Y:S01]  /*03b0*/  S2UR UR5, SR_CgaCtaId ;  /* 0x00000000000579c3 */ /* 0x002e620000008800 */
[----:B------:R-:W-:Y:S01]  /*03c0*/  UMOV UR4, 0x400 ;  /* 0x0000040000047882 */ /* 0x000fe20000000000 */
[----:B------:R-:W-:Y:S01]  /*03d0*/  UMOV UR8, 0x1 ;  /* 0x0000000100087882 */ /* 0x000fe20000000000 */
[----:B------:R-:W-:Y:S01]  /*03e0*/  UMOV UR12, 0x100 ;  /* 0x00000100000c7882 */ /* 0x000fe20000000000 */
[----:B------:R-:W-:-:S04]  /*03f0*/  UIADD3 UR8, -UR8, 0x100000, URZ ;  /* 0x0010000008087890 */ /* 0x000fc8000fffe13f */
[----:B------:R-:W-:Y:S02]  /*0400*/  USHF.L.U32 UR9, UR8, 0xb, URZ ;  /* 0x0000000b08097899 */ /* 0x000fe4000800063f */
[----:B------:R-:W-:Y:S01]  /*0410*/  USHF.L.U32 UR8, UR8, 0x1, URZ ;  /* 0x0000000108087899 */ /* 0x000fe2000800063f */
[----:B------:R-:W-:Y:S01]  /*0420*/  ELECT P0, URZ, PT ;  /* 0x00000000003f782f */ /* 0x000fe20003800000 */
[----:B-1----:R-:W-:Y:S02]  /*0430*/  ULEA UR11, UR5, UR4, 0x18 ;  /* 0x00000004050b7291 */ /* 0x002fe4000f8ec03f */
[----:B------:R-:W-:-:S04]  /*0440*/  UIADD3 UR4, -UR12, 0x100000, URZ ;  /* 0x001000000c047890 */ /* 0x000fc8000fffe13f */
[----:B------:R-:W-:Y:S02]  /*0450*/  USHF.L.U32 UR5, UR4, 0xb, URZ ;  /* 0x0000000b04057899 */ /* 0x000fe4000800063f */
[----:B------:R-:W-:Y:S01]  /*0460*/  USHF.L.U32 UR4, UR4, 0x1, URZ ;  /* 0x0000000104047899 */ /* 0x000fe2000800063f */
[----:B------:R-:W1:Y:S03]  /*0470*/  FENCE.VIEW.ASYNC.S ;  /* 0x00000000000073c6 */ /* 0x000e660000000000 */
[----:B-1----:R1:W1:Y:S08]  /*0480*/  SYNCS.EXCH.64 URZ, [UR11+0x16000], UR8 ;  /* 0x016000080b3f75b2 */ /* 0x0022700008000100 */
[----:B------:R1:W1:Y:S01]  /*0490*/  SYNCS.EXCH.64 URZ, [UR11+0x16028], UR4 ;  /* 0x016028040b3f75b2 */ /* 0x0002620008000100 */
        /* <DEDUP_REMOVED lines=8> */
[----:B------:R-:W-:Y:S01]  /*0520*/  NOP ;  /* 0x0000000000007918 */ /* 0x000fe20000000000 */
.L_x_3:
        /* <DEDUP_REMOVED lines=21> */
[----:B------:R-:W-:Y:S01]  /*0680*/  NOP ;  /* 0x0000000000007918 */ /* 0x000fe20000000000 */
.L_x_4:
[----:B------:R-:W5:Y:S01]  /*0690*/  SHFL.IDX PT, R3, R2, RZ, 0x1f ;  /* 0x00001fff02037589 */ /* 0x000f6200000e0000 */
[----:B------:R-:W-:Y:S01]  /*06a0*/  ELECT P0, URZ, PT ;  /* 0x00000000003f782f */ /* 0x000fe20003800000 */
[----:B------:R-:W-:Y:S01]  /*06b0*/  NOP ;  /* 0x0000000000007918 */ /* 0x000fe20000000000 */
[----:B-1----:R-:W-:Y:S02]  /*06c0*/  UMOV UR4, 0x80 ;  /* 0x0000008000047882 */ /* 0x002fe40000000000 */
[C---:B-----5:R-:W-:Y:S02]  /*06d0*/  ISETP.NE.OR P0, PT, R3.reuse, RZ, !P0 ;  /* 0x000000ff0300720c */ /* 0x060fe40004705670 */
[----:B------:R-:W-:-:S11]  /*06e0*/  ISETP.NE.AND P2, PT, R3, RZ, PT ;  /* 0x000000ff0300720c */ /* 0x000fd60003f45270 */
[----:B------:R-:W-:Y:S01]  /*06f0*/  VOTEU.ALL UP0, P0 ;  /* 0x00000000003f7886 */ /* 0x000fe20000000000 */
[----:B------:R-:W-:Y:S01]  /*0700*/  VOTEU.ALL UP2, P0 ;  /* 0x00000000003f7886 */ /* 0x000fe20000040000 */
[----:B------:R-:W-:Y:S01]  /*0710*/  VOTEU.ALL UP3, P0 ;  /* 0x00000000003f7886 */ /* 0x000fe20000060000 */
[----:B------:R-:W-:Y:S02]  /*0720*/  VOTEU.ALL UP4, P0 ;  /* 0x00000000003f7886 */ /* 0x000fe40000080000 */
[----:B------:R-:W1:Y:S01]  /*0730*/  @!UP0 S2UR UR9, SR_CgaCtaId ;  /* 0x00000000000989c3 */ /* 0x000e620000008800 */
[----:B------:R-:W-:Y:S01]  /*0740*/  @!UP0 UMOV UR8, 0x400 ;  /* 0x0000040000088882 */ /* 0x000fe20000000000 */
[----:B------:R-:W-:-:S04]  /*0750*/  @!UP0 UIADD3 UR4, -UR4, 0x100000, URZ ;  /* 0x0010000004048890 */ /* 0x000fc8000fffe13f */
[----:B------:R-:W-:Y:S02]  /*0760*/  @!UP0 USHF.L.U32 UR5, UR4, 0xb, URZ ;  /* 0x0000000b04058899 */ /* 0x000fe4000800063f */
[----:B------:R-:W-:Y:S02]  /*0770*/  @!UP0 USHF.L.U32 UR4, UR4, 0x1, URZ ;  /* 0x0000000104048899 */ /* 0x000fe4000800063f */
[----:B-1----:R-:W-:Y:S01]  /*0780*/  @!UP0 ULEA UR8, UR9, UR8, 0x18 ;  /* 0x0000000809088291 */ /* 0x002fe2000f8ec03f */
[----:B------:R-:W-:Y:S01]  /*0790*/  VOTEU.ALL UP0, P0 ;  /* 0x00000000003f7886 */ /* 0x000fe20000000000 */
[----:B------:R-:W1:Y:S10]  /*07a0*/  FENCE.VIEW.ASYNC.S ;  /* 0x00000000000073c6 */ /* 0x000e740000000000 */
[----:B-1----:R1:W1:Y:S01]  /*07b0*/  @!UP0 SYNCS.EXCH.64 URZ, [UR8+0x16090], UR4 ;  /* 0x01609004083f85b2 */ /* 0x0022620008000100 */
[----:B------:R1:W1:Y:S01]  /*07c0*/  @!UP2 SYNCS.EXCH.64 URZ, [UR8+0x16098], UR4 ;  /* 0x01609804083fa5b2 */ /* 0x0002620008000100 */
[----:B------:R1:W1:Y:S01]  /*07d0*/  @!UP3 SYNCS.EXCH.64 URZ, [UR8+0x160a0], UR4 ;  /* 0x0160a004083fb5b2 */ /* 0x0002620008000100 */
[----:B------:R1:W1:Y:S01]  /*07e0*/  @!UP4 SYNCS.EXCH.64 URZ, [UR8+0x160a8], UR4 ;  /* 0x0160a804083fc5b2 */ /* 0x0002620008000100 */
[----:B------:R-:W-:Y:S01]  /*07f0*/  NOP ;  /* 0x0000000000007918 */ /* 0x000fe20000000000 */
[----:B------:R-:W-:Y:S05]  /*0800*/  @P2 BRA `(.L_x_5) ;  /* 0x0000000000402947 */ /* 0x000fea0003800000 */
[----:B-1----:R-:W1:Y:S01]  /*0810*/  S2UR UR5, SR_CgaCtaId ;  /* 0x00000000000579c3 */ /* 0x002e620000008800 */
[----:B------:R-:W-:Y:S01]  /*0820*/  UMOV UR4, 0x400 ;  /* 0x0000040000047882 */ /* 0x000fe20000000000 */
[----:B------:R-:W-:Y:S01]  /*0830*/  UMOV UR8, 0x20 ;  /* 0x0000002000087882 */ /* 0x000fe20000000000 */
[----:B------:R-:W-:Y:S01]  /*0840*/  UMOV UR9, 0x80 ;  /* 0x0000008000097882 */ /* 0x000fe20000000000 */
[----:B------:R-:W-:Y:S01]  /*0850*/  ELECT P0, URZ, PT ;  /* 0x00000000003f782f */ /* 0x000fe20003800000 */
[----:B-1----:R-:W-:Y:S02]  /*0860*/  ULEA UR11, UR5, UR4, 0x18 ;  /* 0x00000004050b7291 */ /* 0x002fe4000f8ec03f */
[----:B------:R-:W-:-:S04]  /*0870*/  UIADD3 UR4, -UR8, 0x100000, URZ ;  /* 0x0010000008047890 */ /* 0x000fc8000fffe13f */
[----:B------:R-:W-:Y:S02]  /*0880*/  USHF.L.U32 UR5, UR4, 0xb, URZ ;  /* 0x0000000b04057899 */ /* 0x000fe4000800063f */
[----:B------:R-:W-:Y:S02]  /*0890*/  USHF.L.U32 UR4, UR4, 0x1, URZ ;  /* 0x0000000104047899 */ /* 0x000fe4000800063f */
[----:B------:R-:W-:-:S04]  /*08a0*/  UIADD3 UR8, -UR9, 0x100000, URZ ;  /* 0x0010000009087890 */ /* 0x000fc8000fffe13f */
[----:B------:R-:W-:Y:S02]  /*08b0*/  USHF.L.U32 UR9, UR8, 0xb, URZ ;  /* 0x0000000b08097899 */ /* 0x000fe4000800063f */
[----:B------:R-:W-:Y:S01]  /*08c0*/  USHF.L.U32 UR8, UR8, 0x1, URZ ;  /* 0x0000000108087899 */ /* 0x000fe2000800063f */
[----:B------:R-:W1:Y:S03]  /*08d0*/  FENCE.VIEW.ASYNC.S ;  /* 0x00000000000073c6 */ /* 0x000e660000000000 */
[----:B-1----:R1:W1:Y:S08]  /*08e0*/  SYNCS.EXCH.64 URZ, [UR11+0x160c0], UR4 ;  /* 0x0160c0040b3f75b2 */ /* 0x0022700008000100 */
[----:B------:R1:W1:Y:S01]  /*08f0*/  SYNCS.EXCH.64 URZ, [UR11+0x160c8], UR8 ;  /* 0x0160c8080b3f75b2 */ /* 0x0002620008000100 */
[----:B------:R-:W-:Y:S01]  /*0900*/  NOP ;  /* 0x0000000000007918 */ /* 0x000fe20000000000 */
.L_x_5:
[----:B------:R-:W-:Y:S01]  /*0910*/  ISETP.NE.AND P0, PT, RZ, UR36, PT ;  /* 0x00000024ff007c0c */ /* 0x000fe2000bf05270 */
[----:B------:R-:W-:Y:S01]  /*0920*/  IMAD.U32 R2, RZ, RZ, UR10 ;  /* 0x0000000aff027e24 */ /* 0x000fe2000f8e00ff */
[----:B------:R-:W-:Y:S01]  /*0930*/  NOP ;  /* 0x0000000000007918 */ /* 0x000fe20000000000 */
[----:B-1234-:R-:W-:Y:S03]  /*0940*/  BAR.SYNC.DEFER_BLOCKING 0x0 ;  /* 0x0000000000007b1d */ /* 0x01efe60000010000 */
[----:B------:R-:W-:-:S07]  /*0950*/  ISETP.EQ.AND P2, PT, R2, 0x1, P1 ;  /* 0x000000010200780c */ /* 0x000fce0000f42270 */
[----:B------:R-:W-:Y:S06]  /*0960*/  @!P0 BRA `(.L_x_6) ;  /* 0x0000015800088947 */ /* 0x000fec0003800000 */
[----:B------:R-:W-:-:S06]  /*0970*/  UISETP.GT.U32.AND UP0, UPT, UR7, 0x3, UPT ;  /* 0x000000030700788c */ /* 0x000fcc000bf04070 */
[----:B------:R-:W-:-:S13]  /*0980*/  PLOP3.LUT P0, PT, PT, PT, UP0, 0x80, 0x0 ;  /* 0x000000000000781c */ /* 0x000fda0003f0f008 */
[----:B------:R-:W-:Y:S05]  /*0990*/  @P0 EXIT ;  /* 0x000000000000094d */ /* 0x000fea0003800000 */
.L_x_7:
[----:B------:R-:W-:-:S08]  /*09a0*/  NOP ;  /* 0x0000000000007918 */ /* 0x000fd00000000000 */
[----:B------:R-:W1:Y:S02]  /*09b0*/  USETMAXREG.TRY_ALLOC.CTAPOOL UP0, 0xf0 ;  /* 0x000000f0000079c8 */ /* 0x000e640008000600 */
[----:B-1----:R-:W-:-:S13]  /*09c0*/  PLOP3.LUT P0, PT, PT, PT, UP0, 0x80, 0x0 ;  /* 0x000000000000781c */ /* 0x002fda0003f0f008 */
[----:B------:R-:W-:Y:S05]  /*09d0*/  @!P0 BRA `(.L_x_7) ;  /* 0xfffffffc00f08947 */ /* 0x000fea000383ffff */
[----:B------:R-:W-:Y:S01]  /*09e0*/  UISETP.NE.AND UP0, UPT, UR36, 0x1, UPT ;  /* 0x000000012400788c */ /* 0x000fe2000bf05270 */
[----:B------:R-:W1:Y:S01]  /*09f0*/  S2UR UR42, SR_CTAID.X ;  /* 0x00000000002a79c3 */ /* 0x000e620000002500 */
[----:B------:R-:W-:Y:S01]  /*0a00*/  UMOV UR4, URZ ;  /* 0x0000003f00047c82 */ /* 0x000fe20008000000 */
[----:B------:R-:W-:-:S03]  /*0a10*/  UMOV UR5, URZ ;  /* 0x0000003f00057c82 */ /* 0x000fc60008000000 */
[----:B------:R-:W-:-:S13]  /*0a20*/  PLOP3.LUT P0, PT, PT, PT, UP0, 0x80, 0x0 ;  /* 0x000000000000781c */ /* 0x000fda0003f0f008 */
[----:B------:R-:W-:Y:S05]  /*0a30*/  @!P0 BRA `(.L_x_8) ;  /* 0x00000000003c8947 */ /* 0x000fea0003800000 */
[----:B------:R-:W-:Y:S01]  /*0a40*/  UISETP.NE.AND UP0, UPT, UR36, 0x2, UPT ;  /* 0x000000022400788c */ /* 0x000fe2000bf05270 */
[----:B------:R-:W-:-:S05]  /*0a50*/  UMOV UR5, 0x1 ;  /* 0x0000000100057882 */ /* 0x000fca0000000000 */
[----:B------:R-:W-:-:S13]  /*0a60*/  PLOP3.LUT P1, PT, PT, PT, UP0, 0x80, 0x0 ;  /* 0x000000000000781c */ /* 0x000fda0003f2f008 */
[----:B------:R-:W-:Y:S05]  /*0a70*/  @!P1 BRA `(.L_x_8) ;  /* 0x00000000002c9947 */ /* 0x000fea0003800000 */
[----:B------:R-:W-:-:S06]  /*0a80*/  UISETP.NE.AND UP0, UPT, UR36, 0x3, UPT ;  /* 0x000000032400788c */ /* 0x000fcc000bf05270 */
[----:B------:R-:W-:-:S13]  /*0a90*/  PLOP3.LUT P1, PT, PT, PT, UP0, 0x80, 0x0 ;  /* 0x000000000000781c */ /* 0x000fda0003f2f008 */
[----:B------:R-:W-:Y:S05]  /*0aa0*/  @!P1 BRA `(.L_x_9) ;  /* 0x0000000000189947 */ /* 0x000fea0003800000 */
[----:B------:R-:W-:-:S11]  /*0ab0*/  UISETP.NE.AND UP0, UPT, UR36, 0x4, UPT ;  /* 0x000000042400788c */ /* 0x000fd6000bf05270 */
[----:B------:R-:W-:Y:S01]  /*0ac0*/  @!UP0 UMOV UR4, 0x1 ;  /* 0x0000000100048882 */ /* 0x000fe20000000000 */
[----:B------:R-:W-:Y:S01]  /*0ad0*/  @!UP0 UMOV UR5, 0x1 ;  /* 0x0000000100058882 */ /* 0x000fe20000000000 */
[----:B------:R-:W-:Y:S01]  /*0ae0*/  @UP0 UMOV UR4, URZ ;  /* 0x0000003f00040c82 */ /* 0x000fe20008000000 */
[----:B------:R-:W-:Y:S01]  /*0af0*/  @UP0 UMOV UR5, URZ ;  /* 0x0000003f00050c82 */ /* 0x000fe20008000000 */
[----:B------:R-:W-:Y:S05]  /*0b00*/  BRA `(.L_x_8) ;  /* 0x0000000000087947 */ /* 0x000fea0003800000 */
.L_x_9:
[----:B------:R-:W-:Y:S01]  /*0b10*/  UMOV UR4, 0x1 ;  /* 0x0000000100047882 */ /* 0x000fe20000000000 */
[----:B------:R-:W-:-:S05]  /*0b20*/  UMOV UR5, URZ ;  /* 0x0000003f00057c82 */ /* 0x000fca0008000000 */
.L_x_8:
[----:B------:R-:W-:Y:S05]  /*0b30*/  @!P0 BRA `(.L_x_10) ;  /* 0x00000000003c8947 */ /* 0x000fea0003800000 */
[----:B------:R-:W-:-:S06]  /*0b40*/  UISETP.NE.AND UP0, UPT, UR36, 0x2, UPT ;  /* 0x000000022400788c */ /* 0x000fcc000bf05270 */
[----:B------:R-:W-:-:S13]  /*0b50*/  PLOP3.LUT P0, PT, PT, PT, UP0, 0x80, 0x0 ;  /* 0x000000000000781c */ /* 0x000fda0003f0f008 */
[----:B------:R-:W-:Y:S05]  /*0b60*/  @!P0 BRA `(.L_x_11) ;  /* 0x0000000000288947 */ /* 0x000fea0003800000 */
[----:B------:R-:W-:-:S06]  /*0b70*/  UISETP.NE.AND UP0, UPT, UR36, 0x3, UPT ;  /* 0x000000032400788c */ /* 0x000fcc000bf05270 */
[----:B------:R-:W-:-:S13]  /*0b80*/  PLOP3.LUT P0, PT, PT, PT, UP0, 0x80, 0x0 ;  /* 0x000000000000781c */ /* 0x000fda0003f0f008 */
[----:B------:R-:W-:Y:S05]  /*0b90*/  @!P0 BRA `(.L_x_12) ;  /* 0x0000000000148947 */ /* 0x000fea0003800000 */
[----:B------:R-:W-:-:S06]  /*0ba0*/  UISETP.NE.AND UP0, UPT, UR36, 0x4, UPT ;  /* 0x000000042400788c */ /* 0x000fcc000bf05270 */
[----:B------:R-:W-:-:S13]  /*0bb0*/  PLOP3.LUT P0, PT, PT, PT, UP0, 0x80, 0x0 ;  /* 0x000000000000781c */ /* 0x000fda0003f0f008 */
[----:B------:R-:W-:Y:S05]  /*0bc0*/  @P0 BRA `(.L_x_13) ;  /* 0x00000000001c0947 */ /* 0x000fea0003800000 */
[----:B-1----:R-:W-:Y:S01]  /*0bd0*/  ULEA UR42, UR42, 0x3, 0x1 ;  /* 0x000000032a2a7891 */ /* 0x002fe2000f8e083f */
[----:B------:R-:W-:Y:S11]  /*0be0*/  BRA `(.L_x_13) ;  /* 0x0000000000147947 */ /* 0x000ff60003800000 */
.L_x_12:
[----:B-1----:R-:W-:Y:S01]  /*0bf0*/  ULEA UR42, UR42, 0x2, 0x1 ;  /* 0x000000022a2a7891 */ /* 0x002fe2000f8e083f */
[----:B------:R-:W-:Y:S11]  /*0c00*/  BRA `(.L_x_13) ;  /* 0x00000000000c7947 */ /* 0x000ff60003800000 */
.L_x_11:
[----:B-1----:R-:W-:Y:S01]  /*0c10*/  ULEA UR42, UR42, 0x1, 0x1 ;  /* 0x000000012a2a7891 */ /* 0x002fe2000f8e083f */
[----:B------:R-:W-:Y:S11]  /*0c20*/  BRA `(.L_x_13) ;  /* 0x0000000000047947 */ /* 0x000ff60003800000 */
.L_x_10:
[----:B-1----:R-:W-:-:S12]  /*0c30*/  USHF.L.U32 UR42, UR42, 0x1, URZ ;  /* 0x000000012a2a7899 */ /* 0x002fd8000800063f */
.L_x_13:
[----:B------:R-:W-:-:S04]  /*0c40*/  ULOP3.LUT UR8, UR6, 0x1, URZ, 0xfc, !UPT ;  /* 0x0000000106087892 */ /* 0x000fc8000f8efc3f */
[----:B------:R-:W-:-:S06]  /*0c50*/  UISETP.NE.AND UP0, UPT, UR8, 0x3, UPT ;  /* 0x000000030800788c */ /* 0x000fcc000bf05270 */
[----:B------:R-:W-:-:S13]  /*0c60*/  PLOP3.LUT P0, PT, PT, PT, UP0, 0x80, 0x0 ;  /* 0x000000000000781c */ /* 0x000fda0003f0f008 */
[----:B------:R-:W-:Y:S05]  /*0c70*/  @!P0 BRA `(.L_x_14) ;  /* 0x0000000000048947 */ /* 0x000fea0003800000 */
[----:B-1----:R-:W-:Y:S01]  /*0c80*/  BPT.TRAP 0x1 ;  /* 0x000000040000795c */ /* 0x002fe20000300000 */
.L_x_14:
[----:B------:R-:W2:Y:S01]  /*0c90*/  S2UR UR8, SR_CgaCtaId ;  /* 0x00000000000879c3 */ /* 0x000ea20000008800 */
[----:B------:R-:W-:Y:S01]  /*0ca0*/  UMOV UR37, 0x400 ;  /* 0x0000040000257882 */ /* 0x000fe20000000000 */
[----:B------:R-:W-:Y:S01]  /*0cb0*/  IMAD.U32 R4, RZ, RZ, UR4 ;  /* 0x00000004ff047e24 */ /* 0x000fe2000f8e00ff */
[----:B------:R-:W-:-:S04]  /*0cc0*/  SHF.R.S32.HI R3, RZ, 0x1f, R0 ;  /* 0x0000001fff037819 */ /* 0x000fc80000011400 */
[----:B------:R-:W-:Y:S02]  /*0cd0*/  SHF.L.U32 R4, R4, 0x1f, RZ ;  /* 0x0000001f04047819 */ /* 0x000fe400000006ff */
[----:B------:R-:W-:-:S04]  /*0ce0*/  LEA.HI R3, R3, R0, RZ, 0x7 ;  /* 0x0000000003037211 */ /* 0x000fc800078f38ff */
[----:B------:R-:W-:-:S05]  /*0cf0*/  LOP3.LUT R3, R3, 0xffffff80, RZ, 0xc0, !PT ;  /* 0xffffff8003037812 */ /* 0x000fca00078ec0ff */
[----:B------:R-:W-:-:S05]  /*0d00*/  IMAD.IADD R3, R0, 0x1, -R3 ;  /* 0x0000000100037824 */ /* 0x000fca00078e0a03 */
[----:B------:R-:W-:Y:S01]  /*0d10*/  SHF.R.S32.HI R2, RZ, 0x1f, R3 ;  /* 0x0000001fff027819 */ /* 0x000fe20000011403 */
[----:B--2---:R-:W-:-:S03]  /*0d20*/  ULEA UR37, UR8, UR37, 0x18 ;  /* 0x0000002508257291 */ /* 0x004fc6000f8ec03f */
[----:B------:R-:W-:Y:S01]  /*0d30*/  LEA.HI R2, R2, R3, RZ, 0x2 ;  /* 0x0000000302027211 */ /* 0x000fe200078f10ff */
[----:B------:R-:W-:-:S03]  /*0d40*/  ULEA UR8, UR5, UR37, 0x3 ;  /* 0x0000002505087291 */ /* 0x000fc6000f8e183f */
[----:B------:R-:W-:-:S05]  /*0d50*/  LOP3.LUT R2, R2, 0x7ffffffc, RZ, 0xc0, !PT ;  /* 0x7ffffffc02027812 */ /* 0x000fca00078ec0ff */
[----:B------:R-:W-:Y:S01]  /*0d60*/  IMAD.IADD R2, R3, 0x1, -R2 ;  /* 0x0000000103027824 */ /* 0x000fe200078e0a02 */
[----:B------:R-:W2:Y:S02]  /*0d70*/  SYNCS.PHASECHK.TRANS64.TRYWAIT P1, [UR8+0x16050], R4 ;  /* 0x01605004ff0075a7 */ /* 0x000ea40008020148 */
[----:B--2---:R-:W-:Y:S05]  /*0d80*/  @!P1 BRA `(.L_x_15) ;  /* 0x0000016400449947 */ /* 0x004fea0003800000 */
.L_x_100:
[----:B------:R-:W-:Y:S01]  /*0d90*/  IMAD.SHL.U32 R9, R2, 0x2, RZ ;  /* 0x0000000202097824 */ /* 0x000fe200078e00ff */
[----:B------:R-:W-:Y:S06]  /*0da0*/  @!P0 BRA `(.L_x_16) ;  /* 0x0000000000048947 */ /* 0x000fec0003800000 */
[----:B-1----:R-:W-:Y:S01]  /*0db0*/  BPT.TRAP 0x1 ;  /* 0x000000040000795c */ /* 0x002fe20000300000 */
.L_x_16:
[----:B--2---:R-:W-:Y:S01]  /*0dc0*/  SHF.L.U32 R4, RZ, 0x1f, RZ ;  /* 0x0000001fff047819 */ /* 0x004fe200000006ff */
[----:B------:R-:W-:Y:S01]  /*0dd0*/  UIADD3 UR13, UR37, 0x16090, URZ ;  /* 0x00016090250d7890 */ /* 0x000fe2000fffe03f */
[----:B------:R-:W-:Y:S02]  /*0de0*/  ISETP.NE.AND P2, PT, RZ, UR7, PT ;  /* 0x00000007ff007c0c */ /* 0x000fe4000bf45270 */
[----:B------:R-:W2:Y:S02]  /*0df0*/  SYNCS.PHASECHK.TRANS64.TRYWAIT P1, [UR37+0x16000], R4 ;  /* 0x01600004ff0075a7 */ /* 0x000ea40008020165 */
[----:B--2---:R-:W-:Y:S09]  /*0e00*/  @!P1 BRA `(.L_x_17) ;  /* 0x00000164003c9947 */ /* 0x004ff20003800000 */
.L_x_101:
[----:B------:R-:W-:Y:S01]  /*0e10*/  ULEA UR15, UR36, UR13, 0x3 ;  /* 0x0000000d240f7291 */ /* 0x000fe2000f8e183f */
[----:B------:R-:W-:-:S04]  /*0e20*/  SEL R2, RZ, 0x1, P2 ;  /* 0x00000001ff027807 */ /* 0x000fc80001000000 */
[----:B------:R-:W-:-:S04]  /*0e30*/  SHF.L.U32 R2, R2, 0x1f, RZ ;  /* 0x0000001f02027819 */ /* 0x000fc800000006ff */
[----:B------:R-:W3:Y:S02]  /*0e40*/  SYNCS.PHASECHK.TRANS64.TRYWAIT P1, [UR15+-0x8], R2 ;  /* 0xfffff802ff0075a7 */ /* 0x000ee4000802014f */
[----:B---3--:R-:W-:Y:S05]  /*0e50*/  @!P1 BRA `(.L_x_18) ;  /* 0x0000016400409947 */ /* 0x008fea0003800000 */
.L_x_102:
[----:B------:R-:W-:Y:S01]  /*0e60*/  USHF.R.U32.HI UR4, URZ, 0x4, UR37 ;  /* 0x000000043f047899 */ /* 0x000fe20008011625 */
[----:B------:R-:W-:Y:S01]  /*0e70*/  WARPGROUP.ARRIVE ;  /* 0x00000000000079c5 */ /* 0x000fe20000000000 */
[----:B------:R-:W-:Y:S01]  /*0e80*/  UIADD3 UR8, UR37, 0x2000, URZ ;  /* 0x0000200025087890 */ /* 0x000fe2000fffe03f */
[----:B------:R-:W3:Y:S01]  /*0e90*/  LDC R10, c[0x0][0x28c] ;  /* 0x0000a300ff0a7b82 */ /* 0x000ee20000000800 */
[----:B------:R-:W-:Y:S01]  /*0ea0*/  ULOP3.LUT UR4, UR4, 0x3fff, URZ, 0xc0, !UPT ;  /* 0x00003fff04047892 */ /* 0x000fe2000f8ec03f */
[C---:B--2---:R-:W-:Y:S01]  /*0eb0*/  VIADD R3, R9.reuse, 0x1 ;  /* 0x0000000109037836 */ /* 0x044fe20000000000 */
[----:B------:R-:W-:Y:S01]  /*0ec0*/  USHF.R.U32.HI UR8, URZ, 0x4, UR8 ;  /* 0x000000043f087899 */ /* 0x000fe20008011608 */
[C---:B------:R-:W-:Y:S01]  /*0ed0*/  VIADD R5, R9.reuse, 0x8 ;  /* 0x0000000809057836 */ /* 0x040fe20000000000 */
[----:B------:R-:W-:Y:S01]  /*0ee0*/  ULOP3.LUT UR4, UR4, 0x10000, URZ, 0xfc, !UPT ;  /* 0x0001000004047892 */ /* 0x000fe2000f8efc3f */
[C---:B------:R-:W-:Y:S01]  /*0ef0*/  VIADD R7, R9.reuse, 0x9 ;  /* 0x0000000909077836 */ /* 0x040fe20000000000 */
[----:B------:R-:W-:Y:S01]  /*0f00*/  ULOP3.LUT UR8, UR8, 0x3fff, URZ, 0xc0, !UPT ;  /* 0x00003fff08087892 */ /* 0x000fe2000f8ec03f */
[C---:B------:R-:W-:Y:S01]  /*0f10*/  VIADD R11, R9.reuse, 0x30 ;  /* 0x00000030090b7836 */ /* 0x040fe20000000000 */
[----:B------:R-:W-:Y:S01]  /*0f20*/  ULEA UR4, UR5, UR4, 0x8 ;  /* 0x0000000405047291 */ /* 0x000fe2000f8e403f */
[----:B------:R-:W-:Y:S01]  /*0f30*/  VIADD R13, R9, 0x40 ;  /* 0x00000040090d7836 */ /* 0x000fe20000000000 */
[----:B------:R-:W-:Y:S01]  /*0f40*/  ULOP3.LUT UR12, UR8, 0x10000, URZ, 0xfc, !UPT ;  /* 0x00010000080c7892 */ /* 0x000fe2000f8efc3f */
[----:B------:R-:W-:Y:S01]  /*0f50*/  P2R R163, PR, RZ, 0x1 ;  /* 0x00000001ffa37803 */ /* 0x000fe20000000000 */
[----:B------:R-:W-:Y:S01]  /*0f60*/  UMOV UR5, 0x80000020 ;  /* 0x8000002000057882 */ /* 0x000fe20000000000 */
[----:B------:R-:W-:Y:S01]  /*0f70*/  UMOV UR11, 0x80000020 ;  /* 0x80000020000b7882 */ /* 0x000fe20000000000 */
[----:B------:R-:W-:Y:S01]  /*0f80*/  UMOV UR9, UR5 ;  /* 0x0000000500097c82 */ /* 0x000fe20008000000 */
[----:B------:R-:W-:Y:S01]  /*0f90*/  UMOV UR8, UR4 ;  /* 0x0000000400087c82 */ /* 0x000fe20008000000 */
[----:B------:R-:W-:Y:S01]  /*0fa0*/  IMAD.MOV.U32 R183, RZ, RZ, RZ ;  /* 0x000000ffffb77224 */ /* 0x000fe200078e00ff */
[----:B------:R-:W-:Y:S01]  /*0fb0*/  UMOV UR10, UR12 ;  /* 0x0000000c000a7c82 */ /* 0x000fe20008000000 */
[----:B------:R-:W-:Y:S01]  /*0fc0*/  USHF.L.U32 UR7, UR7, 0x3, URZ ;  /* 0x0000000307077899 */ /* 0x000fe2000800063f */
[----:B------:R-:W-:Y:S01]  /*0fd0*/  QGMMA.64x256x32.F32.E4M3.E4M3 R24, gdesc[UR8], RZ, !UPT, gsb0 ;  /* 0x03e00000081879f3 */ /* 0x000fe2000c0008ff */
[----:B------:R-:W-:-:S02]  /*0fe0*/  UIADD3 UR8, UR4, 0x2, URZ ;  /* 0x0000000204087890 */ /* 0x000fc4000fffe03f */
[----:B------:R-:W-:Y:S01]  /*0ff0*/  UIADD3 UR10, UR12, 0x2, URZ ;  /* 0x000000020c0a7890 */ /* 0x000fe2000fffe03f */
[-C--:B---3--:R-:W-:Y:S01]  /*1000*/  ISETP.GE.AND P1, PT, R3, R10.reuse, PT ;  /* 0x0000000a0300720c */ /* 0x088fe20003f26270 */
[----:B------:R-:W-:Y:S01]  /*1010*/  UMOV UR9, 0x80000020 ;  /* 0x8000002000097882 */ /* 0x000fe20000000000 */
[----:B------:R-:W-:Y:S01]  /*1020*/  UMOV UR11, 0x80000020 ;  /* 0x80000020000b7882 */ /* 0x000fe20000000000 */
[----:B------:R-:W-:Y:S01]  /*1030*/  VIADD R3, R9, 0x10 ;  /* 0x0000001009037836 */ /* 0x000fe20000000000 */
[-C--:B------:R-:W-:Y:S01]  /*1040*/  ISETP.GE.AND P6, PT, R5, R10.reuse, PT ;  /* 0x0000000a0500720c */ /* 0x080fe20003fc6270 */
[----:B------:R-:W-:Y:S01]  /*1050*/  VIADD R5, R9, 0x11 ;  /* 0x0000001109057836 */ /* 0x000fe20000000000 */
[-C--:B------:R-:W-:Y:S01]  /*1060*/  ISETP.GE.AND P5, PT, R7, R10.reuse, PT ;  /* 0x0000000a0700720c */ /* 0x080fe20003fa6270 */
[----:B------:R-:W-:Y:S01]  /*1070*/  VIADD R7, R9, 0x20 ;  /* 0x0000002009077836 */ /* 0x000fe20000000000 */
[-C--:B------:R-:W-:Y:S01]  /*1080*/  ISETP.GE.AND P4, PT, R3, R10.reuse, PT ;  /* 0x0000000a0300720c */ /* 0x080fe20003f86270 */
[C---:B------:R-:W-:Y:S01]  /*1090*/  VIADD R3, R9.reuse, 0x18 ;  /* 0x0000001809037836 */ /* 0x040fe20000000000 */
[-C--:B------:R-:W-:Y:S01]  /*10a0*/  ISETP.GE.AND P2, PT, R9, R10.reuse, PT ;  /* 0x0000000a0900720c */ /* 0x080fe20003f46270 */
[----:B------:R-:W-:Y:S01]  /*10b0*/  ULOP3.LUT UR7, UR7, 0x8, URZ, 0xc, !UPT ;  /* 0x0000000807077892 */ /* 0x000fe2000f8e0c3f */
[----:B------:R-:W-:Y:S01]  /*10c0*/  ISETP.GE.AND P3, PT, R5, R10, PT ;  /* 0x0000000a0500720c */ /* 0x000fe20003f66270 */
[----:B------:R-:W-:Y:S01]  /*10d0*/  VIADD R5, R9, 0x19 ;  /* 0x0000001909057836 */ /* 0x000fe20000000000 */
[----:B------:R-:W-:-:S02]  /*10e0*/  WARPGROUP.DEPBAR.LE gsb0, 0x0 ;  /* 0x00008000000079c5 */ /* 0x000fc40000010000 */
[----:B------:R-:W-:-:S08]  /*10f0*/  WARPGROUP.ARRIVE ;  /* 0x00000000000079c5 */ /* 0x000fd00000000000 */
[----:B------:R-:W-:Y:S01]  /*1100*/  QGMMA.64x256x32.F32.E4M3.E4M3 R24, gdesc[UR8], R24, gsb0 ;  /* 0x03e00000081879f3 */ /* 0x000fe20008000818 */
[----:B------:R-:W-:Y:S02]  /*1110*/  ULDC UR10, c[0x0][0x604] ;  /* 0x00018100000a7ab9 */ /* 0x000fe40000000800 */
[----:B------:R-:W-:Y:S02]  /*1120*/  WARPGROUP.DEPBAR.LE gsb0, 0x0 ;  /* 0x00008000000079c5 */ /* 0x000fe40000010000 */
[----:B------:R-:W-:Y:S02]  /*1130*/  FSEL R28, R28, -INF , !P6 ;  /* 0xff8000001c1c7808 */ /* 0x000fe40007000000 */
[----:B------:R-:W-:Y:S02]  /*1140*/  FSEL R19, R30, -INF , !P6 ;  /* 0xff8000001e137808 */ /* 0x000fe40007000000 */
[----:B------:R-:W-:Y:S01]  /*1150*/  ISETP.GE.AND P6, PT, R7, R10, PT ;  /* 0x0000000a0700720c */ /* 0x000fe20003fc6270 */
[----:B------:R-:W-:Y:S01]  /*1160*/  VIADD R7, R9, 0x28 ;  /* 0x0000002809077836 */ /* 0x000fe20000000000 */
[----:B------:R-:W-:-:S02]  /*1170*/  FSEL R24, R24, -INF , !P2 ;  /* 0xff80000018187808 */ /* 0x000fc40005000000 */
[----:B------:R-:W-:Y:S02]  /*1180*/  FSEL R15, R26, -INF , !P2 ;  /* 0xff8000001a0f7808 */ /* 0x000fe40005000000 */
[-C--:B------:R-:W-:Y:S02]  /*1190*/  ISETP.GE.AND P2, PT, R3, R10.reuse, PT ;  /* 0x0000000a0300720c */ /* 0x080fe40003f46270 */
[----:B------:R-:W-:Y:S02]  /*11a0*/  FSEL R3, R25, -INF , !P1 ;  /* 0xff80000019037808 */ /* 0x000fe40004800000 */
[----:B------:R-:W-:Y:S02]  /*11b0*/  FSEL R154, R27, -INF , !P1 ;  /* 0xff8000001b9a7808 */ /* 0x000fe40004800000 */
[----:B------:R-:W-:Y:S01]  /*11c0*/  ISETP.GE.AND P1, PT, R5, R10, PT ;  /* 0x0000000a0500720c */ /* 0x000fe20003f26270 */
[----:B------:R-:W-:Y:S01]  /*11d0*/  VIADD R5, R9, 0x21 ;  /* 0x0000002109057836 */ /* 0x000fe20000000000 */
[----:B------:R-:W-:-:S02]  /*11e0*/  FSEL R32, R32, -INF , !P4 ;  /* 0xff80000020207808 */ /* 0x000fc40006000000 */
[----:B------:R-:W-:Y:S02]  /*11f0*/  FSEL R21, R34, -INF , !P4 ;  /* 0xff80000022157808 */ /* 0x000fe40006000000 */
[-C--:B------:R-:W-:Y:S01]  /*1200*/  ISETP.GE.AND P4, PT, R7, R10.reuse, PT ;  /* 0x0000000a0700720c */ /* 0x080fe20003f86270 */
[----:B------:R-:W-:Y:S01]  /*1210*/  VIADD R7, R9, 0x29 ;  /* 0x0000002909077836 */ /* 0x000fe20000000000 */
        /* <DEDUP_REMOVED lines=26> */
[----:B------:R-:W-:-:S02]  /*13c0*/  FMNMX R17, R24, R3, !PT ;  /* 0x0000000318117209 */ /* 0x000fc40007800000 */
[----:B------:R-:W-:Y:S02]  /*13d0*/  FSEL R48, R48, -INF , !P2 ;  /* 0xff80000030307808 */ /* 0x000fe40005000000 */
[----:B------:R-:W-:Y:S02]  /*13e0*/  FSEL R29, R50, -INF , !P2 ;  /* 0xff800000321d7808 */ /* 0x000fe40005000000 */
[----:B------:R-:W-:Y:S01]  /*13f0*/  ISETP.GE.AND P2, PT, R13, R10, PT ;  /* 0x0000000a0d00720c */ /* 0x000fe20003f46270 */
[C---:B------:R-:W-:Y:S01]  /*1400*/  VIADD R13, R9.reuse, 0x49 ;  /* 0x00000049090d7836 */ /* 0x040fe20000000000 */
[----:B------:R-:W-:Y:S01]  /*1410*/  FMNMX R37, R28, R17, !PT ;  /* 0x000000111c257209 */ /* 0x000fe20007800000 */
[----:B------:R-:W-:Y:S01]  /*1420*/  VIADD R17, R9, 0x51 ;  /* 0x0000005109117836 */ /* 0x000fe20000000000 */
[----:B------:R-:W-:Y:S02]  /*1430*/  FSEL R8, R45, -INF , !P3 ;  /* 0xff8000002d087808 */ /* 0x000fe40005800000 */
[----:B------:R-:W-:-:S02]  /*1440*/  FSEL R47, R47, -INF , !P3 ;  /* 0xff8000002f2f7808 */ /* 0x000fc40005800000 */
[-C--:B------:R-:W-:Y:S02]  /*1450*/  ISETP.GE.AND P3, PT, R11, R10.reuse, PT ;  /* 0x0000000a0b00720c */ /* 0x080fe40003f66270 */
[----:B------:R-:W-:Y:S01]  /*1460*/  FSEL R11, R49, -INF , !P1 ;  /* 0xff800000310b7808 */ /* 0x000fe20004800000 */
[----:B------:R-:W-:Y:S01]  /*1470*/  VIADD R49, R9, 0x69 ;  /* 0x0000006909317836 */ /* 0x000fe20000000000 */
[----:B------:R-:W-:Y:S02]  /*1480*/  FSEL R51, R51, -INF , !P1 ;  /* 0xff80000033337808 */ /* 0x000fe40004800000 */
[----:B------:R-:W-:Y:S01]  /*1490*/  ISETP.GE.AND P1, PT, R13, R10, PT ;  /* 0x0000000a0d00720c */ /* 0x000fe20003f26270 */
[----:B------:R-:W-:Y:S01]  /*14a0*/  VIADD R13, R9, 0x50 ;  /* 0x00000050090d7836 */ /* 0x000fe20000000000 */
[----:B------:R-:W-:Y:S02]  /*14b0*/  FMNMX R37, R2, R37, !PT ;  /* 0x0000002502257209 */ /* 0x000fe40007800000 */
[----:B------:R-:W-:-:S02]  /*14c0*/  FSEL R52, R52, -INF , !P6 ;  /* 0xff80000034347808 */ /* 0x000fc40007000000 */
[----:B------:R-:W-:Y:S02]  /*14d0*/  FMNMX R12, R32, R37, !PT ;  /* 0x00000025200c7209 */ /* 0x000fe40007800000 */
        /* <DEDUP_REMOVED lines=8> */
[----:B------:R-:W-:Y:S02]  /*1560*/  FMNMX R41, R36, R41, !PT ;  /* 0x0000002924297209 */ /* 0x000fe40007800000 */
[----:B------:R-:W-:Y:S02]  /*1570*/  FSEL R37, R58, -INF , !P4 ;  /* 0xff8000003a257808 */ /* 0x000fe40006000000 */
[----:B------:R-:W-:Y:S01]  /*1580*/  ISETP.GE.AND P4, PT, R17, R10, PT ;  /* 0x0000000a1100720c */ /* 0x000fe20003f86270 */
[----:B------:R-:W-:Y:S01]  /*1590*/  VIADD R17, R9, 0x59 ;  /* 0x0000005909117836 */ /* 0x000fe20000000000 */
[----:B------:R-:W-:Y:S02]  /*15a0*/  FMNMX R45, R6, R41, !PT ;  /* 0x00000029062d7209 */ /* 0x000fe40007800000 */
[----:B------:R-:W-:-:S02]  /*15b0*/  FSEL R14, R57, -INF , !P3 ;  /* 0xff800000390e7808 */ /* 0x000fc40005800000 */
[----:B------:R-:W-:Y:S02]  /*15c0*/  FSEL R59, R59, -INF , !P3 ;  /* 0xff8000003b3b7808 */ /* 0x000fe40005800000 */
[----:B------:R-:W-:Y:S01]  /*15d0*/  ISETP.GE.AND P3, PT, R17, R10, PT ;  /* 0x0000000a1100720c */ /* 0x000fe20003f66270 */
[----:B------:R-:W-:Y:S01]  /*15e0*/  VIADD R17, R9, 0x60 ;  /* 0x0000006009117836 */ /* 0x000fe20000000000 */
[----:B------:R-:W-:Y:S02]  /*15f0*/  FMNMX R12, R40, R45, !PT ;  /* 0x0000002d280c7209 */ /* 0x000fe40007800000 */
[----:B------:R-:W-:Y:S02]  /*1600*/  FSEL R60, R60, -INF , !P2 ;  /* 0xff8000003c3c7808 */ /* 0x000fe40005000000 */
[----:B------:R-:W-:Y:S02]  /*1610*/  FMNMX R45, R7, R12, !PT ;  /* 0x0000000c072d7209 */ /* 0x000fe40007800000 */
[----:B------:R-:W-:-:S02]  /*1620*/  FSEL R41, R62, -INF , !P2 ;  /* 0xff8000003e297808 */ /* 0x000fc40005000000 */
[-C--:B------:R-:W-:Y:S01]  /*1630*/  ISETP.GE.AND P2, PT, R17, R10.reuse, PT ;  /* 0x0000000a1100720c */ /* 0x080fe20003f46270 */
[----:B------:R-:W-:Y:S01]  /*1640*/  VIADD R17, R9, 0x61 ;  /* 0x0000006109117836 */ /* 0x000fe20000000000 */
[----:B------:R-:W-:Y:S02]  /*1650*/  FMNMX R53, R44, R45, !PT ;  /* 0x0000002d2c357209 */ /* 0x000fe40007800000 */
[----:B------:R-:W-:Y:S02]  /*1660*/  FSEL R16, R61, -INF , !P1 ;  /* 0xff8000003d107808 */ /* 0x000fe40004800000 */
[----:B------:R-:W-:Y:S02]  /*1670*/  FSEL R63, R63, -INF , !P1 ;  /* 0xff8000003f3f7808 */ /* 0x000fe40004800000 */
[----:B------:R-:W-:Y:S01]  /*1680*/  ISETP.GE.AND P1, PT, R17, R10, PT ;  /* 0x0000000a1100720c */ /* 0x000fe20003f26270 */
[----:B------:R-:W-:Y:S01]  /*1690*/  VIADD R17, R9, 0x68 ;  /* 0x0000006809117836 */ /* 0x000fe20000000000 */
[----:B------:R-:W-:-:S02]  /*16a0*/  FMNMX R53, R8, R53, !PT ;  /* 0x0000003508357209 */ /* 0x000fc40007800000 */
[----:B------:R-:W-:Y:S02]  /*16b0*/  FSEL R64, R64, -INF , !P6 ;  /* 0xff80000040407808 */ /* 0x000fe40007000000 */
[----:B------:R-:W-:Y:S01]  /*16c0*/  FMNMX R12, R48, R53, !PT ;  /* 0x00000035300c7209 */ /* 0x000fe20007800000 */
[----:B------:R-:W-:Y:S01]  /*16d0*/  VIADD R53, R9, 0x70 ;  /* 0x0000007009357836 */ /* 0x000fe20000000000 */
[----:B------:R-:W-:Y:S02]  /*16e0*/  FSEL R45, R66, -INF , !P6 ;  /* 0xff800000422d7808 */ /* 0x000fe40007000000 */
[----:B------:R-:W-:Y:S02]  /*16f0*/  ISETP.GE.AND P6, PT, R17, R10, PT ;  /* 0x0000000a1100720c */ /* 0x000fe40003fc6270 */
[----:B------:R-:W-:Y:S02]  /*1700*/  FSEL R17, R65, -INF , !P5 ;  /* 0xff80000041117808 */ /* 0x000fe40006800000 */
[----:B------:R-:W-:-:S02]  /*1710*/  FSEL R67, R67, -INF , !P5 ;  /* 0xff80000043437808 */ /* 0x000fc40006800000 */
[-C--:B------:R-:W-:Y:S02]  /*1720*/  ISETP.GE.AND P5, PT, R49, R10.reuse, PT ;  /* 0x0000000a3100720c */ /* 0x080fe40003fa6270 */
[----:B------:R-:W-:Y:S02]  /*1730*/  FSEL R68, R68, -INF , !P4 ;  /* 0xff80000044447808 */ /* 0x000fe40006000000 */
[----:B------:R-:W-:Y:S02]  /*1740*/  FSEL R49, R70, -INF , !P4 ;  /* 0xff80000046317808 */ /* 0x000fe40006000000 */
[----:B------:R-:W-:Y:S01]  /*1750*/  ISETP.GE.AND P4, PT, R53, R10, PT ;  /* 0x0000000a3500720c */ /* 0x000fe20003f86270 */
[----:B------:R-:W-:Y:S01]  /*1760*/  VIADD R53, R9, 0x71 ;  /* 0x0000007109357836 */ /* 0x000fe20000000000 */
[----:B------:R-:W-:Y:S02]  /*1770*/  FSEL R18, R69, -INF , !P3 ;  /* 0xff80000045127808 */ /* 0x000fe40005800000 */
[----:B------:R-:W-:-:S02]  /*1780*/  FSEL R71, R71, -INF , !P3 ;  /* 0xff80000047477808 */ /* 0x000fc40005800000 */
[----:B------:R-:W-:Y:S01]  /*1790*/  ISETP.GE.AND P3, PT, R53, R10, PT ;  /* 0x0000000a3500720c */ /* 0x000fe20003f66270 */
[----:B------:R-:W-:Y:S01]  /*17a0*/  VIADD R53, R9, 0x78 ;  /* 0x0000007809357836 */ /* 0x000fe20000000000 */
[----:B------:R-:W-:Y:S02]  /*17b0*/  FMNMX R57, R11, R12, !PT ;  /* 0x0000000c0b397209 */ /* 0x000fe40007800000 */
[----:B------:R-:W-:Y:S02]  /*17c0*/  FSEL R72, R72, -INF , !P2 ;  /* 0xff80000048487808 */ /* 0x000fe40005000000 */
[----:B------:R-:W-:Y:S02]  /*17d0*/  FSEL R74, R74, -INF , !P2 ;  /* 0xff8000004a4a7808 */ /* 0x000fe40005000000 */
[----:B------:R-:W-:Y:S02]  /*17e0*/  FMNMX R12, R52, R57, !PT ;  /* 0x00000039340c7209 */ /* 0x000fe40007800000 */
[----:B------:R-:W-:Y:S01]  /*17f0*/  ISETP.GE.AND P2, PT, R53, R10, PT ;  /* 0x0000000a3500720c */ /* 0x000fe20003f46270 */
[----:B------:R-:W-:Y:S01]  /*1800*/  VIADD R53, R9, 0x79 ;  /* 0x0000007909357836 */ /* 0x000fe20000000000 */
[----:B------:R-:W-:-:S02]  /*1810*/  FMNMX R57, R13, R12, !PT ;  /* 0x0000000c0d397209 */ /* 0x000fc40007800000 */
[----:B------:R-:W-:Y:S02]  /*1820*/  FSEL R20, R73, -INF , !P1 ;  /* 0xff80000049147808 */ /* 0x000fe40004800000 */
[----:B------:R-:W-:Y:S02]  /*1830*/  FSEL R75, R75, -INF , !P1 ;  /* 0xff8000004b4b7808 */ /* 0x000fe40004800000 */
[----:B------:R-:W-:Y:S01]  /*1840*/  ISETP.GE.AND P1, PT, R53, R10, PT ;  /* 0x0000000a3500720c */ /* 0x000fe20003f26270 */
[----:B------:R-:W-:Y:S01]  /*1850*/  VIADD R53, R9, 0x80 ;  /* 0x0000008009357836 */ /* 0x000fe20000000000 */
[----:B------:R-:W-:Y:S02]  /*1860*/  FMNMX R57, R56, R57, !PT ;  /* 0x0000003938397209 */ /* 0x000fe40007800000 */
[----:B------:R-:W-:Y:S02]  /*1870*/  FSEL R22, R76, -INF , !P6 ;  /* 0xff8000004c167808 */ /* 0x000fe40007000000 */
[----:B------:R-:W-:-:S02]  /*1880*/  FSEL R78, R78, -INF , !P6 ;  /* 0xff8000004e4e7808 */ /* 0x000fc40007000000 */
[----:B------:R-:W-:Y:S02]  /*1890*/  FMNMX R57, R14, R57, !PT ;  /* 0x000000390e397209 */ /* 0x000fe40007800000 */
        /* <DEDUP_REMOVED lines=9> */
[----:B------:R-:W-:Y:S02]  /*1930*/  FSEL R82, R82, -INF , !P4 ;  /* 0xff80000052527808 */ /* 0x000fe40006000000 */
[----:B------:R-:W-:Y:S02]  /*1940*/  FMNMX R12, R64, R57, !PT ;  /* 0x00000039400c7209 */ /* 0x000fe40007800000 */
        /* <DEDUP_REMOVED lines=9> */
[----:B------:R-:W-:Y:S02]  /*19e0*/  FSEL R86, R86, -INF , !P2 ;  /* 0xff80000056567808 */ /* 0x000fe40005000000 */
[----:B------:R-:W-:-:S02]  /*19f0*/  FMNMX R57, R18, R57, !PT ;  /* 0x0000003912397209 */ /* 0x000fc40007800000 */
        /* <DEDUP_REMOVED lines=36> */
[----:B------:R-:W-:-:S02]  /*1c40*/  FMNMX R57, R46, R57, !PT ;  /* 0x000000392e397209 */ /* 0x000fc40007800000 */
[----:B------:R-:W-:Y:S02]  /*1c50*/  FSEL R99, R99, -INF , !P1 ;  /* 0xff80000063637808 */ /* 0x000fe40004800000 */
[-C--:B------:R-:W-:Y:S01]  /*1c60*/  ISETP.GE.AND P1, PT, R53, R10.reuse, PT ;  /* 0x0000000a3500720c */ /* 0x080fe20003f26270 */
[C---:B------:R-:W-:Y:S01]  /*1c70*/  VIADD R53, R9.reuse, 0xb0 ;  /* 0x000000b009357836 */ /* 0x040fe20000000000 */
[----:B------:R-:W-:Y:S01]  /*1c80*/  FMNMX R61, R92, R57, !PT ;  /* 0x000000395c3d7209 */ /* 0x000fe20007800000 */
[----:B------:R-:W-:Y:S01]  /*1c90*/  VIADD R57, R9, 0xb1 ;  /* 0x000000b109397836 */ /* 0x000fe20000000000 */
[----:B------:R-:W-:Y:S02]  /*1ca0*/  FSEL R100, R100, -INF , !P6 ;  /* 0xff80000064647808 */ /* 0x000fe40007000000 */
[----:B------:R-:W-:Y:S02]  /*1cb0*/  FSEL R102, R102, -INF , !P6 ;  /* 0xff80000066667808 */ /* 0x000fe40007000000 */
[----:B------:R-:W-:-:S02]  /*1cc0*/  ISETP.GE.AND P6, PT, R53, R10, PT ;  /* 0x0000000a3500720c */ /* 0x000fc40003fc6270 */
[----:B------:R-:W-:Y:S02]  /*1cd0*/  FSEL R58, R101, -INF , !P5 ;  /* 0xff800000653a7808 */ /* 0x000fe40006800000 */
[----:B------:R-:W-:Y:S02]  /*1ce0*/  FSEL R53, R103, -INF , !P5 ;  /* 0xff80000067357808 */ /* 0x000fe40006800000 */
[----:B------:R-:W-:Y:S01]  /*1cf0*/  ISETP.GE.AND P5, PT, R57, R10, PT ;  /* 0x0000000a3900720c */ /* 0x000fe20003fa6270 */
[----:B------:R-:W-:Y:S01]  /*1d00*/  VIADD R57, R9, 0xb8 ;  /* 0x000000b809397836 */ /* 0x000fe20000000000 */
[----:B------:R-:W-:Y:S02]  /*1d10*/  FMNMX R61, R50, R61, !PT ;  /* 0x0000003d323d7209 */ /* 0x000fe40007800000 */
[----:B------:R-:W-:Y:S02]  /*1d20*/  FSEL R104, R104, -INF , !P4 ;  /* 0xff80000068687808 */ /* 0x000fe40006000000 */
[----:B------:R-:W-:-:S02]  /*1d30*/  FSEL R106, R106, -INF , !P4 ;  /* 0xff8000006a6a7808 */ /* 0x000fc40006000000 */
[-C--:B------:R-:W-:Y:S01]  /*1d40*/  ISETP.GE.AND P4, PT, R57, R10.reuse, PT ;  /* 0x0000000a3900720c */ /* 0x080fe20003f86270 */
[----:B------:R-:W-:Y:S01]  /*1d50*/  VIADD R57, R9, 0xb9 ;  /* 0x000000b909397836 */ /* 0x000fe20000000000 */
[----:B------:R-:W-:Y:S02]  /*1d60*/  FMNMX R61, R96, R61, !PT ;  /* 0x0000003d603d7209 */ /* 0x000fe40007800000 */
[----:B------:R-:W-:Y:S02]  /*1d70*/  FSEL R62, R105, -INF , !P3 ;  /* 0xff800000693e7808 */ /* 0x000fe40005800000 */
[----:B------:R-:W-:Y:S02]  /*1d80*/  FMNMX R61, R54, R61, !PT ;  /* 0x0000003d363d7209 */ /* 0x000fe40007800000 */
        /* <DEDUP_REMOVED lines=36> */
[----:B------:R-:W-:Y:S02]  /*1fd0*/  FSEL R120, R120, -INF , !P2 ;  /* 0xff80000078787808 */ /* 0x000fe40005000000 */
[----:B------:R-:W-:Y:S02]  /*1fe0*/  FMNMX R61, R160, R61, !PT ;  /* 0x0000003da03d7209 */ /* 0x000fe40007800000 */
[----:B------:R-:W-:Y:S02]  /*1ff0*/  FSEL R76, R122, -INF , !P2 ;  /* 0xff8000007a4c7808 */ /* 0x000fe40005000000 */
[----:B------:R-:W-:Y:S01]  /*2000*/  ISETP.GE.AND P2, PT, R57, R10, PT ;  /* 0x0000000a3900720c */ /* 0x000fe20003f46270 */
[----:B------:R-:W-:Y:S01]  /*2010*/  VIADD R57, R9, 0xd9 ;  /* 0x000000d909397836 */ /* 0x000fe20000000000 */
[----:B------:R-:W-:-:S02]  /*2020*/  FSEL R122, R121, -INF , !P1 ;  /* 0xff800000797a7808 */ /* 0x000fc40004800000 */
[----:B------:R-:W-:Y:S02]  /*2030*/  FMNMX R61, R120, R61, !PT ;  /* 0x0000003d783d7209 */ /* 0x000fe40007800000 */
        /* <DEDUP_REMOVED lines=8> */
[----:B------:R-:W-:Y:S01]  /*20c0*/  ISETP.GE.AND P6, PT, R57, R10, PT ;  /* 0x0000000a3900720c */ /* 0x000fe20003fc6270 */
[----:B------:R-:W-:Y:S01]  /*20d0*/  VIADD R57, R9, 0xe1 ;  /* 0x000000e109397836 */ /* 0x000fe20000000000 */
[----:B------:R-:W-:Y:S02]  /*20e0*/  FSEL R128, R128, -INF , !P4 ;  /* 0xff80000080807808 */ /* 0x000fe40006000000 */
[----:B------:R-:W-:Y:S02]  /*20f0*/  FMNMX R61, R125, R12, !PT ;  /* 0x0000000c7d3d7209 */ /* 0x000fe40007800000 */
        /* <DEDUP_REMOVED lines=8> */
[----:B------:R-:W-:Y:S01]  /*2180*/  ISETP.GE.AND P4, PT, R57, R10, PT ;  /* 0x0000000a3900720c */ /* 0x000fe20003f86270 */
[----:B------:R-:W-:Y:S01]  /*2190*/  VIADD R57, R9, 0xe9 ;  /* 0x000000e909397836 */ /* 0x000fe20000000000 */
[----:B------:R-:W-:Y:S02]  /*21a0*/  FSEL R133, R133, -INF , !P1 ;  /* 0xff80000085857808 */ /* 0x000fe40004800000 */
        /* <DEDUP_REMOVED lines=19> */
[----:B------:R-:W-:Y:S01]  /*22e0*/  FMNMX R73, R126, R61, !PT ;  /* 0x0000003d7e497209 */ /* 0x000fe20007800000 */
[----:B------:R-:W-:Y:S01]  /*22f0*/  VIADD R61, R9, 0xf9 ;  /* 0x000000f9093d7836 */ /* 0x000fe20000000000 */
[----:B------:R-:W-:Y:S02]  /*2300*/  ISETP.GE.AND P0, PT, R57, R10, PT ;  /* 0x0000000a3900720c */ /* 0x000fe40003f06270 */
[----:B------:R-:W-:Y:S02]  /*2310*/  FSEL R162, R145, -INF , !P1 ;  /* 0xff80000091a27808 */ /* 0x000fe40004800000 */
[----:B------:R-:W-:Y:S02]  /*2320*/  FMNMX R73, R144, R73, !PT ;  /* 0x0000004990497209 */ /* 0x000fe40007800000 */
[----:B------:R-:W-:Y:S02]  /*2330*/  FSEL R148, R148, -INF , !P0 ;  /* 0xff80000094947808 */ /* 0x000fe40004000000 */
[----:B------:R-:W-:-:S02]  /*2340*/  FMNMX R73, R162, R73, !PT ;  /* 0x00000049a2497209 */ /* 0x000fc40007800000 */
[----:B------:R-:W-:Y:S02]  /*2350*/  ISETP.GE.AND P0, PT, R61, R10, PT ;  /* 0x0000000a3d00720c */ /* 0x000fe40003f06270 */
[----:B------:R-:W-:Y:S02]  /*2360*/  FMNMX R73, R148, R73, !PT ;  /* 0x0000004994497209 */ /* 0x000fe40007800000 */
[----:B------:R-:W-:Y:S02]  /*2370*/  FSEL R134, R149, -INF , !P0 ;  /* 0xff80000095867808 */ /* 0x000fe40004000000 */
[----:B------:R-:W-:Y:S02]  /*2380*/  P2R R66, PR, RZ, 0x40 ;  /* 0x00000040ff427803 */ /* 0x000fe40000000000 */
[----:B------:R-:W-:Y:S02]  /*2390*/  FMNMX R73, R134, R73, !PT ;  /* 0x0000004986497209 */ /* 0x000fe40007800000 */
[----:B------:R-:W-:-:S02]  /*23a0*/  FSEL R142, R142, -INF , !P4 ;  /* 0xff8000008e8e7808 */ /* 0x000fc40006000000 */
[----:B------:R-:W-:Y:S01]  /*23b0*/  FSEL R143, R143, -INF , !P3 ;  /* 0xff8000008f8f7808 */ /* 0x000fe20005800000 */
[----:B------:R-:W2:Y:S01]  /*23c0*/  SHFL.BFLY PT, R12, R73, 0x1, 0x1f ;  /* 0x0c201f00490c7f89 */ /* 0x000ea200000e0000 */
[----:B------:R-:W-:Y:S02]  /*23d0*/  FSEL R108, R147, -INF , !P1 ;  /* 0xff800000936c7808 */ /* 0x000fe40004800000 */
[----:B------:R-:W-:Y:S02]  /*23e0*/  FSEL R139, R139, -INF , !P5 ;  /* 0xff8000008b8b7808 */ /* 0x000fe40006800000 */
[----:B------:R-:W-:Y:S02]  /*23f0*/  FSEL R101, R146, -INF , !P2 ;  /* 0xff80000092657808 */ /* 0x000fe40005000000 */
[----:B------:R-:W-:Y:S02]  /*2400*/  FSEL R121, R151, -INF , !P0 ;  /* 0xff80000097797808 */ /* 0x000fe40004000000 */
[----:B--2---:R-:W-:-:S05]  /*2410*/  FMNMX R61, R73, R12, !PT ;  /* 0x0000000c493d7209 */ /* 0x004fca0007800000 */
[----:B------:R-:W2:Y:S02]  /*2420*/  SHFL.BFLY PT, R12, R61, 0x2, 0x1f ;  /* 0x0c401f003d0c7f89 */ /* 0x000ea400000e0000 */
[----:B--2---:R-:W-:-:S04]  /*2430*/  FMNMX R12, R61, R12, !PT ;  /* 0x0000000c3d0c7209 */ /* 0x004fc80007800000 */
[----:B------:R-:W-:-:S04]  /*2440*/  FSETP.NEU.AND P6, PT, R12, -INF , PT ;  /* 0xff8000000c00780b */ /* 0x000fc80003fcd000 */
[----:B------:R-:W-:Y:S02]  /*2450*/  FSEL R165, R12, RZ, P6 ;  /* 0x000000ff0ca57208 */ /* 0x000fe40003000000 */
[----:B------:R-:W-:-:S03]  /*2460*/  ISETP.NE.AND P6, PT, R66, RZ, PT ;  /* 0x000000ff4200720c */ /* 0x000fc60003fc5270 */
[----:B------:R-:W-:Y:S01]  /*2470*/  FMUL R165, R165, UR10 ;  /* 0x0000000aa5a57c20 */ /* 0x000fe20008400000 */
[----:B------:R-:W-:Y:S02]  /*2480*/  FSEL R138, R138, -INF , !P6 ;  /* 0xff8000008a8a7808 */ /* 0x000fe40007000000 */
[----:B------:R-:W-:Y:S01]  /*2490*/  ISETP.GE.AND P6, PT, R57, R10, PT ;  /* 0x0000000a3900720c */ /* 0x000fe20003fc6270 */
[--C-:B------:R-:W-:Y:S01]  /*24a0*/  FFMA R24, R24, UR10, -R165.reuse ;  /* 0x0000000a18187c23 */ /* 0x100fe200080008a5 */
[--C-:B------:R-:W-:Y:S01]  /*24b0*/  FFMA R3, R3, UR10, -R165.reuse ;  /* 0x0000000a03037c23 */ /* 0x100fe200080008a5 */
[--C-:B------:R-:W-:Y:S01]  /*24c0*/  FFMA R2, R2, UR10, -R165.reuse ;  /* 0x0000000a02027c23 */ /* 0x100fe200080008a5 */
[--C-:B------:R-:W-:Y:S01]  /*24d0*/  FFMA R32, R32, UR10, -R165.reuse ;  /* 0x0000000a20207c23 */ /* 0x100fe200080008a5 */
[--C-:B------:R-:W-:Y:S01]  /*24e0*/  FFMA R36, R36, UR10, -R165.reuse ;  /* 0x0000000a24247c23 */ /* 0x100fe200080008a5 */
[----:B------:R-:W-:Y:S01]  /*24f0*/  FSETP.GEU.AND P4, PT, R24, -126, PT ;  /* 0xc2fc00001800780b */ /* 0x000fe20003f8e000 */
        /* <DEDUP_REMOVED lines=9> */
[--C-:B------:R-:W-:Y:S01]  /*2590*/  FFMA R40, R40, UR10, -R165.reuse ;  /* 0x0000000a28287c23 */ /* 0x100fe200080008a5 */
[--C-:B------:R-:W-:Y:S01]  /*25a0*/  FFMA R11, R11, UR10, -R165.reuse ;  /* 0x0000000a0b0b7c23 */ /* 0x100fe200080008a5 */
[--C-:B------:R-:W-:Y:S01]  /*25b0*/  FFMA R5, R5, UR10, -R165.reuse ;  /* 0x0000000a05057c23 */ /* 0x100fe200080008a5 */
[----:B------:R-:W-:Y:S01]  /*25c0*/  @!P4 FMUL R24, R24, 0.5 ;  /* 0x3f0000001818c820 */ /* 0x000fe20000400000 */
[----:B------:R-:W-:Y:S01]  /*25d0*/  FSEL R117, R150, -INF , !P6 ;  /* 0xff80000096757808 */ /* 0x000fe20007000000 */
[----:B------:R-:W-:Y:S01]  /*25e0*/  @!P3 FMUL R3, R3, 0.5 ;  /* 0x3f0000000303b820 */ /* 0x000fe20000400000 */
[--C-:B------:R-:W-:Y:S01]  /*25f0*/  FFMA R13, R13, UR10, -R165.reuse ;  /* 0x0000000a0d0d7c23 */ /* 0x100fe200080008a5 */
[----:B------:R-:W2:Y:S01]  /*2600*/  MUFU.EX2 R93, R24 ;  /* 0x00000018005d7308 */ /* 0x000ea20000000800 */
[----:B------:R-:W-:Y:S01]  /*2610*/  @!P1 FMUL R2, R2, 0.5 ;  /* 0x3f00000002029820 */ /* 0x000fe20000400000 */
[----:B------:R-:W-:Y:S01]  /*2620*/  @!P5 FMUL R32, R32, 0.5 ;  /* 0x3f0000002020d820 */ /* 0x000fe20000400000 */
[----:B------:R-:W-:Y:S01]  /*2630*/  FSETP.GEU.AND P6, PT, R5, -126, PT ;  /* 0xc2fc00000500780b */ /* 0x000fe20003fce000 */
[----:B------:R-:W-:Y:S01]  /*2640*/  @!P2 FMUL R28, R28, 0.5 ;  /* 0x3f0000001c1ca820 */ /* 0x000fe20000400000 */
[--C-:B------:R-:W-:Y:S01]  /*2650*/  FFMA R56, R56, UR10, -R165.reuse ;  /* 0x0000000a38387c23 */ /* 0x100fe200080008a5 */
[--C-:B------:R-:W-:Y:S01]  /*2660*/  FFMA R60, R60, UR10, -R165.reuse ;  /* 0x0000000a3c3c7c23 */ /* 0x100fe200080008a5 */
[--C-:B------:R-:W-:Y:S01]  /*2670*/  FFMA R52, R52, UR10, -R165.reuse ;  /* 0x0000000a34347c23 */ /* 0x100fe200080008a5 */
[----:B------:R3:W4:Y:S01]  /*2680*/  MUFU.EX2 R105, R3 ;  /* 0x0000000300697308 */ /* 0x0007220000000800 */
[--C-:B------:R-:W-:Y:S01]  /*2690*/  FFMA R16, R16, UR10, -R165.reuse ;  /* 0x0000000a10107c23 */ /* 0x100fe200080008a5 */
[--C-:B------:R-:W-:Y:S01]  /*26a0*/  FFMA R8, R8, UR10, -R165.reuse ;  /* 0x0000000a08087c23 */ /* 0x100fe200080008a5 */
[--C-:B------:R-:W-:Y:S01]  /*26b0*/  FFMA R17, R17, UR10, -R165.reuse ;  /* 0x0000000a11117c23 */ /* 0x100fe200080008a5 */
[--C-:B------:R-:W-:Y:S01]  /*26c0*/  FFMA R68, R68, UR10, -R165.reuse ;  /* 0x0000000a44447c23 */ /* 0x100fe200080008a5 */
[--C-:B------:R-:W-:Y:S01]  /*26d0*/  FFMA R64, R64, UR10, -R165.reuse ;  /* 0x0000000a40407c23 */ /* 0x100fe200080008a5 */
[--C-:B------:R-:W-:Y:S01]  /*26e0*/  FFMA R14, R14, UR10, -R165.reuse ;  /* 0x0000000a0e0e7c23 */ /* 0x100fe200080008a5 */
[--C-:B------:R-:W-:Y:S01]  /*26f0*/  FFMA R38, R38, UR10, -R165.reuse ;  /* 0x0000000a26267c23 */ /* 0x100fe200080008a5 */
[----:B------:R5:W1:Y:S01]  /*2700*/  MUFU.EX2 R113, R2 ;  /* 0x0000000200717308 */ /* 0x000a620000000800 */
[----:B--2---:R-:W-:Y:S01]  /*2710*/  @!P4 FMUL R93, R93, R93 ;  /* 0x0000005d5d5dc220 */ /* 0x004fe20000400000 */
[----:B------:R-:W-:Y:S01]  /*2720*/  FSETP.GEU.AND P4, PT, R36, -126, PT ;  /* 0xc2fc00002400780b */ /* 0x000fe20003f8e000 */
[----:B------:R-:W-:Y:S01]  /*2730*/  @!P6 FMUL R5, R5, 0.5 ;  /* 0x3f0000000505e820 */ /* 0x000fe20000400000 */
[--C-:B---3--:R-:W-:Y:S01]  /*2740*/  FFMA R3, R30, UR10, -R165.reuse ;  /* 0x0000000a1e037c23 */ /* 0x108fe200080008a5 */
[--C-:B------:R-:W-:Y:S01]  /*2750*/  FFMA R42, R42, UR10, -R165.reuse ;  /* 0x0000000a2a2a7c23 */ /* 0x100fe200080008a5 */
[--C-:B------:R-:W-:Y:S01]  /*2760*/  FFMA R18, R18, UR10, -R165.reuse ;  /* 0x0000000a12127c23 */ /* 0x100fe200080008a5 */
[--C-:B------:R-:W-:Y:S01]  /*2770*/  FFMA R96, R96, UR10, -R165.reuse ;  /* 0x0000000a60607c23 */ /* 0x100fe200080008a5 */
[----:B------:R-:W2:Y:S01]  /*2780*/  MUFU.EX2 R85, R32 ;  /* 0x0000002000557308 */ /* 0x000ea20000000800 */
[----:B----4-:R-:W-:Y:S01]  /*2790*/  @!P3 FMUL R105, R105, R105 ;  /* 0x000000696969b220 */ /* 0x010fe20000400000 */
[----:B------:R-:W-:Y:S01]  /*27a0*/  FSETP.GEU.AND P3, PT, R6, -126, PT ;  /* 0xc2fc00000600780b */ /* 0x000fe20003f6e000 */
[--C-:B------:R-:W-:Y:S01]  /*27b0*/  FFMA R88, R88, UR10, -R165.reuse ;  /* 0x0000000a58587c23 */ /* 0x100fe200080008a5 */
[----:B-----5:R-:W-:Y:S01]  /*27c0*/  FMNMX R2, R15, R154, !PT ;  /* 0x0000009a0f027209 */ /* 0x020fe20007800000 */
[--C-:B------:R-:W-:Y:S01]  /*27d0*/  FFMA R54, R54, UR10, -R165.reuse ;  /* 0x0000000a36367c23 */ /* 0x100fe200080008a5 */
[--C-:B------:R-:W-:Y:S01]  /*27e0*/  FFMA R34, R34, UR10, -R165.reuse ;  /* 0x0000000a22227c23 */ /* 0x100fe200080008a5 */
[----:B------:R-:W-:Y:S01]  /*27f0*/  @!P4 FMUL R36, R36, 0.5 ;  /* 0x3f0000002424c820 */ /* 0x000fe20000400000 */
[----:B------:R3:W4:Y:S01]  /*2800*/  MUFU.EX2 R109, R28 ;  /* 0x0000001c006d7308 */ /* 0x0007220000000800 */
[----:B-1----:R-:W-:Y:S01]  /*2810*/  @!P1 FMUL R113, R113, R113 ;  /* 0x0000007171719220 */ /* 0x002fe20000400000 */
[----:B------:R-:W-:Y:S01]  /*2820*/  FSETP.GEU.AND P1, PT, R7, -126, PT ;  /* 0xc2fc00000700780b */ /* 0x000fe20003f2e000 */
[--C-:B------:R-:W-:Y:S01]  /*2830*/  FFMA R46, R46, UR10, -R165.reuse ;  /* 0x0000000a2e2e7c23 */ /* 0x100fe200080008a5 */
[----:B------:R-:W-:Y:S01]  /*2840*/  FMNMX R2, R19, R2, !PT ;  /* 0x0000000213027209 */ /* 0x000fe20007800000 */
[--C-:B------:R-:W-:Y:S01]  /*2850*/  FFMA R50, R50, UR10, -R165.reuse ;  /* 0x0000000a32327c23 */ /* 0x100fe200080008a5 */
[--C-:B------:R-:W-:Y:S01]  /*2860*/  FFMA R58, R58, UR10, -R165.reuse ;  /* 0x0000000a3a3a7c23 */ /* 0x100fe200080008a5 */
[----:B------:R-:W-:Y:S01]  /*2870*/  @!P3 FMUL R6, R6, 0.5 ;  /* 0x3f0000000606b820 */ /* 0x000fe20000400000 */
[----:B------:R1:W5:Y:S01]  /*2880*/  MUFU.EX2 R57, R36 ;  /* 0x0000002400397308 */ /* 0x0003620000000800 */
[----:B--2---:R-:W-:Y:S01]  /*2890*/  @!P5 FMUL R85, R85, R85 ;  /* 0x000000555555d220 */ /* 0x004fe20000400000 */
[----:B------:R-:W-:Y:S01]  /*28a0*/  FSETP.GEU.AND P5, PT, R44, -126, PT ;  /* 0xc2fc00002c00780b */ /* 0x000fe20003fae000 */
[--C-:B------:R-:W-:Y:S01]  /*28b0*/  FFMA R24, R112, UR10, -R165.reuse ;  /* 0x0000000a70187c23 */ /* 0x100fe200080008a5 */
[----:B------:R-:W-:Y:S01]  /*28c0*/  FMNMX R2, R31, R2, !PT ;  /* 0x000000021f027209 */ /* 0x000fe20007800000 */
[--C-:B---3--:R-:W-:Y:S01]  /*28d0*/  FFMA R28, R124, UR10, -R165.reuse ;  /* 0x0000000a7c1c7c23 */ /* 0x108fe200080008a5 */
[--C-:B------:R-:W-:Y:S01]  /*28e0*/  FFMA R32, R128, UR10, -R165.reuse ;  /* 0x0000000a80207c23 */ /* 0x100fe200080008a5 */
[----:B------:R-:W-:Y:S01]  /*28f0*/  @!P1 FMUL R7, R7, 0.5 ;  /* 0x3f00000007079820 */ /* 0x000fe20000400000 */
[----:B------:R-:W2:Y:S01]  /*2900*/  MUFU.EX2 R61, R6 ;  /* 0x00000006003d7308 */ /* 0x000ea20000000800 */
[----:B----4-:R-:W-:Y:S01]  /*2910*/  @!P2 FMUL R109, R109, R109 ;  /* 0x0000006d6d6da220 */ /* 0x010fe20000400000 */
[----:B------:R-:W-:Y:S01]  /*2920*/  FSETP.GEU.AND P2, PT, R40, -126, PT ;  /* 0xc2fc00002800780b */ /* 0x000fe20003f4e000 */
[--C-:B-1----:R-:W-:Y:S01]  /*2930*/  FFMA R36, R140, UR10, -R165.reuse ;  /* 0x0000000a8c247c23 */ /* 0x102fe200080008a5 */
[----:B------:R-:W-:Y:S01]  /*2940*/  FMNMX R2, R21, R2, !PT ;  /* 0x0000000215027209 */ /* 0x000fe20007800000 */
[--C-:B------:R-:W-:Y:S01]  /*2950*/  FFMA R162, R162, UR10, -R165.reuse ;  /* 0x0000000aa2a27c23 */ /* 0x100fe200080008a5 */
[--C-:B------:R-:W-:Y:S01]  /*2960*/  FFMA R134, R134, UR10, -R165.reuse ;  /* 0x0000000a86867c23 */ /* 0x100fe200080008a5 */
[----:B------:R-:W-:Y:S01]  /*2970*/  @!P5 FMUL R44, R44, 0.5 ;  /* 0x3f0000002c2cd820 */ /* 0x000fe20000400000 */
[----:B------:R-:W-:Y:S01]  /*2980*/  FMNMX R2, R35, R2, !PT ;  /* 0x0000000223027209 */ /* 0x000fe20007800000 */
[----:B-----5:R-:W-:Y:S01]  /*2990*/  @!P4 FMUL R57, R57, R57 ;  /* 0x000000393939c220 */ /* 0x020fe20000400000 */
[----:B------:R-:W-:Y:S01]  /*29a0*/  FSETP.GEU.AND P4, PT, R48, -126, PT ;  /* 0xc2fc00003000780b */ /* 0x000fe20003f8e000 */
[----:B------:R1:W3:Y:S01]  /*29b0*/  MUFU.EX2 R73, R7 ;  /* 0x0000000700497308 */ /* 0x0002e20000000800 */
[----:B------:R-:W-:Y:S01]  /*29c0*/  FMNMX R2, R23, R2, !PT ;  /* 0x0000000217027209 */ /* 0x000fe20007800000 */
[----:B------:R-:W-:-:S02]  /*29d0*/  FFMA R30, R136, UR10, -R165 ;  /* 0x0000000a881e7c23 */ /* 0x000fc400080008a5 */
[----:B------:R-:W-:Y:S01]  /*29e0*/  @!P2 FMUL R40, R40, 0.5 ;  /* 0x3f0000002828a820 */ /* 0x000fe20000400000 */
[----:B------:R-:W-:Y:S01]  /*29f0*/  FMNMX R2, R39, R2, !PT ;  /* 0x0000000227027209 */ /* 0x000fe20007800000 */
[----:B--2---:R-:W-:Y:S01]  /*2a00*/  @!P3 FMUL R61, R61, R61 ;  /* 0x0000003d3d3db220 */ /* 0x004fe20000400000 */
[----:B------:R-:W-:Y:S01]  /*2a10*/  FSETP.GEU.AND P3, PT, R11, -126, PT ;  /* 0xc2fc00000b00780b */ /* 0x000fe20003f6e000 */
[----:B------:R2:W4:Y:S01]  /*2a20*/  MUFU.EX2 R103, R44 ;  /* 0x0000002c00677308 */ /* 0x0005220000000800 */
[----:B------:R-:W-:Y:S01]  /*2a30*/  FMNMX R2, R25, R2, !PT ;  /* 0x0000000219027209 */ /* 0x000fe20007800000 */
[--C-:B-1----:R-:W-:Y:S01]  /*2a40*/  FFMA R7, R22, UR10, -R165.reuse ;  /* 0x0000000a16077c23 */ /* 0x102fe200080008a5 */
[----:B------:R-:W-:Y:S01]  /*2a50*/  FFMA R22, R120, UR10, -R165 ;  /* 0x0000000a78167c23 */ /* 0x000fe200080008a5 */
[----:B------:R-:W-:Y:S01]  /*2a60*/  @!P4 FMUL R48, R48, 0.5 ;  /* 0x3f0000003030c820 */ /* 0x000fe20000400000 */
[----:B------:R-:W-:-:S03]  /*2a70*/  FMNMX R2, R43, R2, !PT ;  /* 0x000000022b027209 */ /* 0x000fc60007800000 */
[----:B------:R1:W5:Y:S01]  /*2a80*/  MUFU.EX2 R119, R48 ;  /* 0x0000003000777308 */ /* 0x0003620000000800 */
[----:B---3--:R-:W-:Y:S01]  /*2a90*/  @!P1 FMUL R73, R73, R73 ;  /* 0x0000004949499220 */ /* 0x008fe20000400000 */
[----:B------:R-:W-:Y:S01]  /*2aa0*/  FSETP.GEU.AND P1, PT, R13, -126, PT ;  /* 0xc2fc00000d00780b */ /* 0x000fe20003f2e000 */
[----:B--2---:R-:W-:Y:S01]  /*2ab0*/  FFMA R44, R62, UR10, -R165 ;  /* 0x0000000a3e2c7c23 */ /* 0x004fe200080008a5 */
[----:B------:R-:W-:Y:S01]  /*2ac0*/  @!P3 FMUL R11, R11, 0.5 ;  /* 0x3f0000000b0bb820 */ /* 0x000fe20000400000 */
[----:B------:R-:W-:-:S03]  /*2ad0*/  FMNMX R2, R27, R2, !PT ;  /* 0x000000021b027209 */ /* 0x000fc60007800000 */
[----:B------:R2:W3:Y:S01]  /*2ae0*/  MUFU.EX2 R77, R40 ;  /* 0x00000028004d7308 */ /* 0x0004e20000000800 */
[----:B----4-:R-:W-:Y:S01]  /*2af0*/  @!P5 FMUL R103, R103, R103 ;  /* 0x000000676767d220 */ /* 0x010fe20000400000 */
[----:B------:R-:W-:Y:S01]  /*2b00*/  FSETP.GEU.AND P5, PT, R56, -126, PT ;  /* 0xc2fc00003800780b */ /* 0x000fe20003fae000 */
[----:B-1----:R-:W-:Y:S01]  /*2b10*/  FFMA R48, R126, UR10, -R165 ;  /* 0x0000000a7e307c23 */ /* 0x002fe200080008a5 */
[----:B------:R-:W-:-:S03]  /*2b20*/  FMNMX R2, R47, R2, !PT ;  /* 0x000000022f027209 */ /* 0x000fc60007800000 */
[----:B------:R-:W-:Y:S01]  /*2b30*/  @!P1 FMUL R13, R13, 0.5 ;  /* 0x3f0000000d0d9820 */ /* 0x000fe20000400000 */
[----:B------:R1:W4:Y:S01]  /*2b40*/  MUFU.EX2 R127, R11 ;  /* 0x0000000b007f7308 */ /* 0x0003220000000800 */
[----:B-----5:R-:W-:Y:S01]  /*2b50*/  @!P4 FMUL R119, R119, R119 ;  /* 0x000000777777c220 */ /* 0x020fe20000400000 */
[----:B------:R-:W-:Y:S01]  /*2b60*/  FSETP.GEU.AND P4, PT, R60, -126, PT ;  /* 0xc2fc00003c00780b */ /* 0x000fe20003f8e000 */
[----:B--2---:R-:W-:Y:S01]  /*2b70*/  FFMA R40, R137, UR10, -R165 ;  /* 0x0000000a89287c23 */ /* 0x004fe200080008a5 */
[----:B------:R-:W-:-:S03]  /*2b80*/  FMNMX R2, R29, R2, !PT ;  /* 0x000000021d027209 */ /* 0x000fc60007800000 */
[----:B------:R-:W-:Y:S01]  /*2b90*/  @!P5 FMUL R56, R56, 0.5 ;  /* 0x3f0000003838d820 */ /* 0x000fe20000400000 */
[----:B------:R2:W5:Y:S01]  /*2ba0*/  MUFU.EX2 R81, R5 ;  /* 0x0000000500517308 */ /* 0x0005620000000800 */
[----:B---3--:R-:W-:Y:S01]  /*2bb0*/  @!P2 FMUL R77, R77, R77 ;  /* 0x0000004d4d4da220 */ /* 0x008fe20000400000 */
[----:B------:R-:W-:Y:S01]  /*2bc0*/  FSETP.GEU.AND P2, PT, R52, -126, PT ;  /* 0xc2fc00003400780b */ /* 0x000fe20003f4e000 */
[--C-:B-1----:R-:W-:Y:S01]  /*2bd0*/  FFMA R11, R20, UR10, -R165.reuse ;  /* 0x0000000a140b7c23 */ /* 0x102fe200080008a5 */
[----:B------:R-:W-:Y:S01]  /*2be0*/  FMNMX R2, R51, R2, !PT ;  /* 0x0000000233027209 */ /* 0x000fe20007800000 */
[--C-:B------:R-:W-:Y:S02]  /*2bf0*/  FFMA R20, R155, UR10, -R165.reuse ;  /* 0x0000000a9b147c23 */ /* 0x100fe400080008a5 */
[----:B------:R-:W-:Y:S01]  /*2c00*/  @!P4 FMUL R60, R60, 0.5 ;  /* 0x3f0000003c3cc820 */ /* 0x000fe20000400000 */
[----:B------:R1:W3:Y:S01]  /*2c10*/  MUFU.EX2 R141, R13 ;  /* 0x0000000d008d7308 */ /* 0x0002e20000000800 */
[----:B------:R-:W-:Y:S01]  /*2c20*/  FMNMX R2, R33, R2, !PT ;  /* 0x0000000221027209 */ /* 0x000fe20007800000 */
[----:B----4-:R-:W-:Y:S01]  /*2c30*/  @!P3 FMUL R127, R127, R127 ;  /* 0x0000007f7f7fb220 */ /* 0x010fe20000400000 */
[----:B------:R-:W-:Y:S01]  /*2c40*/  FSETP.GEU.AND P3, PT, R16, -126, PT ;  /* 0xc2fc00001000780b */ /* 0x000fe20003f6e000 */
[--C-:B--2---:R-:W-:Y:S01]  /*2c50*/  FFMA R5, R26, UR10, -R165.reuse ;  /* 0x0000000a1a057c23 */ /* 0x104fe200080008a5 */
[----:B------:R-:W-:Y:S01]  /*2c60*/  FMNMX R2, R55, R2, !PT ;  /* 0x0000000237027209 */ /* 0x000fe20007800000 */
[--C-:B------:R-:W-:Y:S01]  /*2c70*/  FFMA R26, R116, UR10, -R165.reuse ;  /* 0x0000000a741a7c23 */ /* 0x100fe200080008a5 */
[----:B------:R-:W-:Y:S01]  /*2c80*/  @!P2 FMUL R52, R52, 0.5 ;  /* 0x3f0000003434a820 */ /* 0x000fe20000400000 */
[----:B------:R2:W4:Y:S01]  /*2c90*/  MUFU.EX2 R145, R56 ;  /* 0x0000003800917308 */ /* 0x0005220000000800 */
[----:B-----5:R-:W-:Y:S01]  /*2ca0*/  @!P6 FMUL R81, R81, R81 ;  /* 0x000000515151e220 */ /* 0x020fe20000400000 */
[----:B------:R-:W-:Y:S01]  /*2cb0*/  FMNMX R2, R37, R2, !PT ;  /* 0x0000000225027209 */ /* 0x000fe20007800000 */
[----:B-1----:R-:W-:Y:S01]  /*2cc0*/  FFMA R13, R72, UR10, -R165 ;  /* 0x0000000a480d7c23 */ /* 0x002fe200080008a5 */
[----:B------:R-:W-:-:S02]  /*2cd0*/  FSETP.GEU.AND P6, PT, R8, -126, PT ;  /* 0xc2fc00000800780b */ /* 0x000fc40003fce000 */
[----:B------:R-:W-:Y:S02]  /*2ce0*/  FMNMX R2, R59, R2, !PT ;  /* 0x000000023b027209 */ /* 0x000fe40007800000 */
[----:B------:R1:W5:Y:S01]  /*2cf0*/  MUFU.EX2 R158, R60 ;  /* 0x0000003c009e7308 */ /* 0x0003620000000800 */
[----:B------:R-:W-:Y:S01]  /*2d00*/  @!P3 FMUL R16, R16, 0.5 ;  /* 0x3f0000001010b820 */ /* 0x000fe20000400000 */
[----:B------:R-:W-:Y:S01]  /*2d10*/  FMNMX R2, R41, R2, !PT ;  /* 0x0000000229027209 */ /* 0x000fe20007800000 */
[----:B---3--:R-:W-:Y:S01]  /*2d20*/  @!P1 FMUL R141, R141, R141 ;  /* 0x0000008d8d8d9220 */ /* 0x008fe20000400000 */
[----:B------:R-:W-:Y:S01]  /*2d30*/  FSETP.GEU.AND P1, PT, R17, -126, PT ;  /* 0xc2fc00001100780b */ /* 0x000fe20003f2e000 */
[--C-:B--2---:R-:W-:Y:S01]  /*2d40*/  FFMA R56, R160, UR10, -R165.reuse ;  /* 0x0000000aa0387c23 */ /* 0x104fe200080008a5 */
[----:B------:R-:W-:Y:S02]  /*2d50*/  FMNMX R2, R63, R2, !PT ;  /* 0x000000023f027209 */ /* 0x000fe40007800000 */
[----:B------:R2:W3:Y:S01]  /*2d60*/  MUFU.EX2 R135, R52 ;  /* 0x0000003400877308 */ /* 0x0004e20000000800 */
[----:B----4-:R-:W-:Y:S01]  /*2d70*/  @!P5 FMUL R145, R145, R145 ;  /* 0x000000919191d220 */ /* 0x010fe20000400000 */
[----:B------:R-:W-:Y:S01]  /*2d80*/  @!P6 FMUL R8, R8, 0.5 ;  /* 0x3f0000000808e820 */ /* 0x000fe20000400000 */
[----:B------:R-:W-:Y:S01]  /*2d90*/  FSETP.GEU.AND P5, PT, R68, -126, PT ;  /* 0xc2fc00004400780b */ /* 0x000fe20003fae000 */
[----:B-1----:R-:W-:Y:S01]  /*2da0*/  FFMA R60, R157, UR10, -R165 ;  /* 0x0000000a9d3c7c23 */ /* 0x002fe200080008a5 */
[----:B------:R-:W-:-:S02]  /*2db0*/  FMNMX R2, R45, R2, !PT ;  /* 0x000000022d027209 */ /* 0x000fc40007800000 */
[----:B------:R-:W-:Y:S01]  /*2dc0*/  FSETP.GEU.AND P0, PT, R56, -126, PT ;  /* 0xc2fc00003800780b */ /* 0x000fe20003f0e000 */
[----:B------:R1:W4:Y:S01]  /*2dd0*/  MUFU.EX2 R156, R16 ;  /* 0x00000010009c7308 */ /* 0x0003220000000800 */
[----:B-----5:R-:W-:Y:S01]  /*2de0*/  @!P4 FMUL R158, R158, R158 ;  /* 0x0000009e9e9ec220 */ /* 0x020fe20000400000 */
[----:B------:R-:W-:Y:S01]  /*2df0*/  FSETP.GEU.AND P4, PT, R13, -126, PT ;  /* 0xc2fc00000d00780b */ /* 0x000fe20003f8e000 */
[----:B------:R-:W-:Y:S01]  /*2e00*/  @!P1 FMUL R17, R17, 0.5 ;  /* 0x3f00000011119820 */ /* 0x000fe20000400000 */
[----:B------:R-:W-:Y:S01]  /*2e10*/  FMNMX R2, R67, R2, !PT ;  /* 0x0000000243027209 */ /* 0x000fe20007800000 */
[----:B--2---:R-:W-:-:S03]  /*2e20*/  FFMA R52, R129, UR10, -R165 ;  /* 0x0000000a81347c23 */ /* 0x004fc600080008a5 */
[----:B------:R2:W5:Y:S01]  /*2e30*/  MUFU.EX2 R111, R8 ;  /* 0x00000008006f7308 */ /* 0x0005620000000800 */
[----:B---3--:R-:W-:Y:S01]  /*2e40*/  @!P2 FMUL R135, R135, R135 ;  /* 0x000000878787a220 */ /* 0x008fe20000400000 */
[----:B------:R-:W-:Y:S01]  /*2e50*/  FSETP.GEU.AND P2, PT, R64, -126, PT ;  /* 0xc2fc00004000780b */ /* 0x000fe20003f4e000 */
[----:B------:R-:W-:Y:S01]  /*2e60*/  @!P5 FMUL R68, R68, 0.5 ;  /* 0x3f0000004444d820 */ /* 0x000fe20000400000 */
[----:B------:R-:W-:Y:S01]  /*2e70*/  FMNMX R2, R49, R2, !PT ;  /* 0x0000000231027209 */ /* 0x000fe20007800000 */
[--C-:B-1----:R-:W-:Y:S01]  /*2e80*/  FFMA R16, R104, UR10, -R165.reuse ;  /* 0x0000000a68107c23 */ /* 0x102fe200080008a5 */
[----:B------:R-:W-:Y:S01]  /*2e90*/  @!P0 FMUL R56, R56, 0.5 ;  /* 0x3f00000038388820 */ /* 0x000fe20000400000 */
[----:B------:R-:W-:Y:S01]  /*2ea0*/  @!P4 FMUL R13, R13, 0.5 ;  /* 0x3f0000000d0dc820 */ /* 0x000fe20000400000 */
[----:B------:R1:W3:Y:S01]  /*2eb0*/  MUFU.EX2 R152, R17 ;  /* 0x0000001100987308 */ /* 0x0002e20000000800 */
[----:B----4-:R-:W-:Y:S01]  /*2ec0*/  @!P3 FMUL R156, R156, R156 ;  /* 0x0000009c9c9cb220 */ /* 0x010fe20000400000 */
[----:B------:R-:W-:Y:S01]  /*2ed0*/  FSETP.GEU.AND P3, PT, R11, -126, PT ;  /* 0xc2fc00000b00780b */ /* 0x000fe20003f6e000 */
[----:B--2---:R-:W-:-:S04]  /*2ee0*/  FFMA R8, R92, UR10, -R165 ;  /* 0x0000000a5c087c23 */ /* 0x004fc800080008a5 */
[----:B------:R-:W-:Y:S01]  /*2ef0*/  @!P2 FMUL R64, R64, 0.5 ;  /* 0x3f0000004040a820 */ /* 0x000fe20000400000 */
[----:B------:R-:W2:Y:S01]  /*2f00*/  MUFU.EX2 R149, R68 ;  /* 0x0000004400957308 */ /* 0x000ea20000000800 */
[----:B-1----:R-:W-:Y:S01]  /*2f10*/  FMNMX R17, R71, R2, !PT ;  /* 0x0000000247117209 */ /* 0x002fe20007800000 */
[----:B-----5:R-:W-:Y:S01]  /*2f20*/  @!P6 FMUL R111, R111, R111 ;  /* 0x0000006f6f6fe220 */ /* 0x020fe20000400000 */
[----:B------:R-:W-:Y:S02]  /*2f30*/  FSETP.GEU.AND P6, PT, R14, -126, PT ;  /* 0xc2fc00000e00780b */ /* 0x000fe40003fce000 */
[----:B------:R-:W-:Y:S02]  /*2f40*/  FMNMX R2, R74, R17, !PT ;  /* 0x000000114a027209 */ /* 0x000fe40007800000 */
[----:B------:R-:W-:Y:S01]  /*2f50*/  @!P3 FMUL R11, R11, 0.5 ;  /* 0x3f0000000b0bb820 */ /* 0x000fe20000400000 */
[----:B------:R-:W1:Y:S01]  /*2f60*/  MUFU.EX2 R153, R64 ;  /* 0x0000004000997308 */ /* 0x000e620000000800 */
[----:B------:R-:W-:Y:S01]  /*2f70*/  FMNMX R17, R75, R2, !PT ;  /* 0x000000024b117209 */ /* 0x000fe20007800000 */
[----:B---3--:R-:W-:Y:S01]  /*2f80*/  @!P1 FMUL R152, R152, R152 ;  /* 0x0000009898989220 */ /* 0x008fe20000400000 */
[----:B------:R-:W-:-:S02]  /*2f90*/  FSETP.GEU.AND P1, PT, R5, -126, PT ;  /* 0xc2fc00000500780b */ /* 0x000fc40003f2e000 */
[----:B------:R-:W-:-:S03]  /*2fa0*/  FMNMX R2, R78, R17, !PT ;  /* 0x000000114e027209 */ /* 0x000fc60007800000 */
[----:B------:R-:W3:Y:S01]  /*2fb0*/  MUFU.EX2 R13, R13 ;  /* 0x0000000d000d7308 */ /* 0x000ee20000000800 */
[----:B------:R-:W-:Y:S01]  /*2fc0*/  FMNMX R17, R79, R2, !PT ;  /* 0x000000024f117209 */ /* 0x000fe20007800000 */
[----:B--2---:R-:W-:Y:S01]  /*2fd0*/  @!P5 FMUL R149, R149, R149 ;  /* 0x000000959595d220 */ /* 0x004fe20000400000 */
[----:B------:R-:W-:Y:S01]  /*2fe0*/  @!P6 FMUL R14, R14, 0.5 ;  /* 0x3f0000000e0ee820 */ /* 0x000fe20000400000 */
[----:B------:R-:W-:Y:S02]  /*2ff0*/  FSETP.GEU.AND P5, PT, R3, -126, PT ;  /* 0xc2fc00000300780b */ /* 0x000fe40003fae000 */
[----:B------:R-:W-:Y:S02]  /*3000*/  FMNMX R2, R82, R17, !PT ;  /* 0x0000001152027209 */ /* 0x000fe40007800000 */
[----:B------:R-:W2:Y:S01]  /*3010*/  MUFU.EX2 R11, R11 ;  /* 0x0000000b000b7308 */ /* 0x000ea20000000800 */
[----:B-1----:R-:W-:Y:S01]  /*3020*/  @!P2 FMUL R153, R153, R153 ;  /* 0x000000999999a220 */ /* 0x002fe20000400000 */
[----:B------:R-:W-:Y:S01]  /*3030*/  FMNMX R17, R83, R2, !PT ;  /* 0x0000000253117209 */ /* 0x000fe20007800000 */
[----:B------:R-:W-:Y:S01]  /*3040*/  @!P1 FMUL R5, R5, 0.5 ;  /* 0x3f00000005059820 */ /* 0x000fe20000400000 */
[----:B------:R-:W-:-:S02]  /*3050*/  FSETP.GEU.AND P2, PT, R7, -126, PT ;  /* 0xc2fc00000700780b */ /* 0x000fc40003f4e000 */
[----:B------:R-:W-:Y:S02]  /*3060*/  FMNMX R6, R86, R17, !PT ;  /* 0x0000001156067209 */ /* 0x000fe40007800000 */
[----:B------:R-:W1:Y:S01]  /*3070*/  MUFU.EX2 R161, R14 ;  /* 0x0000000e00a17308 */ /* 0x000e620000000800 */
[----:B---3--:R-:W-:Y:S01]  /*3080*/  @!P4 FMUL R13, R13, R13 ;  /* 0x0000000d0d0dc220 */ /* 0x008fe20000400000 */
[----:B------:R-:W-:Y:S01]  /*3090*/  FSETP.GEU.AND P4, PT, R38, -126, PT ;  /* 0xc2fc00002600780b */ /* 0x000fe20003f8e000 */
[----:B------:R-:W-:Y:S01]  /*30a0*/  @!P5 FMUL R3, R3, 0.5 ;  /* 0x3f0000000303d820 */ /* 0x000fe20000400000 */
[----:B------:R-:W-:-:S04]  /*30b0*/  FMNMX R17, R87, R6, !PT ;  /* 0x0000000657117209 */ /* 0x000fc80007800000 */
[----:B------:R-:W-:Y:S01]  /*30c0*/  FMNMX R6, R90, R17, !PT ;  /* 0x000000115a067209 */ /* 0x000fe20007800000 */
[----:B--2---:R-:W-:Y:S01]  /*30d0*/  @!P3 FMUL R11, R11, R11 ;  /* 0x0000000b0b0bb220 */ /* 0x004fe20000400000 */
[----:B------:R-:W-:Y:S01]  /*30e0*/  @!P2 FMUL R7, R7, 0.5 ;  /* 0x3f0000000707a820 */ /* 0x000fe20000400000 */
[----:B------:R-:W-:Y:S01]  /*30f0*/  FSETP.GEU.AND P3, PT, R42, -126, PT ;  /* 0xc2fc00002a00780b */ /* 0x000fe20003f6e000 */
[----:B------:R-:W2:Y:S01]  /*3100*/  MUFU.EX2 R3, R3 ;  /* 0x0000000300037308 */ /* 0x000ea20000000800 */
[----:B------:R-:W-:Y:S02]  /*3110*/  FMNMX R17, R91, R6, !PT ;  /* 0x000000065b117209 */ /* 0x000fe40007800000 */
[----:B------:R-:W-:Y:S01]  /*3120*/  @!P4 FMUL R38, R38, 0.5 ;  /* 0x3f0000002626c820 */ /* 0x000fe20000400000 */
[----:B-1----:R-:W-:Y:S01]  /*3130*/  @!P6 FMUL R161, R161, R161 ;  /* 0x000000a1a1a1e220 */ /* 0x002fe20000400000 */
[----:B------:R-:W-:-:S03]  /*3140*/  FSETP.GEU.AND P6, PT, R18, -126, PT ;  /* 0xc2fc00001200780b */ /* 0x000fc60003fce000 */
[----:B------:R1:W3:Y:S01]  /*3150*/  MUFU.EX2 R70, R38 ;  /* 0x0000002600467308 */ /* 0x0002e20000000800 */
[----:B------:R-:W-:-:S03]  /*3160*/  FMNMX R6, R94, R17, !PT ;  /* 0x000000115e067209 */ /* 0x000fc60007800000 */
[----:B------:R-:W-:Y:S01]  /*3170*/  @!P3 FMUL R42, R42, 0.5 ;  /* 0x3f0000002a2ab820 */ /* 0x000fe20000400000 */
[----:B------:R-:W-:-:S03]  /*3180*/  FMNMX R17, R95, R6, !PT ;  /* 0x000000065f117209 */ /* 0x000fc60007800000 */
[----:B------:R-:W4:Y:S01]  /*3190*/  MUFU.EX2 R7, R7 ;  /* 0x0000000700077308 */ /* 0x000f220000000800 */
[----:B------:R-:W-:Y:S01]  /*31a0*/  FMNMX R6, R98, R17, !PT ;  /* 0x0000001162067209 */ /* 0x000fe20007800000 */
[----:B--2---:R-:W-:Y:S01]  /*31b0*/  @!P5 FMUL R3, R3, R3 ;  /* 0x000000030303d220 */ /* 0x004fe20000400000 */
[----:B------:R-:W-:Y:S01]  /*31c0*/  @!P6 FMUL R18, R18, 0.5 ;  /* 0x3f0000001212e820 */ /* 0x000fe20000400000 */
[----:B------:R-:W-:Y:S01]  /*31d0*/  FSETP.GEU.AND P5, PT, R8, -126, PT ;  /* 0xc2fc00000800780b */ /* 0x000fe20003fae000 */
[----:B-1----:R-:W-:Y:S01]  /*31e0*/  FFMA R38, R144, UR10, -R165 ;  /* 0x0000000a90267c23 */ /* 0x002fe200080008a5 */
[----:B------:R-:W-:Y:S02]  /*31f0*/  FMNMX R17, R99, R6, !PT ;  /* 0x0000000663117209 */ /* 0x000fe40007800000 */
[----:B------:R1:W2:Y:S01]  /*3200*/  MUFU.EX2 R68, R42 ;  /* 0x0000002a00447308 */ /* 0x0002a20000000800 */
[----:B---3--:R-:W-:Y:S01]  /*3210*/  @!P4 FMUL R70, R70, R70 ;  /* 0x000000464646c220 */ /* 0x008fe20000400000 */
[----:B------:R-:W-:-:S02]  /*3220*/  FSETP.GEU.AND P4, PT, R96, -126, PT ;  /* 0xc2fc00006000780b */ /* 0x000fc40003f8e000 */
[----:B------:R-:W-:-:S04]  /*3230*/  FMNMX R14, R102, R17, !PT ;  /* 0x00000011660e7209 */ /* 0x000fc80007800000 */
[----:B------:R3:W5:Y:S01]  /*3240*/  MUFU.EX2 R147, R18 ;  /* 0x0000001200937308 */ /* 0x0007620000000800 */
[----:B----4-:R-:W-:Y:S01]  /*3250*/  @!P2 FMUL R7, R7, R7 ;  /* 0x000000070707a220 */ /* 0x010fe20000400000 */
[----:B------:R-:W-:Y:S01]  /*3260*/  FSETP.GEU.AND P2, PT, R88, -126, PT ;  /* 0xc2fc00005800780b */ /* 0x000fe20003f4e000 */
[----:B------:R-:W-:Y:S01]  /*3270*/  @!P5 FMUL R8, R8, 0.5 ;  /* 0x3f0000000808d820 */ /* 0x000fe20000400000 */
[----:B------:R-:W-:Y:S01]  /*3280*/  FMNMX R17, R53, R14, !PT ;  /* 0x0000000e35117209 */ /* 0x000fe20007800000 */
[--C-:B-1----:R-:W-:Y:S02]  /*3290*/  FFMA R42, R122, UR10, -R165.reuse ;  /* 0x0000000a7a2a7c23 */ /* 0x102fe400080008a5 */
[----:B------:R-:W-:Y:S01]  /*32a0*/  @!P4 FMUL R96, R96, 0.5 ;  /* 0x3f0000006060c820 */ /* 0x000fe20000400000 */
[----:B------:R-:W1:Y:S01]  /*32b0*/  MUFU.EX2 R5, R5 ;  /* 0x0000000500057308 */ /* 0x000e620000000800 */
[----:B------:R-:W-:Y:S01]  /*32c0*/  FMNMX R14, R106, R17, !PT ;  /* 0x000000116a0e7209 */ /* 0x000fe20007800000 */
[----:B--2---:R-:W-:Y:S01]  /*32d0*/  @!P3 FMUL R68, R68, R68 ;  /* 0x000000444444b220 */ /* 0x004fe20000400000 */
[----:B------:R-:W-:Y:S01]  /*32e0*/  FSETP.GEU.AND P3, PT, R54, -126, PT ;  /* 0xc2fc00003600780b */ /* 0x000fe20003f6e000 */
[----:B---3--:R-:W-:Y:S01]  /*32f0*/  FFMA R18, R100, UR10, -R165 ;  /* 0x0000000a64127c23 */ /* 0x008fe200080008a5 */
[----:B------:R-:W-:-:S02]  /*3300*/  FMNMX R17, R107, R14, !PT ;  /* 0x0000000e6b117209 */ /* 0x000fc40007800000 */
[----:B------:R-:W-:Y:S01]  /*3310*/  @!P2 FMUL R88, R88, 0.5 ;  /* 0x3f0000005858a820 */ /* 0x000fe20000400000 */
[----:B------:R-:W2:Y:S01]  /*3320*/  MUFU.EX2 R8, R8 ;  /* 0x0000000800087308 */ /* 0x000ea20000000800 */
[----:B------:R-:W-:Y:S01]  /*3330*/  FMNMX R14, R110, R17, !PT ;  /* 0x000000116e0e7209 */ /* 0x000fe20007800000 */
[----:B-----5:R-:W-:Y:S01]  /*3340*/  @!P6 FMUL R147, R147, R147 ;  /* 0x000000939393e220 */ /* 0x020fe20000400000 */
[----:B------:R-:W-:Y:S02]  /*3350*/  FSETP.GEU.AND P6, PT, R34, -126, PT ;  /* 0xc2fc00002200780b */ /* 0x000fe40003fce000 */
[----:B------:R-:W-:-:S03]  /*3360*/  FMNMX R17, R65, R14, !PT ;  /* 0x0000000e41117209 */ /* 0x000fc60007800000 */
[----:B------:R-:W3:Y:S01]  /*3370*/  MUFU.EX2 R6, R96 ;  /* 0x0000006000067308 */ /* 0x000ee20000000800 */
[----:B-1----:R-:W-:Y:S01]  /*3380*/  @!P1 FMUL R5, R5, R5 ;  /* 0x0000000505059220 */ /* 0x002fe20000400000 */
[----:B------:R-:W-:Y:S01]  /*3390*/  FSETP.GEU.AND P1, PT, R46, -126, PT ;  /* 0xc2fc00002e00780b */ /* 0x000fe20003f2e000 */
[----:B------:R-:W-:Y:S01]  /*33a0*/  @!P3 FMUL R54, R54, 0.5 ;  /* 0x3f0000003636b820 */ /* 0x000fe20000400000 */
[----:B------:R-:W-:-:S04]  /*33b0*/  FMNMX R14, R114, R17, !PT ;  /* 0x00000011720e7209 */ /* 0x000fc80007800000 */
[----:B------:R-:W1:Y:S01]  /*33c0*/  MUFU.EX2 R2, R88 ;  /* 0x0000005800027308 */ /* 0x000e620000000800 */
[----:B------:R-:W-:Y:S01]  /*33d0*/  FMNMX R17, R115, R14, !PT ;  /* 0x0000000e73117209 */ /* 0x000fe20007800000 */
[----:B------:R-:W-:Y:S01]  /*33e0*/  @!P6 FMUL R34, R34, 0.5 ;  /* 0x3f0000002222e820 */ /* 0x000fe20000400000 */
[----:B--2---:R-:W-:Y:S01]  /*33f0*/  @!P5 FMUL R8, R8, R8 ;  /* 0x000000080808d220 */ /* 0x004fe20000400000 */
[----:B------:R-:W-:Y:S02]  /*3400*/  FSETP.GEU.AND P5, PT, R16, -126, PT ;  /* 0xc2fc00001000780b */ /* 0x000fe40003fae000 */
[----:B------:R-:W-:Y:S01]  /*3410*/  FMNMX R14, R118, R17, !PT ;  /* 0x00000011760e7209 */ /* 0x000fe20007800000 */
[----:B------:R-:W-:Y:S01]  /*3420*/  @!P1 FMUL R46, R46, 0.5 ;  /* 0x3f0000002e2e9820 */ /* 0x000fe20000400000 */
[----:B------:R2:W4:Y:S01]  /*3430*/  MUFU.EX2 R64, R54 ;  /* 0x0000003600407308 */ /* 0x0005220000000800 */
[----:B---3--:R-:W-:Y:S01]  /*3440*/  @!P4 FMUL R6, R6, R6 ;  /* 0x000000060606c220 */ /* 0x008fe20000400000 */
[----:B------:R-:W-:-:S02]  /*3450*/  FSETP.GEU.AND P4, PT, R20, -126, PT ;  /* 0xc2fc00001400780b */ /* 0x000fc40003f8e000 */
[----:B------:R-:W-:-:S04]  /*3460*/  FMNMX R17, R69, R14, !PT ;  /* 0x0000000e45117209 */ /* 0x000fc80007800000 */
[----:B------:R3:W5:Y:S01]  /*3470*/  MUFU.EX2 R72, R34 ;  /* 0x0000002200487308 */ /* 0x0007620000000800 */
[----:B-1----:R-:W-:Y:S01]  /*3480*/  @!P2 FMUL R2, R2, R2 ;  /* 0x000000020202a220 */ /* 0x002fe20000400000 */
[----:B------:R-:W-:Y:S01]  /*3490*/  FSETP.GEU.AND P2, PT, R18, -126, PT ;  /* 0xc2fc00001200780b */ /* 0x000fe20003f4e000 */
[----:B------:R-:W-:Y:S01]  /*34a0*/  @!P5 FMUL R16, R16, 0.5 ;  /* 0x3f0000001010d820 */ /* 0x000fe20000400000 */
[----:B------:R-:W-:Y:S01]  /*34b0*/  FMNMX R14, R76, R17, !PT ;  /* 0x000000114c0e7209 */ /* 0x000fe20007800000 */
[--C-:B--2---:R-:W-:Y:S02]  /*34c0*/  FFMA R54, R125, UR10, -R165.reuse ;  /* 0x0000000a7d367c23 */ /* 0x104fe400080008a5 */
[----:B------:R-:W-:Y:S01]  /*34d0*/  @!P4 FMUL R20, R20, 0.5 ;  /* 0x3f0000001414c820 */ /* 0x000fe20000400000 */
[----:B------:R-:W1:Y:S01]  /*34e0*/  MUFU.EX2 R46, R46 ;  /* 0x0000002e002e7308 */ /* 0x000e620000000800 */
[----:B------:R-:W-:Y:S01]  /*34f0*/  FMNMX R17, R123, R14, !PT ;  /* 0x0000000e7b117209 */ /* 0x000fe20007800000 */
[----:B----4-:R-:W-:Y:S01]  /*3500*/  @!P3 FMUL R64, R64, R64 ;  /* 0x000000404040b220 */ /* 0x010fe20000400000 */
[----:B------:R-:W-:Y:S01]  /*3510*/  FSETP.GEU.AND P3, PT, R60, -126, PT ;  /* 0xc2fc00003c00780b */ /* 0x000fe20003f6e000 */
[----:B---3--:R-:W-:Y:S01]  /*3520*/  FFMA R34, R132, UR10, -R165 ;  /* 0x0000000a84227c23 */ /* 0x008fe200080008a5 */
[----:B------:R-:W-:-:S02]  /*3530*/  FMNMX R17, R80, R17, !PT ;  /* 0x0000001150117209 */ /* 0x000fc40007800000 */
[----:B------:R-:W-:Y:S01]  /*3540*/  @!P2 FMUL R18, R18, 0.5 ;  /* 0x3f0000001212a820 */ /* 0x000fe20000400000 */
[----:B------:R-:W2:Y:S01]  /*3550*/  MUFU.EX2 R16, R16 ;  /* 0x0000001000107308 */ /* 0x000ea20000000800 */
[----:B-----5:R-:W-:Y:S01]  /*3560*/  @!P6 FMUL R72, R72, R72 ;  /* 0x000000484848e220 */ /* 0x020fe20000400000 */
[----:B------:R-:W-:Y:S02]  /*3570*/  FMNMX R17, R84, R17, !PT ;  /* 0x0000001154117209 */ /* 0x000fe40007800000 */
[----:B------:R-:W-:Y:S02]  /*3580*/  FSETP.GEU.AND P6, PT, R50, -126, PT ;  /* 0xc2fc00003200780b */ /* 0x000fe40003fce000 */
[----:B------:R-:W-:Y:S02]  /*3590*/  FMNMX R14, R130, R17, !PT ;  /* 0x00000011820e7209 */ /* 0x000fe40007800000 */
        /* <DEDUP_REMOVED lines=12> */
[----:B------:R-:W2:Y:S01]  /*3660*/  MUFU.EX2 R60, R60 ;  /* 0x0000003c003c7308 */ /* 0x000ea20000000800 */
[----:B---3--:R-:W-:Y:S01]  /*3670*/  @!P4 FMUL R20, R20, R20 ;  /* 0x000000141414c220 */ /* 0x008fe20000400000 */
[----:B------:R-:W-:-:S02]  /*3680*/  FMNMX R14, R138, R17, !PT ;  /* 0x000000118a0e7209 */ /* 0x000fc40007800000 */
[----:B------:R-:W-:Y:S02]  /*3690*/  FSETP.GEU.AND P4, PT, R22, -126, PT ;  /* 0xc2fc00001600780b */ /* 0x000fe40003f8e000 */
[----:B------:R-:W-:Y:S02]  /*36a0*/  FMNMX R17, R139, R14, !PT ;  /* 0x0000000e8b117209 */ /* 0x000fe40007800000 */
[----:B------:R3:W4:Y:S01]  /*36b0*/  MUFU.EX2 R66, R50 ;  /* 0x0000003200427308 */ /* 0x0007220000000800 */
[----:B-1----:R-:W-:Y:S01]  /*36c0*/  @!P2 FMUL R18, R18, R18 ;  /* 0x000000121212a220 */ /* 0x002fe20000400000 */
[----:B------:R-:W-:Y:S01]  /*36d0*/  FSETP.GEU.AND P2, PT, R24, -126, PT ;  /* 0xc2fc00001800780b */ /* 0x000fe20003f4e000 */
[----:B------:R-:W-:Y:S01]  /*36e0*/  @!P5 FMUL R26, R26, 0.5 ;  /* 0x3f0000001a1ad820 */ /* 0x000fe20000400000 */
[----:B------:R-:W-:-:S04]  /*36f0*/  FMNMX R14, R142, R17, !PT ;  /* 0x000000118e0e7209 */ /* 0x000fc80007800000 */
[----:B------:R1:W5:Y:S01]  /*3700*/  MUFU.EX2 R62, R58 ;  /* 0x0000003a003e7308 */ /* 0x0003620000000800 */
[----:B------:R-:W-:Y:S01]  /*3710*/  FMNMX R14, R143, R14, !PT ;  /* 0x0000000e8f0e7209 */ /* 0x000fe20007800000 */
[----:B--2---:R-:W-:Y:S01]  /*3720*/  @!P3 FMUL R60, R60, R60 ;  /* 0x0000003c3c3cb220 */ /* 0x004fe20000400000 */
[----:B------:R-:W-:Y:S01]  /*3730*/  FSETP.GEU.AND P3, PT, R42, -126, PT ;  /* 0xc2fc00002a00780b */ /* 0x000fe20003f6e000 */
[----:B------:R-:W-:Y:S01]  /*3740*/  @!P4 FMUL R22, R22, 0.5 ;  /* 0x3f0000001616c820 */ /* 0x000fe20000400000 */
[----:B------:R-:W-:Y:S01]  /*3750*/  FMNMX R17, R101, R14, !PT ;  /* 0x0000000e65117209 */ /* 0x000fe20007800000 */
[--C-:B---3--:R-:W-:Y:S01]  /*3760*/  FFMA R50, R133, UR10, -R165.reuse ;  /* 0x0000000a85327c23 */ /* 0x108fe200080008a5 */
[----:B------:R-:W-:Y:S01]  /*3770*/  @!P2 FMUL R24, R24, 0.5 ;  /* 0x3f0000001818a820 */ /* 0x000fe20000400000 */
[----:B------:R-:W2:Y:S01]  /*3780*/  MUFU.EX2 R26, R26 ;  /* 0x0000001a001a7308 */ /* 0x000ea20000000800 */
[----:B----4-:R-:W-:Y:S01]  /*3790*/  @!P6 FMUL R66, R66, R66 ;  /* 0x000000424242e220 */ /* 0x010fe20000400000 */
[----:B-1----:R-:W-:Y:S01]  /*37a0*/  FFMA R58, R159, UR10, -R165 ;  /* 0x0000000a9f3a7c23 */ /* 0x002fe200080008a5 */
[----:B------:R-:W-:-:S02]  /*37b0*/  FSETP.GEU.AND P6, PT, R44, -126, PT ;  /* 0xc2fc00002c00780b */ /* 0x000fc40003fce000 */
[----:B------:R-:W-:-:S03]  /*37c0*/  FMNMX R14, R108, R17, !PT ;  /* 0x000000116c0e7209 */ /* 0x000fc60007800000 */
[----:B------:R-:W1:Y:S01]  /*37d0*/  MUFU.EX2 R22, R22 ;  /* 0x0000001600167308 */ /* 0x000e620000000800 */
[----:B-----5:R-:W-:Y:S01]  /*37e0*/  @!P1 FMUL R62, R62, R62 ;  /* 0x0000003e3e3e9220 */ /* 0x020fe20000400000 */
[----:B------:R-:W-:Y:S01]  /*37f0*/  FSETP.GEU.AND P1, PT, R58, -126, PT ;  /* 0xc2fc00003a00780b */ /* 0x000fe20003f2e000 */
[----:B------:R-:W-:Y:S01]  /*3800*/  @!P3 FMUL R42, R42, 0.5 ;  /* 0x3f0000002a2ab820 */ /* 0x000fe20000400000 */
[----:B------:R-:W-:-:S04]  /*3810*/  FMNMX R14, R117, R14, !PT ;  /* 0x0000000e750e7209 */ /* 0x000fc80007800000 */
[----:B------:R-:W3:Y:S01]  /*3820*/  MUFU.EX2 R24, R24 ;  /* 0x0000001800187308 */ /* 0x000ee20000000800 */
[----:B------:R-:W-:Y:S01]  /*3830*/  FMNMX R14, R121, R14, !PT ;  /* 0x0000000e790e7209 */ /* 0x000fe20007800000 */
[----:B------:R-:W-:Y:S01]  /*3840*/  @!P6 FMUL R44, R44, 0.5 ;  /* 0x3f0000002c2ce820 */ /* 0x000fe20000400000 */
[----:B--2---:R-:W-:Y:S01]  /*3850*/  @!P5 FMUL R26, R26, R26 ;  /* 0x0000001a1a1ad220 */ /* 0x004fe20000400000 */
[----:B------:R-:W-:Y:S02]  /*3860*/  FSETP.GEU.AND P5, PT, R52, -126, PT ;  /* 0xc2fc00003400780b */ /* 0x000fe40003fae000 */
[----:B------:R-:W2:Y:S01]  /*3870*/  SHFL.BFLY PT, R17, R14, 0x1, 0x1f ;  /* 0x0c201f000e117f89 */ /* 0x000ea200000e0000 */
[----:B------:R-:W-:Y:S01]  /*3880*/  @!P1 FMUL R58, R58, 0.5 ;  /* 0x3f0000003a3a9820 */ /* 0x000fe20000400000 */
[----:B------:R-:W4:Y:S01]  /*3890*/  MUFU.EX2 R42, R42 ;  /* 0x0000002a002a7308 */ /* 0x000f220000000800 */
[----:B-1----:R-:W-:Y:S01]  /*38a0*/  @!P4 FMUL R22, R22, R22 ;  /* 0x000000161616c220 */ /* 0x002fe20000400000 */
[----:B------:R-:W-:-:S06]  /*38b0*/  FSETP.GEU.AND P4, PT, R34, -126, PT ;  /* 0xc2fc00002200780b */ /* 0x000fcc0003f8e000 */
[----:B------:R-:W1:Y:S01]  /*38c0*/  MUFU.EX2 R44, R44 ;  /* 0x0000002c002c7308 */ /* 0x000e620000000800 */
[----:B---3--:R-:W-:Y:S01]  /*38d0*/  @!P2 FMUL R24, R24, R24 ;  /* 0x000000181818a220 */ /* 0x008fe20000400000 */
[----:B------:R-:W-:Y:S01]  /*38e0*/  FSETP.GEU.AND P2, PT, R28, -126, PT ;  /* 0xc2fc00001c00780b */ /* 0x000fe20003f4e000 */
[----:B------:R-:W-:-:S04]  /*38f0*/  @!P5 FMUL R52, R52, 0.5 ;  /* 0x3f0000003434d820 */ /* 0x000fc80000400000 */
[----:B------:R-:W-:Y:S01]  /*3900*/  @!P4 FMUL R34, R34, 0.5 ;  /* 0x3f0000002222c820 */ /* 0x000fe20000400000 */
[----:B------:R-:W3:Y:S01]  /*3910*/  MUFU.EX2 R58, R58 ;  /* 0x0000003a003a7308 */ /* 0x000ee20000000800 */
[----:B----4-:R-:W-:Y:S01]  /*3920*/  @!P3 FMUL R42, R42, R42 ;  /* 0x0000002a2a2ab220 */ /* 0x010fe20000400000 */
[----:B------:R-:W-:Y:S02]  /*3930*/  FSETP.GEU.AND P3, PT, R50, -126, PT ;  /* 0xc2fc00003200780b */ /* 0x000fe40003f6e000 */
[----:B--2---:R-:W-:-:S03]  /*3940*/  FMNMX R14, R14, R17, !PT ;  /* 0x000000110e0e7209 */ /* 0x004fc60007800000 */
[----:B------:R-:W-:Y:S01]  /*3950*/  @!P2 FMUL R28, R28, 0.5 ;  /* 0x3f0000001c1ca820 */ /* 0x000fe20000400000 */
[----:B------:R-:W2:Y:S01]  /*3960*/  MUFU.EX2 R52, R52 ;  /* 0x0000003400347308 */ /* 0x000ea20000000800 */
[----:B-1----:R-:W-:Y:S01]  /*3970*/  @!P6 FMUL R44, R44, R44 ;  /* 0x0000002c2c2ce220 */ /* 0x002fe20000400000 */
[----:B------:R-:W-:Y:S01]  /*3980*/  FSETP.GEU.AND P6, PT, R32, -126, PT ;  /* 0xc2fc00002000780b */ /* 0x000fe20003fce000 */
[----:B------:R-:W1:Y:S04]  /*3990*/  SHFL.BFLY PT, R17, R14, 0x2, 0x1f ;  /* 0x0c401f000e117f89 */ /* 0x000e6800000e0000 */
[----:B------:R-:W-:Y:S01]  /*39a0*/  @!P3 FMUL R50, R50, 0.5 ;  /* 0x3f0000003232b820 */ /* 0x000fe20000400000 */
[----:B------:R-:W4:Y:S01]  /*39b0*/  MUFU.EX2 R34, R34 ;  /* 0x0000002200227308 */ /* 0x000f220000000800 */
[----:B---3--:R-:W-:Y:S01]  /*39c0*/  @!P1 FMUL R58, R58, R58 ;  /* 0x0000003a3a3a9220 */ /* 0x008fe20000400000 */
[----:B------:R-:W-:-:S05]  /*39d0*/  FSETP.GEU.AND P1, PT, R54, -126, PT ;  /* 0xc2fc00003600780b */ /* 0x000fca0003f2e000 */
[----:B------:R-:W-:Y:S01]  /*39e0*/  @!P6 FMUL R32, R32, 0.5 ;  /* 0x3f0000002020e820 */ /* 0x000fe20000400000 */
[----:B------:R-:W3:Y:S01]  /*39f0*/  MUFU.EX2 R28, R28 ;  /* 0x0000001c001c7308 */ /* 0x000ee20000000800 */
[----:B--2---:R-:W-:Y:S01]  /*3a00*/  @!P5 FMUL R52, R52, R52 ;  /* 0x000000343434d220 */ /* 0x004fe20000400000 */
[----:B------:R-:W-:-:S03]  /*3a10*/  FSETP.GEU.AND P5, PT, R48, -126, PT ;  /* 0xc2fc00003000780b */ /* 0x000fc60003fae000 */
[----:B------:R-:W-:Y:S01]  /*3a20*/  FADD R180, R152, R52 ;  /* 0x0000003498b47221 */ /* 0x000fe20000000000 */
[----:B------:R-:W-:Y:S01]  /*3a30*/  F2FP.SATFINITE.E4M3.F32.PACK_AB_MERGE_C R52, R183, R52, RZ ;  /* 0x00000034b734723e */ /* 0x000fe200048070ff */
[----:B------:R-:W-:Y:S01]  /*3a40*/  @!P1 FMUL R54, R54, 0.5 ;  /* 0x3f00000036369820 */ /* 0x000fe20000400000 */
[----:B------:R-:W2:Y:S01]  /*3a50*/  MUFU.EX2 R50, R50 ;  /* 0x0000003200327308 */ /* 0x000ea20000000800 */
[----:B----4-:R-:W-:Y:S01]  /*3a60*/  @!P4 FMUL R34, R34, R34 ;  /* 0x000000222222c220 */ /* 0x010fe20000400000 */
[----:B------:R-:W-:Y:S02]  /*3a70*/  FSETP.GEU.AND P4, PT, R38, -126, PT ;  /* 0xc2fc00002600780b */ /* 0x000fe40003f8e000 */
[----:B-1----:R-:W-:Y:S01]  /*3a80*/  FMNMX R14, R14, R17, !PT ;  /* 0x000000110e0e7209 */ /* 0x002fe20007800000 */
[----:B------:R-:W-:Y:S01]  /*3a90*/  FFMA R17, R148, UR10, -R165 ;  /* 0x0000000a94117c23 */ /* 0x000fe200080008a5 */
[----:B------:R-:W-:Y:S01]  /*3aa0*/  FADD R186, R149, R34 ;  /* 0x0000002295ba7221 */ /* 0x000fe20000000000 */
[----:B------:R-:W-:Y:S01]  /*3ab0*/  @!P5 FMUL R48, R48, 0.5 ;  /* 0x3f0000003030d820 */ /* 0x000fe20000400000 */
[----:B------:R-:W1:Y:S01]  /*3ac0*/  MUFU.EX2 R32, R32 ;  /* 0x0000002000207308 */ /* 0x000e620000000800 */
[----:B---3--:R-:W-:Y:S01]  /*3ad0*/  @!P2 FMUL R28, R28, R28 ;  /* 0x0000001c1c1ca220 */ /* 0x008fe20000400000 */
[----:B------:R-:W-:-:S02]  /*3ae0*/  FSETP.GEU.AND P2, PT, R36, -126, PT ;  /* 0xc2fc00002400780b */ /* 0x000fc40003f4e000 */
[C---:B------:R-:W-:Y:S02]  /*3af0*/  F2FP.SATFINITE.E4M3.F32.PACK_AB_MERGE_C R149, R183.reuse, R149, RZ ;  /* 0x00000095b795723e */ /* 0x040fe400048070ff */
[----:B------:R-:W-:Y:S01]  /*3b00*/  F2FP.SATFINITE.E4M3.F32.PACK_AB_MERGE_C R34, R183, R34, RZ ;  /* 0x00000022b722723e */ /* 0x000fe200048070ff */
[----:B------:R-:W-:Y:S01]  /*3b10*/  @!P4 FMUL R38, R38, 0.5 ;  /* 0x3f0000002626c820 */ /* 0x000fe20000400000 */
[----:B------:R-:W3:Y:S01]  /*3b20*/  MUFU.EX2 R54, R54 ;  /* 0x0000003600367308 */ /* 0x000ee20000000800 */
[----:B--2---:R-:W-:Y:S01]  /*3b30*/  @!P3 FMUL R50, R50, R50 ;  /* 0x000000323232b220 */ /* 0x004fe20000400000 */
[----:B------:R-:W-:Y:S02]  /*3b40*/  FSETP.GEU.AND P3, PT, R162, -126, PT ;  /* 0xc2fc0000a200780b */ /* 0x000fe40003f6e000 */
[----:B------:R-:W-:Y:S01]  /*3b50*/  LOP3.LUT R149, R149, 0xff, RZ, 0xc0, !PT ;  /* 0x000000ff95957812 */ /* 0x000fe200078ec0ff */
[----:B------:R-:W-:Y:S01]  /*3b60*/  FADD R188, R147, R50 ;  /* 0x0000003293bc7221 */ /* 0x000fe20000000000 */
[----:B------:R-:W-:Y:S01]  /*3b70*/  F2FP.SATFINITE.E4M3.F32.PACK_AB_MERGE_C R147, R183, R147, RZ ;  /* 0x00000093b793723e */ /* 0x000fe200048070ff */
[----:B------:R-:W-:Y:S01]  /*3b80*/  @!P2 FMUL R36, R36, 0.5 ;  /* 0x3f0000002424a820 */ /* 0x000fe20000400000 */
[----:B------:R-:W2:Y:S01]  /*3b90*/  MUFU.EX2 R48, R48 ;  /* 0x0000003000307308 */ /* 0x000ea20000000800 */
[----:B-1----:R-:W-:Y:S01]  /*3ba0*/  @!P6 FMUL R32, R32, R32 ;  /* 0x000000202020e220 */ /* 0x002fe20000400000 */
[----:B------:R-:W-:-:S02]  /*3bb0*/  FSETP.NEU.AND P6, PT, R14, -INF , PT ;  /* 0xff8000000e00780b */ /* 0x000fc40003fcd000 */
[----:B------:R-:W-:Y:S01]  /*3bc0*/  F2FP.SATFINITE.E4M3.F32.PACK_AB_MERGE_C R50, R183, R50, RZ ;  /* 0x00000032b732723e */ /* 0x000fe200048070ff */
[----:B------:R-:W-:Y:S01]  /*3bd0*/  FADD R178, R153, R32 ;  /* 0x0000002099b27221 */ /* 0x000fe20000000000 */
[----:B------:R-:W-:Y:S01]  /*3be0*/  FSEL R176, R14, RZ, P6 ;  /* 0x000000ff0eb07208 */ /* 0x000fe20003000000 */
[----:B------:R-:W-:Y:S01]  /*3bf0*/  @!P3 FMUL R162, R162, 0.5 ;  /* 0x3f000000a2a2b820 */ /* 0x000fe20000400000 */
[----:B------:R-:W1:Y:S01]  /*3c00*/  MUFU.EX2 R38, R38 ;  /* 0x0000002600267308 */ /* 0x000e620000000800 */
[----:B---3--:R-:W-:Y:S01]  /*3c10*/  @!P1 FMUL R54, R54, R54 ;  /* 0x0000003636369220 */ /* 0x008fe20000400000 */
[----:B------:R-:W-:Y:S01]  /*3c20*/  FSETP.GEU.AND P1, PT, R40, -126, PT ;  /* 0xc2fc00002800780b */ /* 0x000fe20003f2e000 */
[----:B------:R-:W-:Y:S01]  /*3c30*/  FMUL R176, R176, UR10 ;  /* 0x0000000ab0b07c20 */ /* 0x000fe20008400000 */
[----:B------:R-:W-:Y:S02]  /*3c40*/  FSETP.GEU.AND P6, PT, R17, -126, PT ;  /* 0xc2fc00001100780b */ /* 0x000fe40003fce000 */
[----:B------:R-:W-:Y:S01]  /*3c50*/  F2FP.SATFINITE.E4M3.F32.PACK_AB_MERGE_C R32, R183, R32, RZ ;  /* 0x00000020b720723e */ /* 0x000fe200048070ff */
[--C-:B------:R-:W-:Y:S01]  /*3c60*/  FFMA R174, R15, UR10, -R176.reuse ;  /* 0x0000000a0fae7c23 */ /* 0x100fe200080008b0 */
[----:B------:R-:W3:Y:S01]  /*3c70*/  MUFU.EX2 R36, R36 ;  /* 0x0000002400247308 */ /* 0x000ee20000000800 */
[--C-:B------:R-:W-:Y:S01]  /*3c80*/  FFMA R154, R154, UR10, -R176.reuse ;  /* 0x0000000a9a9a7c23 */ /* 0x100fe200080008b0 */
[--C-:B------:R-:W-:Y:S01]  /*3c90*/  FFMA R175, R19, UR10, -R176.reuse ;  /* 0x0000000a13af7c23 */ /* 0x100fe200080008b0 */
[----:B--2---:R-:W-:Y:S01]  /*3ca0*/  @!P5 FMUL R48, R48, R48 ;  /* 0x000000303030d220 */ /* 0x004fe20000400000 */
[--C-:B------:R-:W-:Y:S01]  /*3cb0*/  FFMA R173, R31, UR10, -R176.reuse ;  /* 0x0000000a1fad7c23 */ /* 0x100fe200080008b0 */
[--C-:B------:R-:W-:Y:S01]  /*3cc0*/  FFMA R172, R21, UR10, -R176.reuse ;  /* 0x0000000a15ac7c23 */ /* 0x100fe200080008b0 */
[----:B------:R-:W-:Y:S01]  /*3cd0*/  FSETP.GEU.AND P5, PT, R154, -126, PT ;  /* 0xc2fc00009a00780b */ /* 0x000fe20003fae000 */
[----:B------:R-:W-:Y:S01]  /*3ce0*/  @!P1 FMUL R40, R40, 0.5 ;  /* 0x3f00000028289820 */ /* 0x000fe20000400000 */
[----:B------:R-:W2:Y:S01]  /*3cf0*/  MUFU.EX2 R15, R162 ;  /* 0x000000a2000f7308 */ /* 0x000ea20000000800 */
[----:B-1----:R-:W-:Y:S01]  /*3d00*/  @!P4 FMUL R38, R38, R38 ;  /* 0x000000262626c220 */ /* 0x002fe20000400000 */
[----:B------:R-:W-:Y:S01]  /*3d10*/  FSETP.GEU.AND P4, PT, R175, -126, PT ;  /* 0xc2fc0000af00780b */ /* 0x000fe20003f8e000 */
[--C-:B------:R-:W-:Y:S01]  /*3d20*/  FFMA R171, R23, UR10, -R176.reuse ;  /* 0x0000000a17ab7c23 */ /* 0x100fe200080008b0 */
[--C-:B------:R-:W-:Y:S01]  /*3d30*/  FFMA R23, R39, UR10, -R176.reuse ;  /* 0x0000000a27177c23 */ /* 0x100fe200080008b0 */
[----:B------:R-:W-:Y:S01]  /*3d40*/  @!P6 FMUL R17, R17, 0.5 ;  /* 0x3f0000001111e820 */ /* 0x000fe20000400000 */
[--C-:B------:R-:W-:Y:S01]  /*3d50*/  FFMA R25, R25, UR10, -R176.reuse ;  /* 0x0000000a19197c23 */ /* 0x100fe200080008b0 */
[--C-:B------:R-:W-:Y:S01]  /*3d60*/  FFMA R43, R43, UR10, -R176.reuse ;  /* 0x0000000a2b2b7c23 */ /* 0x100fe200080008b0 */
[----:B------:R-:W1:Y:S01]  /*3d70*/  MUFU.EX2 R40, R40 ;  /* 0x0000002800287308 */ /* 0x000e620000000800 */
[----:B---3--:R-:W-:Y:S01]  /*3d80*/  @!P2 FMUL R36, R36, R36 ;  /* 0x000000242424a220 */ /* 0x008fe20000400000 */
[----:B------:R-:W-:Y:S01]  /*3d90*/  FSETP.GEU.AND P2, PT, R174, -126, PT ;  /* 0xc2fc0000ae00780b */ /* 0x000fe20003f4e000 */
[----:B------:R-:W-:Y:S01]  /*3da0*/  @!P5 FMUL R154, R154, 0.5 ;  /* 0x3f0000009a9ad820 */ /* 0x000fe20000400000 */
[--C-:B------:R-:W-:Y:S01]  /*3db0*/  FFMA R31, R35, UR10, -R176.reuse ;  /* 0x0000000a231f7c23 */ /* 0x100fe200080008b0 */
[--C-:B------:R-:W-:Y:S01]  /*3dc0*/  FFMA R129, R27, UR10, -R176.reuse ;  /* 0x0000000a1b817c23 */ /* 0x100fe200080008b0 */
[--C-:B------:R-:W-:Y:S01]  /*3dd0*/  FFMA R51, R51, UR10, -R176.reuse ;  /* 0x0000000a33337c23 */ /* 0x100fe200080008b0 */
[----:B------:R-:W-:Y:S01]  /*3de0*/  @!P4 FMUL R175, R175, 0.5 ;  /* 0x3f000000afafc820 */ /* 0x000fe20000400000 */
[----:B------:R-:W3:Y:S01]  /*3df0*/  MUFU.EX2 R21, R154 ;  /* 0x0000009a00157308 */ /* 0x000ee20000000800 */
[----:B--2---:R-:W-:Y:S01]  /*3e00*/  @!P3 FMUL R15, R15, R15 ;  /* 0x0000000f0f0fb220 */ /* 0x004fe20000400000 */
[----:B------:R-:W-:Y:S01]  /*3e10*/  FSETP.GEU.AND P3, PT, R173, -126, PT ;  /* 0xc2fc0000ad00780b */ /* 0x000fe20003f6e000 */
[--C-:B------:R-:W-:Y:S01]  /*3e20*/  FFMA R33, R33, UR10, -R176.reuse ;  /* 0x0000000a21217c23 */ /* 0x100fe200080008b0 */
[--C-:B------:R-:W-:Y:S01]  /*3e30*/  FFMA R29, R29, UR10, -R176.reuse ;  /* 0x0000000a1d1d7c23 */ /* 0x100fe200080008b0 */
[--C-:B------:R-:W-:Y:S01]  /*3e40*/  FFMA R55, R55, UR10, -R176.reuse ;  /* 0x0000000a37377c23 */ /* 0x100fe200080008b0 */
[--C-:B------:R-:W-:Y:S01]  /*3e50*/  FFMA R47, R47, UR10, -R176.reuse ;  /* 0x0000000a2f2f7c23 */ /* 0x100fe200080008b0 */
[----:B------:R-:W-:Y:S01]  /*3e60*/  @!P2 FMUL R174, R174, 0.5 ;  /* 0x3f000000aeaea820 */ /* 0x000fe20000400000 */
[----:B------:R-:W2:Y:S01]  /*3e70*/  MUFU.EX2 R175, R175 ;  /* 0x000000af00af7308 */ /* 0x000ea20000000800 */
[----:B-1----:R-:W-:Y:S01]  /*3e80*/  @!P1 FMUL R40, R40, R40 ;  /* 0x0000002828289220 */ /* 0x002fe20000400000 */
[----:B------:R-:W-:Y:S01]  /*3e90*/  FSETP.GEU.AND P1, PT, R134, -126, PT ;  /* 0xc2fc00008600780b */ /* 0x000fe20003f2e000 */
[--C-:B------:R-:W-:Y:S01]  /*3ea0*/  FFMA R63, R63, UR10, -R176.reuse ;  /* 0x0000000a3f3f7c23 */ /* 0x100fe200080008b0 */
[--C-:B------:R-:W-:Y:S01]  /*3eb0*/  FFMA R45, R45, UR10, -R176.reuse ;  /* 0x0000000a2d2d7c23 */ /* 0x100fe200080008b0 */
[--C-:B------:R-:W-:Y:S01]  /*3ec0*/  FFMA R41, R41, UR10, -R176.reuse ;  /* 0x0000000a29297c23 */ /* 0x100fe200080008b0 */
[--C-:B------:R-:W-:Y:S01]  /*3ed0*/  FFMA R67, R67, UR10, -R176.reuse ;  /* 0x0000000a43437c23 */ /* 0x100fe200080008b0 */
[----:B------:R-:W-:Y:S01]  /*3ee0*/  @!P3 FMUL R173, R173, 0.5 ;  /* 0x3f000000adadb820 */ /* 0x000fe20000400000 */
[----:B------:R-:W1:Y:S01]  /*3ef0*/  MUFU.EX2 R174, R174 ;  /* 0x000000ae00ae7308 */ /* 0x000e620000000800 */
[----:B---3--:R-:W-:Y:S01]  /*3f00*/  @!P5 FMUL R21, R21, R21 ;  /* 0x000000151515d220 */ /* 0x008fe20000400000 */
[----:B------:R-:W-:Y:S01]  /*3f10*/  FSETP.GEU.AND P5, PT, R23, -126, PT ;  /* 0xc2fc00001700780b */ /* 0x000fe20003fae000 */
[--C-:B------:R-:W-:Y:S01]  /*3f20*/  FFMA R59, R59, UR10, -R176.reuse ;  /* 0x0000000a3b3b7c23 */ /* 0x100fe200080008b0 */
        /* <DEDUP_REMOVED lines=58> */
[----:B------:R-:W-:Y:S01]  /*42d0*/  FFMA R101, R101, UR10, -R176 ;  /* 0x0000000a65657c23 */ /* 0x000fe200080008b0 */
[----:B------:R-:W-:Y:S01]  /*42e0*/  @!P5 FMUL R51, R51, 0.5 ;  /* 0x3f0000003333d820 */ /* 0x000fe20000400000 */
[----:B------:R-:W2:Y:S01]  /*42f0*/  MUFU.EX2 R31, R31 ;  /* 0x0000001f001f7308 */ /* 0x000ea20000000800 */
[----:B-1----:R-:W-:Y:S01]  /*4300*/  @!P2 FMUL R171, R171, R171 ;  /* 0x000000abababa220 */ /* 0x002fe20000400000 */
[----:B------:R-:W-:Y:S01]  /*4310*/  FSETP.GEU.AND P2, PT, R29, -126, PT ;  /* 0xc2fc00001d00780b */ /* 0x000fe20003f4e000 */
[----:B------:R-:W-:Y:S01]  /*4320*/  FADD R204, R5, R48 ;  /* 0x0000003005cc7221 */ /* 0x000fe20000000000 */
[----:B------:R-:W-:Y:S01]  /*4330*/  LOP3.LUT R25, R0, 0x3, RZ, 0xc0, !PT ;  /* 0x0000000300197812 */ /* 0x000fe200078ec0ff */
[----:B------:R-:W-:Y:S01]  /*4340*/  FADD R196, R11, R40 ;  /* 0x000000280bc47221 */ /* 0x000fe20000000000 */
[----:B------:R-:W-:Y:S01]  /*4350*/  F2FP.SATFINITE.E4M3.F32.PACK_AB_MERGE_C R35, R183, R105, RZ ;  /* 0x00000069b723723e */ /* 0x000fe200048070ff */
[----:B------:R-:W-:Y:S01]  /*4360*/  @!P4 FMUL R33, R33, 0.5 ;  /* 0x3f0000002121c820 */ /* 0x000fe20000400000 */
[----:B------:R-:W1:Y:S01]  /*4370*/  MUFU.EX2 R172, R172 ;  /* 0x000000ac00ac7308 */ /* 0x000e620000000800 */
[----:B---3--:R-:W-:Y:S01]  /*4380*/  @!P3 FMUL R27, R27, R27 ;  /* 0x0000001b1b1bb220 */ /* 0x008fe20000400000 */
[----:B------:R-:W-:Y:S01]  /*4390*/  FSETP.GEU.AND P3, PT, R55, -126, PT ;  /* 0xc2fc00003700780b */ /* 0x000fe20003f6e000 */
[----:B------:R-:W-:Y:S01]  /*43a0*/  VIADD R25, R25, 0xffffffff ;  /* 0xffffffff19197836 */ /* 0x000fe20000000000 */
[----:B------:R-:W-:Y:S01]  /*43b0*/  F2FP.SATFINITE.E4M3.F32.PACK_AB_MERGE_C R11, R183, R11, RZ ;  /* 0x0000000bb70b723e */ /* 0x000fe200048070ff */
[----:B------:R-:W-:Y:S01]  /*43c0*/  FADD R210, R3, R38 ;  /* 0x0000002603d27221 */ /* 0x000fe20000000000 */
[----:B------:R-:W-:Y:S01]  /*43d0*/  LOP3.LUT R32, R32, 0xff, RZ, 0xc0, !PT ;  /* 0x000000ff20207812 */ /* 0x000fe200078ec0ff */
[----:B------:R-:W-:Y:S01]  /*43e0*/  @!P2 FMUL R29, R29, 0.5 ;  /* 0x3f0000001d1da820 */ /* 0x000fe20000400000 */
[----:B------:R3:W4:Y:S01]  /*43f0*/  MUFU.EX2 R133, R51 ;  /* 0x0000003300857308 */ /* 0x0007220000000800 */
[----:B--2---:R-:W-:Y:S01]  /*4400*/  @!P1 FMUL R31, R31, R31 ;  /* 0x0000001f1f1f9220 */ /* 0x004fe20000400000 */
[----:B------:R-:W-:Y:S01]  /*4410*/  FSETP.GEU.AND P1, PT, R47, -126, PT ;  /* 0xc2fc00002f00780b */ /* 0x000fe20003f2e000 */
[----:B------:R-:W-:Y:S01]  /*4420*/  FADD R212, R72, R15 ;  /* 0x0000000f48d47221 */ /* 0x000fe20000000000 */
[C---:B------:R-:W-:Y:S01]  /*4430*/  F2FP.SATFINITE.E4M3.F32.PACK_AB_MERGE_C R40, R183.reuse, R40, RZ ;  /* 0x00000028b728723e */ /* 0x040fe200048070ff */
[----:B------:R-:W-:Y:S01]  /*4440*/  FADD R218, R70, R17 ;  /* 0x0000001146da7221 */ /* 0x000fe20000000000 */
[----:B------:R-:W-:Y:S01]  /*4450*/  F2FP.SATFINITE.E4M3.F32.PACK_AB_MERGE_C R5, R183, R5, RZ ;  /* 0x00000005b705723e */ /* 0x000fe200048070ff */
[----:B------:R-:W-:Y:S01]  /*4460*/  @!P3 FMUL R55, R55, 0.5 ;  /* 0x3f0000003737b820 */ /* 0x000fe20000400000 */
[----:B------:R2:W5:Y:S01]  /*4470*/  MUFU.EX2 R140, R33 ;  /* 0x00000021008c7308 */ /* 0x0005620000000800 */
[----:B-1----:R-:W-:Y:S01]  /*4480*/  @!P6 FMUL R172, R172, R172 ;  /* 0x000000acacace220 */ /* 0x002fe20000400000 */
[----:B------:R-:W-:Y:S01]  /*4490*/  FSETP.GEU.AND P6, PT, R129, -126, PT ;  /* 0xc2fc00008100780b */ /* 0x000fe20003fce000 */
[----:B------:R-:W-:Y:S01]  /*44a0*/  FADD R220, R68, R19 ;  /* 0x0000001344dc7221 */ /* 0x000fe20000000000 */
[----:B---3--:R-:W-:Y:S01]  /*44b0*/  F2FP.SATFINITE.E4M3.F32.PACK_AB_MERGE_C R51, R183, R61, RZ ;  /* 0x0000003db733723e */ /* 0x008fe200048070ff */
[----:B------:R-:W-:Y:S01]  /*44c0*/  FADD R202, R7, R36 ;  /* 0x0000002407ca7221 */ /* 0x000fe20000000000 */
[----:B------:R-:W-:Y:S01]  /*44d0*/  F2FP.SATFINITE.E4M3.F32.PACK_AB_MERGE_C R43, R183, R172, RZ ;  /* 0x000000acb72b723e */ /* 0x000fe200048070ff */
[----:B------:R-:W-:Y:S01]  /*44e0*/  @!P1 FMUL R47, R47, 0.5 ;  /* 0x3f0000002f2f9820 */ /* 0x000fe20000400000 */
[----:B------:R1:W3:Y:S01]  /*44f0*/  MUFU.EX2 R125, R29 ;  /* 0x0000001d007d7308 */ /* 0x0002e20000000800 */
[----:B----4-:R-:W-:Y:S01]  /*4500*/  @!P5 FMUL R133, R133, R133 ;  /* 0x000000858585d220 */ /* 0x010fe20000400000 */
[----:B------:R-:W-:-:S02]  /*4510*/  FSETP.GEU.AND P5, PT, R63, -126, PT ;  /* 0xc2fc00003f00780b */ /* 0x000fc40003fae000 */
[C---:B--2---:R-:W-:Y:S02]  /*4520*/  F2FP.SATFINITE.E4M3.F32.PACK_AB_MERGE_C R33, R183.reuse, R174, RZ ;  /* 0x000000aeb721723e */ /* 0x044fe400048070ff */
[----:B------:R-:W-:Y:S01]  /*4530*/  F2FP.SATFINITE.E4M3.F32.PACK_AB_MERGE_C R3, R183, R3, RZ ;  /* 0x00000003b703723e */ /* 0x000fe200048070ff */
[----:B------:R-:W-:Y:S01]  /*4540*/  @!P6 FMUL R129, R129, 0.5 ;  /* 0x3f0000008181e820 */ /* 0x000fe20000400000 */
[----:B------:R2:W4:Y:S01]  /*4550*/  MUFU.EX2 R144, R55 ;  /* 0x0000003700907308 */ /* 0x0005220000000800 */
[----:B-----5:R-:W-:Y:S01]  /*4560*/  @!P4 FMUL R140, R140, R140 ;  /* 0x0000008c8c8cc220 */ /* 0x020fe20000400000 */
[----:B------:R-:W-:Y:S01]  /*4570*/  FSETP.GEU.AND P4, PT, R45, -126, PT ;  /* 0xc2fc00002d00780b */ /* 0x000fe20003f8e000 */
[----:B-1----:R-:W-:Y:S01]  /*4580*/  IMAD.U32 R29, RZ, RZ, UR7 ;  /* 0x00000007ff1d7e24 */ /* 0x002fe2000f8e00ff */
[C---:B------:R-:W-:Y:S02]  /*4590*/  F2FP.SATFINITE.E4M3.F32.PACK_AB_MERGE_C R72, R183.reuse, R72, RZ ;  /* 0x00000048b748723e */ /* 0x040fe400048070ff */
[----:B------:R-:W-:Y:S01]  /*45a0*/  F2FP.SATFINITE.E4M3.F32.PACK_AB_MERGE_C R70, R183, R70, RZ ;  /* 0x00000046b746723e */ /* 0x000fe200048070ff */
[----:B------:R-:W-:Y:S01]  /*45b0*/  @!P5 FMUL R63, R63, 0.5 ;  /* 0x3f0000003f3fd820 */ /* 0x000fe20000400000 */
[----:B------:R1:W5:Y:S01]  /*45c0*/  MUFU.EX2 R137, R47 ;  /* 0x0000002f00897308 */ /* 0x0003620000000800 */
[----:B---3--:R-:W-:Y:S01]  /*45d0*/  @!P2 FMUL R125, R125, R125 ;  /* 0x0000007d7d7da220 */ /* 0x008fe20000400000 */
[----:B------:R-:W-:Y:S01]  /*45e0*/  FSETP.GEU.AND P2, PT, R41, -126, PT ;  /* 0xc2fc00002900780b */ /* 0x000fe20003f4e000 */
[----:B------:R3:W-:Y:S01]  /*45f0*/  SYNCS.ARRIVE.TRANS64.A1T0 RZ, [R29+UR13], RZ ;  /* 0x000000ff1dff79a7 */ /* 0x0007e2000810000d */
[----:B--2---:R-:W-:-:S02]  /*4600*/  F2FP.SATFINITE.E4M3.F32.PACK_AB_MERGE_C R55, R183, R73, RZ ;  /* 0x00000049b737723e */ /* 0x004fc400048070ff */
[----:B------:R-:W-:Y:S01]  /*4610*/  F2FP.SATFINITE.E4M3.F32.PACK_AB_MERGE_C R68, R183, R68, RZ ;  /* 0x00000044b744723e */ /* 0x000fe200048070ff */
[----:B------:R-:W-:Y:S01]  /*4620*/  @!P4 FMUL R45, R45, 0.5 ;  /* 0x3f0000002d2dc820 */ /* 0x000fe20000400000 */
[----:B------:R-:W2:Y:S01]  /*4630*/  MUFU.EX2 R129, R129 ;  /* 0x0000008100817308 */ /* 0x000ea20000000800 */
[----:B----4-:R-:W-:Y:S01]  /*4640*/  @!P3 FMUL R144, R144, R144 ;  /* 0x000000909090b220 */ /* 0x010fe20000400000 */
[----:B------:R-:W-:Y:S02]  /*4650*/  FSETP.GEU.AND P3, PT, R67, -126, PT ;  /* 0xc2fc00004300780b */ /* 0x000fe40003f6e000 */
[----:B-1----:R-:W-:Y:S02]  /*4660*/  F2FP.SATFINITE.E4M3.F32.PACK_AB_MERGE_C R47, R183, R93, RZ ;  /* 0x0000005db72f723e */ /* 0x002fe400048070ff */
[----:B------:R-:W-:Y:S01]  /*4670*/  LOP3.LUT R3, R3, 0xff, RZ, 0xc0, !PT ;  /* 0x000000ff03037812 */ /* 0x000fe200078ec0ff */
[----:B------:R-:W-:Y:S01]  /*4680*/  @!P2 FMUL R41, R41, 0.5 ;  /* 0x3f0000002929a820 */ /* 0x000fe20000400000 */
[----:B------:R-:W1:Y:S01]  /*4690*/  MUFU.EX2 R166, R63 ;  /* 0x0000003f00a67308 */ /* 0x000e620000000800 */
[----:B-----5:R-:W-:Y:S01]  /*46a0*/  @!P1 FMUL R137, R137, R137 ;  /* 0x0000008989899220 */ /* 0x020fe20000400000 */
[----:B------:R-:W-:-:S02]  /*46b0*/  FSETP.GEU.AND P1, PT, R59, -126, PT ;  /* 0xc2fc00003b00780b */ /* 0x000fc40003f2e000 */
[----:B------:R-:W-:Y:S02]  /*46c0*/  LOP3.LUT R47, R47, 0xff, RZ, 0xc0, !PT ;  /* 0x000000ff2f2f7812 */ /* 0x000fe400078ec0ff */
[----:B------:R-:W-:Y:S01]  /*46d0*/  LOP3.LUT R72, R72, 0xffff, RZ, 0xc0, !PT ;  /* 0x0000ffff48487812 */ /* 0x000fe200078ec0ff */
[----:B------:R-:W-:Y:S01]  /*46e0*/  @!P3 FMUL R67, R67, 0.5 ;  /* 0x3f0000004343b820 */ /* 0x000fe20000400000 */
[----:B------:R4:W5:Y:S01]  /*46f0*/  MUFU.EX2 R165, R45 ;  /* 0x0000002d00a57308 */ /* 0x0009620000000800 */
[----:B--2---:R-:W-:Y:S01]  /*4700*/  @!P6 FMUL R129, R129, R129 ;  /* 0x000000818181e220 */ /* 0x004fe20000400000 */
[----:B------:R-:W-:Y:S02]  /*4710*/  FSETP.GEU.AND P6, PT, R37, -126, PT ;  /* 0xc2fc00002500780b */ /* 0x000fe40003fce000 */
[----:B------:R-:W-:Y:S02]  /*4720*/  LOP3.LUT R70, R70, 0xff, RZ, 0xc0, !PT ;  /* 0x000000ff46467812 */ /* 0x000fe400078ec0ff */
[----:B------:R-:W-:Y:S01]  /*4730*/  F2FP.SATFINITE.E4M3.F32.PACK_AB_MERGE_C R17, R183, R17, RZ ;  /* 0x00000011b711723e */ /* 0x000fe200048070ff */
[----:B------:R-:W-:Y:S01]  /*4740*/  @!P1 FMUL R59, R59, 0.5 ;  /* 0x3f0000003b3b9820 */ /* 0x000fe20000400000 */
[----:B------:R2:W3:Y:S01]  /*4750*/  MUFU.EX2 R167, R41 ;  /* 0x0000002900a77308 */ /* 0x0004e20000000800 */
[----:B-1----:R-:W-:Y:S01]  /*4760*/  @!P5 FMUL R166, R166, R166 ;  /* 0x000000a6a6a6d220 */ /* 0x002fe20000400000 */
[----:B------:R-:W-:-:S02]  /*4770*/  FSETP.GEU.AND P5, PT, R75, -126, PT ;  /* 0xc2fc00004b00780b */ /* 0x000fc40003fae000 */
[C---:B----4-:R-:W-:Y:S02]  /*4780*/  F2FP.SATFINITE.E4M3.F32.PACK_AB_MERGE_C R45, R183.reuse, R85, RZ ;  /* 0x00000055b72d723e */ /* 0x050fe400048070ff */
[----:B------:R-:W-:Y:S01]  /*4790*/  F2FP.SATFINITE.E4M3.F32.PACK_AB_MERGE_C R19, R183, R19, RZ ;  /* 0x00000013b713723e */ /* 0x000fe200048070ff */
[----:B------:R-:W-:Y:S01]  /*47a0*/  @!P6 FMUL R37, R37, 0.5 ;  /* 0x3f0000002525e820 */ /* 0x000fe20000400000 */
[----:B------:R-:W1:Y:S01]  /*47b0*/  MUFU.EX2 R164, R67 ;  /* 0x0000004300a47308 */ /* 0x000e620000000800 */
[----:B-----5:R-:W-:Y:S01]  /*47c0*/  @!P4 FMUL R165, R165, R165 ;  /* 0x000000a5a5a5c220 */ /* 0x020fe20000400000 */
[----:B------:R-:W-:Y:S02]  /*47d0*/  FSETP.GEU.AND P4, PT, R78, -126, PT ;  /* 0xc2fc00004e00780b */ /* 0x000fe40003f8e000 */
[----:B--2---:R-:W-:Y:S02]  /*47e0*/  F2FP.SATFINITE.E4M3.F32.PACK_AB_MERGE_C R41, R183, R171, RZ ;  /* 0x000000abb729723e */ /* 0x004fe400048070ff */
[----:B------:R-:W-:Y:S01]  /*47f0*/  LOP3.LUT R45, R45, 0xff, RZ, 0xc0, !PT ;  /* 0x000000ff2d2d7812 */ /* 0x000fe200078ec0ff */
[----:B------:R-:W-:Y:S01]  /*4800*/  @!P5 FMUL R75, R75, 0.5 ;  /* 0x3f0000004b4bd820 */ /* 0x000fe20000400000 */
[----:B------:R2:W4:Y:S01]  /*4810*/  MUFU.EX2 R169, R59 ;  /* 0x0000003b00a97308 */ /* 0x0005220000000800 */
[----:B---3--:R-:W-:Y:S01]  /*4820*/  @!P2 FMUL R167, R167, R167 ;  /* 0x000000a7a7a7a220 */ /* 0x008fe20000400000 */
[----:B------:R-:W-:-:S02]  /*4830*/  FSETP.GEU.AND P2, PT, R74, -126, PT ;  /* 0xc2fc00004a00780b */ /* 0x000fc40003f4e000 */
[----:B------:R-:W-:Y:S02]  /*4840*/  PRMT R3, R72, 0x7604, R3 ;  /* 0x0000760448037816 */ /* 0x000fe40000000003 */
[----:B------:R-:W-:Y:S01]  /*4850*/  LOP3.LUT R34, R34, 0xff, RZ, 0xc0, !PT ;  /* 0x000000ff22227812 */ /* 0x000fe200078ec0ff */
[----:B------:R-:W-:Y:S01]  /*4860*/  @!P4 FMUL R78, R78, 0.5 ;  /* 0x3f0000004e4ec820 */ /* 0x000fe20000400000 */
[----:B------:R3:W5:Y:S01]  /*4870*/  MUFU.EX2 R170, R37 ;  /* 0x0000002500aa7308 */ /* 0x0007620000000800 */
[----:B-1----:R-:W-:Y:S01]  /*4880*/  @!P3 FMUL R164, R164, R164 ;  /* 0x000000a4a4a4b220 */ /* 0x002fe20000400000 */
[----:B------:R-:W-:Y:S02]  /*4890*/  FSETP.GEU.AND P3, PT, R79, -126, PT ;  /* 0xc2fc00004f00780b */ /* 0x000fe40003f6e000 */
[C---:B--2---:R-:W-:Y:S02]  /*48a0*/  F2FP.SATFINITE.E4M3.F32.PACK_AB_MERGE_C R59, R183.reuse, R109, RZ ;  /* 0x0000006db73b723e */ /* 0x044fe400048070ff */
[----:B------:R-:W-:Y:S01]  /*48b0*/  F2FP.SATFINITE.E4M3.F32.PACK_AB_MERGE_C R39, R183, R175, RZ ;  /* 0x000000afb727723e */ /* 0x000fe200048070ff */
[----:B------:R-:W-:Y:S01]  /*48c0*/  @!P2 FMUL R74, R74, 0.5 ;  /* 0x3f0000004a4aa820 */ /* 0x000fe20000400000 */
[----:B------:R-:W1:Y:S01]  /*48d0*/  MUFU.EX2 R157, R75 ;  /* 0x0000004b009d7308 */ /* 0x000e620000000800 */
[----:B----4-:R-:W-:Y:S01]  /*48e0*/  @!P1 FMUL R169, R169, R169 ;  /* 0x000000a9a9a99220 */ /* 0x010fe20000400000 */
[----:B------:R-:W-:-:S02]  /*48f0*/  FSETP.GEU.AND P1, PT, R71, -126, PT ;  /* 0xc2fc00004700780b */ /* 0x000fc40003f2e000 */
[C---:B---3--:R-:W-:Y:S02]  /*4900*/  F2FP.SATFINITE.E4M3.F32.PACK_AB_MERGE_C R37, R183.reuse, R168, RZ ;  /* 0x000000a8b725723e */ /* 0x048fe400048070ff */
[----:B------:R-:W-:Y:S01]  /*4910*/  F2FP.SATFINITE.E4M3.F32.PACK_AB_MERGE_C R29, R183, R173, RZ ;  /* 0x000000adb71d723e */ /* 0x000fe200048070ff */
[----:B------:R-:W-:Y:S01]  /*4920*/  @!P3 FMUL R79, R79, 0.5 ;  /* 0x3f0000004f4fb820 */ /* 0x000fe20000400000 */
[----:B------:R2:W3:Y:S01]  /*4930*/  MUFU.EX2 R155, R78 ;  /* 0x0000004e009b7308 */ /* 0x0004e20000000800 */
[----:B-----5:R-:W-:Y:S01]  /*4940*/  @!P6 FMUL R170, R170, R170 ;  /* 0x000000aaaaaae220 */ /* 0x020fe20000400000 */
[----:B------:R-:W-:Y:S02]  /*4950*/  FSETP.GEU.AND P6, PT, R49, -126, PT ;  /* 0xc2fc00003100780b */ /* 0x000fe40003fce000 */
[----:B------:R-:W-:Y:S02]  /*4960*/  LOP3.LUT R17, R17, 0xff, RZ, 0xc0, !PT ;  /* 0x000000ff11117812 */ /* 0x000fe400078ec0ff */
[----:B------:R-:W-:Y:S01]  /*4970*/  F2FP.SATFINITE.E4M3.F32.PACK_AB_MERGE_C R38, R183, R38, RZ ;  /* 0x00000026b726723e */ /* 0x000fe200048070ff */
[----:B------:R-:W-:Y:S01]  /*4980*/  @!P1 FMUL R71, R71, 0.5 ;  /* 0x3f00000047479820 */ /* 0x000fe20000400000 */
[----:B------:R4:W5:Y:S01]  /*4990*/  MUFU.EX2 R159, R74 ;  /* 0x0000004a009f7308 */ /* 0x0009620000000800 */
[----:B-1----:R-:W-:Y:S01]  /*49a0*/  @!P5 FMUL R157, R157, R157 ;  /* 0x0000009d9d9dd220 */ /* 0x002fe20000400000 */
[----:B------:R-:W-:Y:S01]  /*49b0*/  FSETP.GEU.AND P5, PT, R87, -126, PT ;  /* 0xc2fc00005700780b */ /* 0x000fe20003fae000 */
[----:B--2---:R-:W-:Y:S01]  /*49c0*/  FFMA R78, R108, UR10, -R176 ;  /* 0x0000000a6c4e7c23 */ /* 0x004fe200080008b0 */
[----:B------:R-:W-:-:S02]  /*49d0*/  F2FP.SATFINITE.E4M3.F32.PACK_AB_MERGE_C R15, R183, R15, RZ ;  /* 0x0000000fb70f723e */ /* 0x000fc400048070ff */
[----:B------:R-:W-:Y:S01]  /*49e0*/  LOP3.LUT R59, R59, 0xff, RZ, 0xc0, !PT ;  /* 0x000000ff3b3b7812 */ /* 0x000fe200078ec0ff */
[----:B------:R-:W-:Y:S01]  /*49f0*/  @!P6 FMUL R49, R49, 0.5 ;  /* 0x3f0000003131e820 */ /* 0x000fe20000400000 */
[----:B------:R-:W1:Y:S01]  /*4a00*/  MUFU.EX2 R154, R79 ;  /* 0x0000004f009a7308 */ /* 0x000e620000000800 */
[----:B---3--:R-:W-:Y:S01]  /*4a10*/  @!P4 FMUL R155, R155, R155 ;  /* 0x0000009b9b9bc220 */ /* 0x008fe20000400000 */
[----:B------:R-:W-:Y:S01]  /*4a20*/  FSETP.GEU.AND P4, PT, R90, -126, PT ;  /* 0xc2fc00005a00780b */ /* 0x000fe20003f8e000 */
[----:B----4-:R-:W-:Y:S01]  /*4a30*/  FFMA R74, R143, UR10, -R176 ;  /* 0x0000000a8f4a7c23 */ /* 0x010fe200080008b0 */
[----:B------:R-:W-:Y:S02]  /*4a40*/  F2FP.SATFINITE.E4M3.F32.PACK_AB_MERGE_C R7, R183, R7, RZ ;  /* 0x00000007b707723e */ /* 0x000fe400048070ff */
[----:B------:R-:W-:Y:S01]  /*4a50*/  LOP3.LUT R29, R29, 0xffff, RZ, 0xc0, !PT ;  /* 0x0000ffff1d1d7812 */ /* 0x000fe200078ec0ff */
[----:B------:R-:W-:Y:S01]  /*4a60*/  @!P5 FMUL R87, R87, 0.5 ;  /* 0x3f0000005757d820 */ /* 0x000fe20000400000 */
[----:B------:R-:W2:Y:S01]  /*4a70*/  MUFU.EX2 R160, R71 ;  /* 0x0000004700a07308 */ /* 0x000ea20000000800 */
[----:B-----5:R-:W-:Y:S01]  /*4a80*/  @!P2 FMUL R159, R159, R159 ;  /* 0x0000009f9f9fa220 */ /* 0x020fe20000400000 */
[----:B------:R-:W-:Y:S01]  /*4a90*/  FSETP.GEU.AND P2, PT, R86, -126, PT ;  /* 0xc2fc00005600780b */ /* 0x000fe20003f4e000 */
[----:B------:R-:W-:Y:S01]  /*4aa0*/  IMAD.SHL.U32 R29, R29, 0x1000000, RZ ;  /* 0x010000001d1d7824 */ /* 0x000fe200078e00ff */
[----:B------:R-:W-:-:S02]  /*4ab0*/  LOP3.LUT R38, R38, 0xff, RZ, 0xc0, !PT ;  /* 0x000000ff26267812 */ /* 0x000fc400078ec0ff */
[----:B------:R-:W-:Y:S01]  /*4ac0*/  LOP3.LUT R15, R15, 0xffff, RZ, 0xc0, !PT ;  /* 0x0000ffff0f0f7812 */ /* 0x000fe200078ec0ff */
[----:B------:R-:W-:Y:S01]  /*4ad0*/  @!P4 FMUL R90, R90, 0.5 ;  /* 0x3f0000005a5ac820 */ /* 0x000fe20000400000 */
[----:B------:R3:W4:Y:S01]  /*4ae0*/  MUFU.EX2 R162, R49 ;  /* 0x0000003100a27308 */ /* 0x0007220000000800 */
[----:B-1----:R-:W-:Y:S01]  /*4af0*/  @!P3 FMUL R154, R154, R154 ;  /* 0x0000009a9a9ab220 */ /* 0x002fe20000400000 */
[----:B------:R-:W-:Y:S02]  /*4b00*/  FSETP.GEU.AND P3, PT, R91, -126, PT ;  /* 0xc2fc00005b00780b */ /* 0x000fe40003f6e000 */
[C---:B------:R-:W-:Y:S02]  /*4b10*/  F2FP.SATFINITE.E4M3.F32.PACK_AB_MERGE_C R153, R183.reuse, R153, RZ ;  /* 0x00000099b799723e */ /* 0x040fe400048070ff */
[----:B------:R-:W-:Y:S01]  /*4b20*/  F2FP.SATFINITE.E4M3.F32.PACK_AB_MERGE_C R152, R183, R152, RZ ;  /* 0x00000098b798723e */ /* 0x000fe200048070ff */
[----:B------:R-:W-:Y:S01]  /*4b30*/  @!P2 FMUL R86, R86, 0.5 ;  /* 0x3f0000005656a820 */ /* 0x000fe20000400000 */
[----:B------:R1:W5:Y:S01]  /*4b40*/  MUFU.EX2 R146, R87 ;  /* 0x0000005700927308 */ /* 0x0003620000000800 */
[----:B--2---:R-:W-:Y:S01]  /*4b50*/  @!P1 FMUL R160, R160, R160 ;  /* 0x000000a0a0a09220 */ /* 0x004fe20000400000 */
[----:B------:R-:W-:-:S02]  /*4b60*/  FSETP.GEU.AND P1, PT, R83, -126, PT ;  /* 0xc2fc00005300780b */ /* 0x000fc40003f2e000 */
[----:B---3--:R-:W-:Y:S02]  /*4b70*/  F2FP.SATFINITE.E4M3.F32.PACK_AB_MERGE_C R49, R183, R77, RZ ;  /* 0x0000004db731723e */ /* 0x008fe400048070ff */
[----:B------:R-:W-:Y:S01]  /*4b80*/  LOP3.LUT R7, R7, 0xff, RZ, 0xc0, !PT ;  /* 0x000000ff07077812 */ /* 0x000fe200078ec0ff */
[----:B------:R-:W-:Y:S01]  /*4b90*/  @!P3 FMUL R91, R91, 0.5 ;  /* 0x3f0000005b5bb820 */ /* 0x000fe20000400000 */
[----:B------:R-:W2:Y:S01]  /*4ba0*/  MUFU.EX2 R136, R90 ;  /* 0x0000005a00887308 */ /* 0x000ea20000000800 */
[----:B----4-:R-:W-:Y:S01]  /*4bb0*/  @!P6 FMUL R162, R162, R162 ;  /* 0x000000a2a2a2e220 */ /* 0x010fe20000400000 */
[----:B------:R-:W-:Y:S01]  /*4bc0*/  FSETP.GEU.AND P6, PT, R82, -126, PT ;  /* 0xc2fc00005200780b */ /* 0x000fe20003fce000 */
[----:B-1----:R-:W-:Y:S01]  /*4bd0*/  FADD R87, R85, R6 ;  /* 0x0000000655577221 */ /* 0x002fe20000000000 */
[----:B------:R-:W-:Y:S01]  /*4be0*/  LOP3.LUT R49, R49, 0xff, RZ, 0xc0, !PT ;  /* 0x000000ff31317812 */ /* 0x000fe200078ec0ff */
[----:B------:R-:W-:Y:S01]  /*4bf0*/  FADD R85, R81, R64 ;  /* 0x0000004051557221 */ /* 0x000fe20000000000 */
[----:B------:R-:W-:Y:S01]  /*4c00*/  F2FP.SATFINITE.E4M3.F32.PACK_AB_MERGE_C R6, R183, R6, RZ ;  /* 0x00000006b706723e */ /* 0x000fe200048070ff */
[----:B------:R-:W-:Y:S01]  /*4c10*/  @!P1 FMUL R83, R83, 0.5 ;  /* 0x3f00000053539820 */ /* 0x000fe20000400000 */
[----:B------:R1:W3:Y:S01]  /*4c20*/  MUFU.EX2 R148, R86 ;  /* 0x0000005600947308 */ /* 0x0002e20000000800 */
[----:B-----5:R-:W-:Y:S01]  /*4c30*/  @!P5 FMUL R146, R146, R146 ;  /* 0x000000929292d220 */ /* 0x020fe20000400000 */
[----:B------:R-:W-:Y:S01]  /*4c40*/  FSETP.GEU.AND P5, PT, R99, -126, PT ;  /* 0xc2fc00006300780b */ /* 0x000fe20003fae000 */
[----:B------:R-:W-:Y:S01]  /*4c50*/  FADD R87, R87, R178 ;  /* 0x000000b257577221 */ /* 0x000fe20000000000 */
[----:B------:R-:W-:Y:S01]  /*4c60*/  LOP3.LUT R178, R35, 0xffff, RZ, 0xc0, !PT ;  /* 0x0000ffff23b27812 */ /* 0x000fe200078ec0ff */
[----:B------:R-:W-:Y:S01]  /*4c70*/  FADD R85, R85, R180 ;  /* 0x000000b455557221 */ /* 0x000fe20000000000 */
[----:B------:R-:W-:Y:S01]  /*4c80*/  F2FP.SATFINITE.E4M3.F32.PACK_AB_MERGE_C R64, R183, R64, RZ ;  /* 0x00000040b740723e */ /* 0x000fe200048070ff */
[----:B------:R-:W-:Y:S01]  /*4c90*/  @!P6 FMUL R82, R82, 0.5 ;  /* 0x3f0000005252e820 */ /* 0x000fe20000400000 */
[----:B------:R4:W5:Y:S01]  /*4ca0*/  MUFU.EX2 R104, R91 ;  /* 0x0000005b00687308 */ /* 0x0009620000000800 */
[----:B--2---:R-:W-:Y:S01]  /*4cb0*/  @!P4 FMUL R136, R136, R136 ;  /* 0x000000888888c220 */ /* 0x004fe20000400000 */
[----:B------:R-:W-:Y:S01]  /*4cc0*/  FSETP.GEU.AND P4, PT, R124, -126, PT ;  /* 0xc2fc00007c00780b */ /* 0x000fe20003f8e000 */
[----:B-1----:R-:W-:Y:S01]  /*4cd0*/  FFMA R86, R131, UR10, -R176 ;  /* 0x0000000a83567c23 */ /* 0x002fe200080008b0 */
[----:B------:R-:W-:Y:S01]  /*4ce0*/  PRMT R35, R178, 0x7604, R47 ;  /* 0x00007604b2237816 */ /* 0x000fe2000000002f */
[----:B------:R-:W-:Y:S01]  /*4cf0*/  FADD R79, R174, R136 ;  /* 0x00000088ae4f7221 */ /* 0x000fe20000000000 */
[----:B------:R-:W-:Y:S01]  /*4d00*/  LOP3.LUT R178, R51, 0xffff, RZ, 0xc0, !PT ;  /* 0x0000ffff33b27812 */ /* 0x000fe200078ec0ff */
[----:B------:R-:W-:Y:S01]  /*4d10*/  @!P5 FMUL R99, R99, 0.5 ;  /* 0x3f0000006363d820 */ /* 0x000fe20000400000 */
[----:B------:R1:W2:Y:S01]  /*4d20*/  MUFU.EX2 R150, R83 ;  /* 0x0000005300967308 */ /* 0x0002a20000000800 */
[----:B---3--:R-:W-:Y:S01]  /*4d30*/  @!P2 FMUL R148, R148, R148 ;  /* 0x000000949494a220 */ /* 0x008fe20000400000 */
[----:B------:R-:W-:Y:S01]  /*4d40*/  FSETP.GEU.AND P2, PT, R126, -126, PT ;  /* 0xc2fc00007e00780b */ /* 0x000fe20003f4e000 */
[----:B----4-:R-:W-:Y:S01]  /*4d50*/  FADD R91, R103, R20 ;  /* 0x00000014675b7221 */ /* 0x010fe20000000000 */
[----:B------:R-:W-:-:S02]  /*4d60*/  F2FP.SATFINITE.E4M3.F32.PACK_AB_MERGE_C R103, R183, R103, RZ ;  /* 0x00000067b767723e */ /* 0x000fc400048070ff */
[----:B------:R-:W-:Y:S01]  /*4d70*/  F2FP.SATFINITE.E4M3.F32.PACK_AB_MERGE_C R136, R183, R136, RZ ;  /* 0x00000088b788723e */ /* 0x000fe200048070ff */
[----:B------:R-:W-:Y:S01]  /*4d80*/  @!P4 FMUL R124, R124, 0.5 ;  /* 0x3f0000007c7cc820 */ /* 0x000fe20000400000 */
[----:B------:R3:W4:Y:S01]  /*4d90*/  MUFU.EX2 R151, R82 ;  /* 0x0000005200977308 */ /* 0x0007220000000800 */
[----:B-----5:R-:W-:Y:S01]  /*4da0*/  @!P3 FMUL R104, R104, R104 ;  /* 0x000000686868b220 */ /* 0x020fe20000400000 */
[----:B------:R-:W-:Y:S01]  /*4db0*/  FSETP.GEU.AND P3, PT, R53, -126, PT ;  /* 0xc2fc00003500780b */ /* 0x000fe20003f6e000 */
[----:B-1----:R-:W-:Y:S01]  /*4dc0*/  FADD R83, R57, R18 ;  /* 0x0000001239537221 */ /* 0x002fe20000000000 */
[----:B------:R-:W-:Y:S01]  /*4dd0*/  F2FP.SATFINITE.E4M3.F32.PACK_AB_MERGE_C R57, R183, R57, RZ ;  /* 0x00000039b739723e */ /* 0x000fe200048070ff */
[----:B------:R-:W-:Y:S01]  /*4de0*/  IMAD.U32 R136, R136, 0x10000, RZ ;  /* 0x0001000088887824 */ /* 0x000fe200078e00ff */
[----:B------:R-:W-:Y:S01]  /*4df0*/  LOP3.LUT R51, R103, 0xff, RZ, 0xc0, !PT ;  /* 0x000000ff67337812 */ /* 0x000fe200078ec0ff */
[----:B------:R-:W-:Y:S01]  /*4e00*/  @!P2 FMUL R126, R126, 0.5 ;  /* 0x3f0000007e7ea820 */ /* 0x000fe20000400000 */
[----:B------:R1:W5:Y:S01]  /*4e10*/  MUFU.EX2 R102, R99 ;  /* 0x0000006300667308 */ /* 0x0003620000000800 */
[----:B--2---:R-:W-:Y:S01]  /*4e20*/  @!P1 FMUL R150, R150, R150 ;  /* 0x0000009696969220 */ /* 0x004fe20000400000 */
[----:B------:R-:W-:Y:S01]  /*4e30*/  FSETP.GEU.AND P1, PT, R95, -126, PT ;  /* 0xc2fc00005f00780b */ /* 0x000fe20003f2e000 */
[--C-:B---3--:R-:W-:Y:S01]  /*4e40*/  FFMA R82, R84, UR10, -R176.reuse ;  /* 0x0000000a54527c23 */ /* 0x108fe200080008b0 */
[----:B------:R-:W-:Y:S01]  /*4e50*/  FFMA R84, R97, UR10, -R176 ;  /* 0x0000000a61547c23 */ /* 0x000fe200080008b0 */
[----:B------:R-:W-:Y:S01]  /*4e60*/  FADD R97, R105, R46 ;  /* 0x0000002e69617221 */ /* 0x000fe20000000000 */
[----:B------:R-:W-:Y:S01]  /*4e70*/  FADD R105, R111, R60 ;  /* 0x0000003c6f697221 */ /* 0x000fe20000000000 */
        /* <DEDUP_REMOVED lines=9> */
[----:B------:R-:W1:Y:S01]  /*4f10*/  MUFU.EX2 R126, R126 ;  /* 0x0000007e007e7308 */ /* 0x000e620000000800 */
[----:B-----5:R-:W-:Y:S01]  /*4f20*/  @!P5 FMUL R102, R102, R102 ;  /* 0x000000666666d220 */ /* 0x020fe20000400000 */
[----:B------:R-:W-:Y:S01]  /*4f30*/  FSETP.GEU.AND P5, PT, R65, -126, PT ;  /* 0xc2fc00004100780b */ /* 0x000fe20003fae000 */
[----:B------:R-:W-:Y:S01]  /*4f40*/  FADD R202, R91, R202 ;  /* 0x000000ca5bca7221 */ /* 0x000fe20000000000 */
[----:B------:R-:W-:Y:S01]  /*4f50*/  F2FP.SATFINITE.E4M3.F32.PACK_AB_MERGE_C R46, R183, R46, RZ ;  /* 0x0000002eb72e723e */ /* 0x000fe200048070ff */
[----:B------:R-:W-:Y:S01]  /*4f60*/  FADD R75, R21, R104 ;  /* 0x00000068154b7221 */ /* 0x000fe20000000000 */
[----:B------:R-:W-:Y:S01]  /*4f70*/  F2FP.SATFINITE.E4M3.F32.PACK_AB_MERGE_C R16, R183, R16, RZ ;  /* 0x00000010b710723e */ /* 0x000fe200048070ff */
[----:B------:R-:W-:Y:S01]  /*4f80*/  @!P6 FMUL R94, R94, 0.5 ;  /* 0x3f0000005e5ee820 */ /* 0x000fe20000400000 */
[----:B------:R-:W3:Y:S01]  /*4f90*/  MUFU.EX2 R56, R56 ;  /* 0x0000003800387308 */ /* 0x000ee20000000800 */
[----:B--2---:R-:W-:Y:S01]  /*4fa0*/  @!P4 FMUL R124, R124, R124 ;  /* 0x0000007c7c7cc220 */ /* 0x004fe20000400000 */
[----:B------:R-:W-:Y:S01]  /*4fb0*/  FSETP.GEU.AND P4, PT, R114, -126, PT ;  /* 0xc2fc00007200780b */ /* 0x000fe20003f8e000 */
[----:B------:R-:W-:Y:S01]  /*4fc0*/  FADD R83, R83, R186 ;  /* 0x000000ba53537221 */ /* 0x000fe20000000000 */
[----:B------:R-:W-:Y:S01]  /*4fd0*/  LOP3.LUT R91, R50, 0xffff, RZ, 0xc0, !PT ;  /* 0x0000ffff325b7812 */ /* 0x000fe200078ec0ff */
[----:B------:R-:W-:Y:S01]  /*4fe0*/  FADD R63, R171, R124 ;  /* 0x0000007cab3f7221 */ /* 0x000fe20000000000 */
[----:B------:R-:W-:Y:S01]  /*4ff0*/  F2FP.SATFINITE.E4M3.F32.PACK_AB_MERGE_C R171, R183, R158, RZ ;  /* 0x0000009eb7ab723e */ /* 0x000fe200048070ff */
[----:B------:R-:W-:Y:S01]  /*5000*/  @!P5 FMUL R65, R65, 0.5 ;  /* 0x3f0000004141d820 */ /* 0x000fe20000400000 */
[----:B------:R2:W4:Y:S01]  /*5010*/  MUFU.EX2 R100, R53 ;  /* 0x0000003500647308 */ /* 0x0005220000000800 */
[----:B-1----:R-:W-:Y:S01]  /*5020*/  @!P2 FMUL R126, R126, R126 ;  /* 0x0000007e7e7ea220 */ /* 0x002fe20000400000 */
[----:B------:R-:W-:-:S02]  /*5030*/  FSETP.GEU.AND P2, PT, R110, -126, PT ;  /* 0xc2fc00006e00780b */ /* 0x000fc40003f4e000 */
[C---:B------:R-:W-:Y:S01]  /*5040*/  F2FP.SATFINITE.E4M3.F32.PACK_AB_MERGE_C R21, R183.reuse, R21, RZ ;  /* 0x00000015b715723e */ /* 0x040fe200048070ff */
[----:B------:R-:W-:Y:S01]  /*5050*/  FADD R67, R172, R126 ;  /* 0x0000007eac437221 */ /* 0x000fe20000000000 */
[----:B------:R-:W-:Y:S01]  /*5060*/  FADD R172, R158, R28 ;  /* 0x0000001c9eac7221 */ /* 0x000fe20000000000 */
[----:B------:R-:W-:Y:S01]  /*5070*/  @!P4 FMUL R114, R114, 0.5 ;  /* 0x3f0000007272c820 */ /* 0x000fe20000400000 */
[----:B------:R1:W5:Y:S01]  /*5080*/  MUFU.EX2 R98, R95 ;  /* 0x0000005f00627308 */ /* 0x0003620000000800 */
[----:B---3--:R-:W-:Y:S01]  /*5090*/  @!P0 FMUL R56, R56, R56 ;  /* 0x0000003838388220 */ /* 0x008fe20000400000 */
[----:B------:R-:W-:Y:S01]  /*50a0*/  FSETP.GEU.AND P0, PT, R30, -126, PT ;  /* 0xc2fc00001e00780b */ /* 0x000fe20003f0e000 */
[----:B------:R-:W-:Y:S01]  /*50b0*/  FADD R158, R156, R54 ;  /* 0x000000369c9e7221 */ /* 0x000fe20000000000 */
[----:B--2---:R-:W-:Y:S02]  /*50c0*/  F2FP.SATFINITE.E4M3.F32.PACK_AB_MERGE_C R53, R183, R113, RZ ;  /* 0x00000071b735723e */ /* 0x004fe400048070ff */
[----:B------:R-:W-:Y:S01]  /*50d0*/  LOP3.LUT R6, R6, 0xff, RZ, 0xc0, !PT ;  /* 0x000000ff06067812 */ /* 0x000fe200078ec0ff */
[----:B------:R-:W-:Y:S01]  /*50e0*/  @!P2 FMUL R110, R110, 0.5 ;  /* 0x3f0000006e6ea820 */ /* 0x000fe20000400000 */
[----:B------:R2:W3:Y:S01]  /*50f0*/  MUFU.EX2 R128, R94 ;  /* 0x0000005e00807308 */ /* 0x0004e20000000800 */
[----:B----4-:R-:W-:Y:S01]  /*5100*/  @!P3 FMUL R100, R100, R100 ;  /* 0x000000646464b220 */ /* 0x010fe20000400000 */
[----:B-1----:R-:W-:Y:S01]  /*5110*/  FADD R95, R73, R44 ;  /* 0x0000002c495f7221 */ /* 0x002fe20000000000 */
[----:B------:R-:W-:-:S02]  /*5120*/  F2FP.SATFINITE.E4M3.F32.PACK_AB_MERGE_C R44, R183, R44, RZ ;  /* 0x0000002cb72c723e */ /* 0x000fc400048070ff */
[----:B------:R-:W-:Y:S01]  /*5130*/  F2FP.SATFINITE.E4M3.F32.PACK_AB_MERGE_C R28, R183, R28, RZ ;  /* 0x0000001cb71c723e */ /* 0x000fe200048070ff */
[----:B------:R-:W-:Y:S01]  /*5140*/  FADD R196, R95, R196 ;  /* 0x000000c45fc47221 */ /* 0x000fe20000000000 */
[----:B------:R-:W-:Y:S01]  /*5150*/  @!P0 FMUL R30, R30, 0.5 ;  /* 0x3f0000001e1e8820 */ /* 0x000fe20000400000 */
[----:B------:R1:W4:Y:S01]  /*5160*/  MUFU.EX2 R90, R65 ;  /* 0x00000041005a7308 */ /* 0x0003220000000800 */
[----:B--2---:R-:W-:Y:S01]  /*5170*/  FFMA R94, R115, UR10, -R176 ;  /* 0x0000000a735e7c23 */ /* 0x004fe200080008b0 */
[----:B-----5:R-:W-:Y:S01]  /*5180*/  @!P1 FMUL R98, R98, R98 ;  /* 0x0000006262629220 */ /* 0x020fe20000400000 */
[----:B------:R-:W-:Y:S02]  /*5190*/  FSETP.GEU.AND P1, PT, R96, -126, PT ;  /* 0xc2fc00006000780b */ /* 0x000fe40003f2e000 */
[----:B------:R-:W-:Y:S02]  /*51a0*/  F2FP.SATFINITE.E4M3.F32.PACK_AB_MERGE_C R54, R183, R54, RZ ;  /* 0x00000036b736723e */ /* 0x000fe400048070ff */
[----:B------:R-:W-:Y:S01]  /*51b0*/  FSETP.GEU.AND P3, PT, R94, -126, PT ;  /* 0xc2fc00005e00780b */ /* 0x000fe20003f6e000 */
[----:B------:R2:W5:Y:S01]  /*51c0*/  MUFU.EX2 R120, R114 ;  /* 0x0000007200787308 */ /* 0x0005620000000800 */
[----:B---3--:R-:W-:Y:S01]  /*51d0*/  @!P6 FMUL R128, R128, R128 ;  /* 0x000000808080e220 */ /* 0x008fe20000400000 */
[----:B------:R-:W-:Y:S01]  /*51e0*/  FSETP.GEU.AND P6, PT, R106, -126, PT ;  /* 0xc2fc00006a00780b */ /* 0x000fe20003fce000 */
[----:B-1----:R-:W-:Y:S01]  /*51f0*/  FADD R65, R31, R102 ;  /* 0x000000661f417221 */ /* 0x002fe20000000000 */
[----:B------:R-:W-:Y:S01]  /*5200*/  F2FP.SATFINITE.E4M3.F32.PACK_AB_MERGE_C R31, R183, R31, RZ ;  /* 0x0000001fb71f723e */ /* 0x000fe200048070ff */
[----:B------:R-:W-:Y:S01]  /*5210*/  FADD R71, R175, R128 ;  /* 0x00000080af477221 */ /* 0x000fe20000000000 */
[----:B------:R-:W-:-:S02]  /*5220*/  LOP3.LUT R180, R53, 0xffff, RZ, 0xc0, !PT ;  /* 0x0000ffff35b47812 */ /* 0x000fc400078ec0ff */
[----:B------:R1:W3:Y:S01]  /*5230*/  MUFU.EX2 R122, R110 ;  /* 0x0000006e007a7308 */ /* 0x0002e20000000800 */
[----:B------:R-:W-:Y:S01]  /*5240*/  @!P1 FMUL R96, R96, 0.5 ;  /* 0x3f00000060609820 */ /* 0x000fe20000400000 */
[----:B----4-:R-:W-:Y:S01]  /*5250*/  @!P5 FMUL R90, R90, R90 ;  /* 0x0000005a5a5ad220 */ /* 0x010fe20000400000 */
[----:B------:R-:W-:Y:S01]  /*5260*/  FSETP.GEU.AND P5, PT, R88, -126, PT ;  /* 0xc2fc00005800780b */ /* 0x000fe20003fae000 */
[----:B------:R-:W-:Y:S01]  /*5270*/  @!P3 FMUL R94, R94, 0.5 ;  /* 0x3f0000005e5eb820 */ /* 0x000fe20000400000 */
[--C-:B--2---:R-:W-:Y:S01]  /*5280*/  FFMA R114, R130, UR10, -R176.reuse ;  /* 0x0000000a82727c23 */ /* 0x104fe200080008b0 */
[--C-:B------:R-:W-:Y:S01]  /*5290*/  FFMA R130, R138, UR10, -R176.reuse ;  /* 0x0000000a8a827c23 */ /* 0x100fe200080008b0 */
[----:B------:R-:W-:Y:S01]  /*52a0*/  @!P6 FMUL R106, R106, 0.5 ;  /* 0x3f0000006a6ae820 */ /* 0x000fe20000400000 */
[----:B------:R-:W2:Y:S01]  /*52b0*/  MUFU.EX2 R30, R30 ;  /* 0x0000001e001e7308 */ /* 0x000ea20000000800 */
[----:B-----5:R-:W-:Y:S01]  /*52c0*/  @!P4 FMUL R120, R120, R120 ;  /* 0x000000787878c220 */ /* 0x020fe20000400000 */
[----:B------:R-:W-:Y:S01]  /*52d0*/  FSETP.GEU.AND P4, PT, R80, -126, PT ;  /* 0xc2fc00005000780b */ /* 0x000fe20003f8e000 */
[----:B-1----:R-:W-:Y:S01]  /*52e0*/  FFMA R110, R142, UR10, -R176 ;  /* 0x0000000a8e6e7c23 */ /* 0x002fe200080008b0 */
[----:B------:R-:W-:Y:S01]  /*52f0*/  FADD R138, R145, R22 ;  /* 0x00000016918a7221 */ /* 0x000fe20000000000 */
[----:B------:R-:W-:Y:S01]  /*5300*/  F2FP.SATFINITE.E4M3.F32.PACK_AB_MERGE_C R145, R183, R145, RZ ;  /* 0x00000091b791723e */ /* 0x000fe200048070ff */
[----:B------:R-:W-:Y:S01]  /*5310*/  FADD R131, R125, R120 ;  /* 0x000000787d837221 */ /* 0x000fe20000000000 */
[----:B------:R-:W-:Y:S01]  /*5320*/  LOP3.LUT R16, R16, 0xff, RZ, 0xc0, !PT ;  /* 0x000000ff10107812 */ /* 0x000fe200078ec0ff */
[----:B------:R-:W1:Y:S01]  /*5330*/  MUFU.EX2 R94, R94 ;  /* 0x0000005e005e7308 */ /* 0x000e620000000800 */
[----:B---3--:R-:W-:Y:S01]  /*5340*/  @!P2 FMUL R122, R122, R122 ;  /* 0x0000007a7a7aa220 */ /* 0x008fe20000400000 */
[----:B------:R-:W-:Y:S01]  /*5350*/  FSETP.GEU.AND P2, PT, R76, -126, PT ;  /* 0xc2fc00004c00780b */ /* 0x000fe20003f4e000 */
[----:B------:R-:W-:Y:S01]  /*5360*/  @!P5 FMUL R88, R88, 0.5 ;  /* 0x3f0000005858d820 */ /* 0x000fe20000400000 */
[----:B------:R-:W-:Y:S01]  /*5370*/  LOP3.LUT R145, R145, 0xff, RZ, 0xc0, !PT ;  /* 0x000000ff91917812 */ /* 0x000fe200078ec0ff */
[----:B------:R-:W-:Y:S01]  /*5380*/  FADD R115, R129, R122 ;  /* 0x0000007a81737221 */ /* 0x000fe20000000000 */
[----:B------:R-:W-:Y:S01]  /*5390*/  PRMT R34, R91, 0x7604, R34 ;  /* 0x000076045b227816 */ /* 0x000fe20000000022 */
[----:B------:R-:W-:Y:S01]  /*53a0*/  @!P4 FMUL R80, R80, 0.5 ;  /* 0x3f0000005050c820 */ /* 0x000fe20000400000 */
[----:B------:R-:W3:Y:S01]  /*53b0*/  MUFU.EX2 R96, R96 ;  /* 0x0000006000607308 */ /* 0x000ee20000000800 */
[----:B--2---:R-:W-:Y:S01]  /*53c0*/  @!P0 FMUL R30, R30, R30 ;  /* 0x0000001e1e1e8220 */ /* 0x004fe20000400000 */
[----:B------:R-:W-:-:S02]  /*53d0*/  FSETP.GEU.AND P0, PT, R114, -126, PT ;  /* 0xc2fc00007200780b */ /* 0x000fc40003f0e000 */
[----:B------:R-:W-:Y:S01]  /*53e0*/  LOP3.LUT R21, R21, 0xffff, RZ, 0xc0, !PT ;  /* 0x0000ffff15157812 */ /* 0x000fe200078ec0ff */
[----:B------:R-:W-:Y:S01]  /*53f0*/  FADD R194, R13, R30 ;  /* 0x0000001e0dc27221 */ /* 0x000fe20000000000 */
[----:B------:R-:W-:Y:S01]  /*5400*/  F2FP.SATFINITE.E4M3.F32.PACK_AB_MERGE_C R30, R183, R30, RZ ;  /* 0x0000001eb71e723e */ /* 0x000fe200048070ff */
[----:B------:R-:W-:Y:S01]  /*5410*/  @!P2 FMUL R76, R76, 0.5 ;  /* 0x3f0000004c4ca820 */ /* 0x000fe20000400000 */
[----:B------:R2:W4:Y:S01]  /*5420*/  MUFU.EX2 R134, R106 ;  /* 0x0000006a00867308 */ /* 0x0005220000000800 */
[----:B-1----:R-:W-:Y:S01]  /*5430*/  @!P3 FMUL R94, R94, R94 ;  /* 0x0000005e5e5eb220 */ /* 0x002fe20000400000 */
[----:B------:R-:W-:Y:S01]  /*5440*/  FSETP.GEU.AND P3, PT, R82, -126, PT ;  /* 0xc2fc00005200780b */ /* 0x000fe20003f6e000 */
[----:B------:R-:W-:Y:S01]  /*5450*/  IMAD.SHL.U32 R21, R21, 0x1000000, RZ ;  /* 0x0100000015157824 */ /* 0x000fe200078e00ff */
[----:B------:R-:W-:Y:S01]  /*5460*/  LOP3.LUT R30, R30, 0xff, RZ, 0xc0, !PT ;  /* 0x000000ff1e1e7812 */ /* 0x000fe200078ec0ff */
[----:B------:R-:W-:Y:S01]  /*5470*/  FADD R194, R99, R194 ;  /* 0x000000c263c27221 */ /* 0x000fe20000000000 */
[----:B------:R-:W-:Y:S01]  /*5480*/  PRMT R47, R180, 0x7604, R59 ;  /* 0x00007604b42f7816 */ /* 0x000fe2000000003b */
[----:B------:R-:W-:Y:S01]  /*5490*/  @!P0 FMUL R114, R114, 0.5 ;  /* 0x3f00000072728820 */ /* 0x000fe20000400000 */
[----:B------:R-:W1:Y:S01]  /*54a0*/  MUFU.EX2 R88, R88 ;  /* 0x0000005800587308 */ /* 0x000e620000000800 */
[----:B---3--:R-:W-:Y:S01]  /*54b0*/  @!P1 FMUL R96, R96, R96 ;  /* 0x0000006060609220 */ /* 0x008fe20000400000 */
[----:B------:R-:W-:Y:S01]  /*54c0*/  FSETP.GEU.AND P1, PT, R69, -126, PT ;  /* 0xc2fc00004500780b */ /* 0x000fe20003f2e000 */
[----:B--2---:R-:W-:Y:S01]  /*54d0*/  FFMA R106, R117, UR10, -R176 ;  /* 0x0000000a756a7c23 */ /* 0x004fe200080008b0 */
[----:B------:R-:W-:Y:S01]  /*54e0*/  FADD R117, R119, R24 ;  /* 0x0000001877757221 */ /* 0x000fe20000000000 */
[----:B------:R-:W-:Y:S01]  /*54f0*/  FADD R73, R27, R96 ;  /* 0x000000601b497221 */ /* 0x000fe20000000000 */
[----:B------:R-:W-:Y:S01]  /*5500*/  LOP3.LUT R28, R28, 0xff, RZ, 0xc0, !PT ;  /* 0x000000ff1c1c7812 */ /* 0x000fe200078ec0ff */
[----:B------:R-:W-:Y:S01]  /*5510*/  @!P3 FMUL R82, R82, 0.5 ;  /* 0x3f0000005252b820 */ /* 0x000fe20000400000 */
[----:B------:R2:W3:Y:S01]  /*5520*/  MUFU.EX2 R116, R80 ;  /* 0x0000005000747308 */ /* 0x0004e20000000800 */
[----:B----4-:R-:W-:Y:S01]  /*5530*/  @!P6 FMUL R134, R134, R134 ;  /* 0x000000868686e220 */ /* 0x010fe20000400000 */
[----:B------:R-:W-:-:S02]  /*5540*/  FSETP.GEU.AND P6, PT, R118, -126, PT ;  /* 0xc2fc00007600780b */ /* 0x000fc40003fce000 */
[----:B------:R-:W-:Y:S01]  /*5550*/  LOP3.LUT R31, R31, 0xffff, RZ, 0xc0, !PT ;  /* 0x0000ffff1f1f7812 */ /* 0x000fe200078ec0ff */
[----:B------:R-:W-:Y:S01]  /*5560*/  FADD R77, R168, R134 ;  /* 0x00000086a84d7221 */ /* 0x000fe20000000000 */
[----:B------:R-:W-:Y:S01]  /*5570*/  F2FP.SATFINITE.E4M3.F32.PACK_AB_MERGE_C R18, R183, R18, RZ ;  /* 0x00000012b712723e */ /* 0x000fe200048070ff */
[----:B------:R-:W-:Y:S01]  /*5580*/  @!P1 FMUL R69, R69, 0.5 ;  /* 0x3f00000045459820 */ /* 0x000fe20000400000 */
[----:B------:R4:W5:Y:S01]  /*5590*/  MUFU.EX2 R132, R76 ;  /* 0x0000004c00847308 */ /* 0x0009620000000800 */
[----:B-1----:R-:W-:Y:S01]  /*55a0*/  @!P5 FMUL R88, R88, R88 ;  /* 0x000000585858d220 */ /* 0x002fe20000400000 */
[----:B------:R-:W-:Y:S01]  /*55b0*/  FSETP.GEU.AND P5, PT, R84, -126, PT ;  /* 0xc2fc00005400780b */ /* 0x000fe20003fae000 */
[--C-:B--2---:R-:W-:Y:S01]  /*55c0*/  FFMA R80, R139, UR10, -R176.reuse ;  /* 0x0000000a8b507c23 */ /* 0x104fe200080008b0 */
[----:B------:R-:W-:Y:S01]  /*55d0*/  F2FP.SATFINITE.E4M3.F32.PACK_AB_MERGE_C R139, R183, R144, RZ ;  /* 0x00000090b78b723e */ /* 0x000fe200048070ff */
[----:B------:R-:W-:Y:S01]  /*55e0*/  IMAD.SHL.U32 R31, R31, 0x1000000, RZ ;  /* 0x010000001f1f7824 */ /* 0x000fe200078e00ff */
[----:B------:R-:W-:Y:S01]  /*55f0*/  F2FP.SATFINITE.E4M3.F32.PACK_AB_MERGE_C R20, R183, R20, RZ ;  /* 0x00000014b714723e */ /* 0x000fe200048070ff */
[----:B------:R-:W-:Y:S01]  /*5600*/  @!P6 FMUL R118, R118, 0.5 ;  /* 0x3f0000007676e820 */ /* 0x000fe20000400000 */
[----:B------:R-:W1:Y:S01]  /*5610*/  MUFU.EX2 R114, R114 ;  /* 0x0000007200727308 */ /* 0x000e620000000800 */
[----:B---3--:R-:W-:Y:S01]  /*5620*/  @!P4 FMUL R116, R116, R116 ;  /* 0x000000747474c220 */ /* 0x008fe20000400000 */
[----:B------:R-:W-:Y:S01]  /*5630*/  FSETP.GEU.AND P4, PT, R130, -126, PT ;  /* 0xc2fc00008200780b */ /* 0x000fe20003f8e000 */
[----:B----4-:R-:W-:Y:S01]  /*5640*/  FFMA R76, R121, UR10, -R176 ;  /* 0x0000000a794c7c23 */ /* 0x010fe200080008b0 */
[----:B------:R-:W-:Y:S01]  /*5650*/  F2FP.SATFINITE.E4M3.F32.PACK_AB_MERGE_C R60, R183, R60, RZ ;  /* 0x0000003cb73c723e */ /* 0x000fe200048070ff */
[----:B------:R-:W-:Y:S01]  /*5660*/  FADD R174, R167, R116 ;  /* 0x00000074a7ae7221 */ /* 0x000fe20000000000 */
[----:B------:R-:W-:Y:S01]  /*5670*/  PRMT R15, R15, 0x7604, R38 ;  /* 0x000076040f0f7816 */ /* 0x000fe20000000026 */
[----:B------:R-:W-:Y:S01]  /*5680*/  @!P5 FMUL R84, R84, 0.5 ;  /* 0x3f0000005454d820 */ /* 0x000fe20000400000 */
[----:B------:R-:W2:Y:S01]  /*5690*/  MUFU.EX2 R82, R82 ;  /* 0x0000005200527308 */ /* 0x000ea20000000800 */
[----:B-----5:R-:W-:Y:S01]  /*56a0*/  @!P2 FMUL R132, R132, R132 ;  /* 0x000000848484a220 */ /* 0x020fe20000400000 */
[----:B------:R-:W-:Y:S01]  /*56b0*/  FSETP.GEU.AND P2, PT, R89, -126, PT ;  /* 0xc2fc00005900780b */ /* 0x000fe20003f4e000 */
[----:B------:R-:W-:Y:S01]  /*56c0*/  FADD R71, R71, R174 ;  /* 0x000000ae47477221 */ /* 0x000fe20000000000 */
[C---:B------:R-:W-:Y:S01]  /*56d0*/  F2FP.SATFINITE.E4M3.F32.PACK_AB_MERGE_C R36, R183.reuse, R36, RZ ;  /* 0x00000024b724723e */ /* 0x040fe200048070ff */
[----:B------:R-:W-:Y:S01]  /*56e0*/  FADD R168, R170, R132 ;  /* 0x00000084aaa87221 */ /* 0x000fe20000000000 */
[----:B------:R-:W-:Y:S01]  /*56f0*/  F2FP.SATFINITE.E4M3.F32.PACK_AB_MERGE_C R48, R183, R48, RZ ;  /* 0x00000030b730723e */ /* 0x000fe200048070ff */
[----:B------:R-:W-:Y:S01]  /*5700*/  @!P4 FMUL R130, R130, 0.5 ;  /* 0x3f0000008282c820 */ /* 0x000fe20000400000 */
[----:B------:R3:W4:Y:S01]  /*5710*/  MUFU.EX2 R92, R69 ;  /* 0x00000045005c7308 */ /* 0x0007220000000800 */
        /* <DEDUP_REMOVED lines=8> */
[----:B--2---:R-:W-:Y:S01]  /*57a0*/  @!P3 FMUL R82, R82, R82 ;  /* 0x000000525252b220 */ /* 0x004fe20000400000 */
[----:B------:R-:W-:Y:S01]  /*57b0*/  FSETP.GEU.AND P3, PT, R74, -126, PT ;  /* 0xc2fc00004a00780b */ /* 0x000fe20003f6e000 */
[----:B---3--:R-:W-:Y:S01]  /*57c0*/  FADD R69, R173, R98 ;  /* 0x00000062ad457221 */ /* 0x008fe20000000000 */
[----:B------:R-:W-:Y:S01]  /*57d0*/  FADD R168, R67, R182 ;  /* 0x000000b643a87221 */ /* 0x000fe20000000000 */
[----:B------:R-:W-:Y:S01]  /*57e0*/  FADD R176, R166, R82 ;  /* 0x00000052a6b07221 */ /* 0x000fe20000000000 */
[----:B------:R-:W-:Y:S01]  /*57f0*/  F2FP.SATFINITE.E4M3.F32.PACK_AB_MERGE_C R165, R183, R165, RZ ;  /* 0x000000a5b7a5723e */ /* 0x000fe200048070ff */
[----:B------:R-:W-:Y:S01]  /*5800*/  @!P0 FMUL R110, R110, 0.5 ;  /* 0x3f0000006e6e8820 */ /* 0x000fe20000400000 */
[----:B------:R-:W2:Y:S01]  /*5810*/  MUFU.EX2 R84, R84 ;  /* 0x0000005400547308 */ /* 0x000ea20000000800 */
[----:B----4-:R-:W-:Y:S01]  /*5820*/  @!P1 FMUL R92, R92, R92 ;  /* 0x0000005c5c5c9220 */ /* 0x010fe20000400000 */
[----:B------:R-:W-:Y:S01]  /*5830*/  FSETP.GEU.AND P1, PT, R86, -126, PT ;  /* 0xc2fc00005600780b */ /* 0x000fe20003f2e000 */
[----:B------:R-:W-:Y:S01]  /*5840*/  FADD R176, R69, R176 ;  /* 0x000000b045b07221 */ /* 0x000fe20000000000 */
[----:B------:R-:W-:Y:S01]  /*5850*/  LOP3.LUT R152, R152, 0xffff, RZ, 0xc0, !PT ;  /* 0x0000ffff98987812 */ /* 0x000fe200078ec0ff */
[----:B------:R-:W-:Y:S01]  /*5860*/  FADD R142, R144, R92 ;  /* 0x0000005c908e7221 */ /* 0x000fe20000000000 */
[----:B------:R-:W-:Y:S01]  /*5870*/  FADD R144, R161, R42 ;  /* 0x0000002aa1907221 */ /* 0x000fe20000000000 */
[----:B------:R-:W-:Y:S01]  /*5880*/  @!P3 FMUL R74, R74, 0.5 ;  /* 0x3f0000004a4ab820 */ /* 0x000fe20000400000 */
[----:B------:R-:W3:Y:S01]  /*5890*/  MUFU.EX2 R130, R130 ;  /* 0x0000008200827308 */ /* 0x000ee20000000800 */
[----:B-1----:R-:W-:Y:S01]  /*58a0*/  @!P6 FMUL R118, R118, R118 ;  /* 0x000000767676e220 */ /* 0x002fe20000400000 */
[----:B------:R-:W-:Y:S01]  /*58b0*/  FSETP.GEU.AND P6, PT, R80, -126, PT ;  /* 0xc2fc00005000780b */ /* 0x000fe20003fce000 */
[----:B------:R-:W-:Y:S01]  /*58c0*/  IMAD.U32 R165, R165, 0x10000, RZ ;  /* 0x00010000a5a57824 */ /* 0x000fe200078e00ff */
[----:B------:R-:W-:Y:S01]  /*58d0*/  F2FP.SATFINITE.E4M3.F32.PACK_AB_MERGE_C R161, R183, R161, RZ ;  /* 0x000000a1b7a1723e */ /* 0x000fe200048070ff */
[----:B------:R-:W-:Y:S01]  /*58e0*/  FADD R121, R127, R58 ;  /* 0x0000003a7f797221 */ /* 0x000fe20000000000 */
[----:B------:R-:W-:Y:S01]  /*58f0*/  F2FP.SATFINITE.E4M3.F32.PACK_AB_MERGE_C R156, R183, R156, RZ ;  /* 0x0000009cb79c723e */ /* 0x000fe200048070ff */
        /* <DEDUP_REMOVED lines=9> */
[----:B------:R-:W2:Y:S01]  /*5990*/  MUFU.EX2 R110, R110 ;  /* 0x0000006e006e7308 */ /* 0x000ea20000000800 */
[----:B---3--:R-:W-:Y:S01]  /*59a0*/  @!P4 FMUL R130, R130, R130 ;  /* 0x000000828282c220 */ /* 0x008fe20000400000 */
[----:B------:R-:W-:Y:S01]  /*59b0*/  FSETP.GEU.AND P4, PT, R106, -126, PT ;  /* 0xc2fc00006a00780b */ /* 0x000fe20003f8e000 */
[----:B-1----:R-:W-:Y:S01]  /*59c0*/  FADD R89, R113, R66 ;  /* 0x0000004271597221 */ /* 0x002fe20000000000 */
[----:B------:R-:W-:Y:S01]  /*59d0*/  FADD R113, R137, R90 ;  /* 0x0000005a89717221 */ /* 0x000fe20000000000 */
[----:B------:R-:W-:Y:S01]  /*59e0*/  FADD R198, R159, R130 ;  /* 0x000000829fc67221 */ /* 0x000fe20000000000 */
[----:B------:R-:W-:Y:S01]  /*59f0*/  F2FP.SATFINITE.E4M3.F32.PACK_AB_MERGE_C R66, R183, R66, RZ ;  /* 0x00000042b742723e */ /* 0x000fe200048070ff */
[----:B------:R-:W-:Y:S01]  /*5a00*/  @!P5 FMUL R78, R78, 0.5 ;  /* 0x3f0000004e4ed820 */ /* 0x000fe20000400000 */
[----:B------:R-:W1:Y:S01]  /*5a10*/  MUFU.EX2 R74, R74 ;  /* 0x0000004a004a7308 */ /* 0x000e620000000800 */
[----:B----4-:R-:W-:Y:S01]  /*5a20*/  @!P2 FMUL R112, R112, R112 ;  /* 0x000000707070a220 */ /* 0x010fe20000400000 */
[----:B------:R-:W-:Y:S01]  /*5a30*/  FSETP.GEU.AND P2, PT, R101, -126, PT ;  /* 0xc2fc00006500780b */ /* 0x000fe20003f4e000 */
[----:B------:R-:W-:Y:S01]  /*5a40*/  FADD R89, R89, R158 ;  /* 0x0000009e59597221 */ /* 0x000fe20000000000 */
[----:B------:R-:W-:Y:S01]  /*5a50*/  FADD R198, R77, R198 ;  /* 0x000000c64dc67221 */ /* 0x000fe20000000000 */
[----:B------:R-:W-:Y:S01]  /*5a60*/  FADD R190, R162, R112 ;  /* 0x00000070a2be7221 */ /* 0x000fe20000000000 */
[----:B------:R-:W-:Y:S01]  /*5a70*/  F2FP.SATFINITE.E4M3.F32.PACK_AB_MERGE_C R112, R183, R112, RZ ;  /* 0x00000070b770723e */ /* 0x000fe200048070ff */
[----:B------:R-:W-:Y:S01]  /*5a80*/  @!P4 FMUL R106, R106, 0.5 ;  /* 0x3f0000006a6ac820 */ /* 0x000fe20000400000 */
[----:B------:R-:W3:Y:S01]  /*5a90*/  MUFU.EX2 R86, R86 ;  /* 0x0000005600567308 */ /* 0x000ee20000000800 */
[----:B--2---:R-:W-:Y:S01]  /*5aa0*/  @!P0 FMUL R110, R110, R110 ;  /* 0x0000006e6e6e8220 */ /* 0x004fe20000400000 */
[----:B------:R-:W-:Y:S01]  /*5ab0*/  FADD R67, R89, R204 ;  /* 0x000000cc59437221 */ /* 0x000fe20000000000 */
[----:B------:R-:W-:Y:S01]  /*5ac0*/  LOP3.LUT R89, R52, 0xffff, RZ, 0xc0, !PT ;  /* 0x0000ffff34597812 */ /* 0x000fe200078ec0ff */
[----:B------:R-:W-:Y:S01]  /*5ad0*/  FADD R53, R79, R198 ;  /* 0x000000c64f357221 */ /* 0x000fe20000000000 */
[----:B------:R-:W-:Y:S01]  /*5ae0*/  FADD R206, R155, R110 ;  /* 0x0000006e9bce7221 */ /* 0x000fe20000000000 */
[----:B------:R-:W-:Y:S01]  /*5af0*/  LOP3.LUT R84, R84, 0xffff, RZ, 0xc0, !PT ;  /* 0x0000ffff54547812 */ /* 0x000fe200078ec0ff */
[----:B------:R-:W-:Y:S01]  /*5b00*/  @!P2 FMUL R101, R101, 0.5 ;  /* 0x3f0000006565a820 */ /* 0x000fe20000400000 */
[----:B------:R-:W2:Y:S01]  /*5b10*/  MUFU.EX2 R80, R80 ;  /* 0x0000005000507308 */ /* 0x000ea20000000800 */
[----:B-1----:R-:W-:Y:S01]  /*5b20*/  @!P3 FMUL R74, R74, R74 ;  /* 0x0000004a4a4ab220 */ /* 0x002fe20000400000 */
[----:B------:R-:W-:Y:S01]  /*5b30*/  FADD R206, R115, R206 ;  /* 0x000000ce73ce7221 */ /* 0x000fe20000000000 */
[----:B------:R-:W-:Y:S01]  /*5b40*/  PRMT R32, R89, 0x7604, R32 ;  /* 0x0000760459207816 */ /* 0x000fe20000000020 */
[----:B------:R-:W-:Y:S01]  /*5b50*/  FADD R143, R140, R118 ;  /* 0x000000768c8f7221 */ /* 0x000fe20000000000 */
[----:B------:R-:W-:Y:S01]  /*5b60*/  FADD R208, R154, R74 ;  /* 0x0000004a9ad07221 */ /* 0x000fe20000000000 */
[----:B------:R-:W-:Y:S01]  /*5b70*/  FADD R69, R71, R206 ;  /* 0x000000ce47457221 */ /* 0x000fe20000000000 */
[----:B------:R-:W-:Y:S01]  /*5b80*/  LOP3.LUT R89, R40, 0xffff, RZ, 0xc0, !PT ;  /* 0x0000ffff28597812 */ /* 0x000fe200078ec0ff */
[----:B------:R1:W4:Y:S01]  /*5b90*/  MUFU.EX2 R108, R101 ;  /* 0x00000065006c7308 */ /* 0x0003220000000800 */
[----:B---3--:R-:W-:Y:S01]  /*5ba0*/  @!P1 FMUL R86, R86, R86 ;  /* 0x0000005656569220 */ /* 0x008fe20000400000 */
[----:B------:R-:W-:Y:S01]  /*5bb0*/  ISETP.GT.U32.AND P1, PT, R25, 0x1, PT ;  /* 0x000000011900780c */ /* 0x000fe20003f24070 */
[----:B------:R-:W-:Y:S01]  /*5bc0*/  FADD R113, R113, R208 ;  /* 0x000000d071717221 */ /* 0x000fe20000000000 */
[----:B------:R-:W-:Y:S01]  /*5bd0*/  F2FP.SATFINITE.E4M3.F32.PACK_AB_MERGE_C R25, R183, R81, RZ ;  /* 0x00000051b719723e */ /* 0x000fe200048070ff */
[----:B------:R-:W-:Y:S01]  /*5be0*/  FADD R81, R61, R62 ;  /* 0x0000003e3d517221 */ /* 0x000fe20000000000 */
[----:B------:R-:W-:Y:S01]  /*5bf0*/  PRMT R89, R89, 0x7604, R30 ;  /* 0x0000760459597816 */ /* 0x000fe2000000001e */
[----:B------:R-:W-:Y:S01]  /*5c00*/  FADD R71, R176, R113 ;  /* 0x00000071b0477221 */ /* 0x000fe20000000000 */
[----:B------:R-:W3:Y:S01]  /*5c10*/  MUFU.EX2 R78, R78 ;  /* 0x0000004e004e7308 */ /* 0x000ee20000000800 */
[----:B------:R-:W-:Y:S01]  /*5c20*/  LOP3.LUT R176, R25, 0xffff, RZ, 0xc0, !PT ;  /* 0x0000ffff19b07812 */ /* 0x000fe200078ec0ff */
[----:B--2---:R-:W-:Y:S01]  /*5c30*/  @!P6 FMUL R80, R80, R80 ;  /* 0x000000505050e220 */ /* 0x004fe20000400000 */
[----:B------:R-:W-:Y:S01]  /*5c40*/  FSETP.GEU.AND P6, PT, R76, -126, PT ;  /* 0xc2fc00004c00780b */ /* 0x000fe20003fce000 */
[----:B-1----:R-:W-:Y:S01]  /*5c50*/  FADD R101, R93, R2 ;  /* 0x000000025d657221 */ /* 0x002fe20000000000 */
[----:B------:R-:W-:Y:S01]  /*5c60*/  PRMT R25, R176, 0x7604, R45 ;  /* 0x00007604b0197816 */ /* 0x000fe2000000002d */
[----:B------:R-:W-:Y:S01]  /*5c70*/  FADD R200, R157, R80 ;  /* 0x000000509dc87221 */ /* 0x000fe20000000000 */
[----:B------:R-:W-:Y:S01]  /*5c80*/  LOP3.LUT R176, R55, 0xffff, RZ, 0xc0, !PT ;  /* 0x0000ffff37b07812 */ /* 0x000fe200078ec0ff */
[----:B------:R-:W1:Y:S01]  /*5c90*/  MUFU.EX2 R106, R106 ;  /* 0x0000006a006a7308 */ /* 0x000e620000000800 */
[----:B------:R-:W-:Y:S01]  /*5ca0*/  PRMT R45, R178, 0x7604, R57 ;  /* 0x00007604b22d7816 */ /* 0x000fe20000000039 */
[----:B----4-:R-:W-:Y:S01]  /*5cb0*/  @!P2 FMUL R108, R108, R108 ;  /* 0x0000006c6c6ca220 */ /* 0x010fe20000400000 */
[----:B------:R-:W-:Y:S01]  /*5cc0*/  LOP3.LUT R178, R111, 0xffff, RZ, 0xc0, !PT ;  /* 0x0000ffff6fb27812 */ /* 0x000fe200078ec0ff */
[----:B------:R-:W-:Y:S01]  /*5cd0*/  FADD R93, R109, R8 ;  /* 0x000000086d5d7221 */ /* 0x000fe20000000000 */
[----:B------:R-:W-:Y:S01]  /*5ce0*/  PRMT R49, R176, 0x7604, R49 ;  /* 0x00007604b0317816 */ /* 0x000fe20000000031 */
[----:B------:R-:W-:Y:S01]  /*5cf0*/  FADD R214, R151, R108 ;  /* 0x0000006c97d67221 */ /* 0x000fe20000000000 */
[----:B------:R-:W-:Y:S01]  /*5d00*/  LOP3.LUT R176, R161, 0xffff, RZ, 0xc0, !PT ;  /* 0x0000ffffa1b07812 */ /* 0x000fe200078ec0ff */
[----:B------:R-:W-:Y:S01]  /*5d10*/  @!P6 FMUL R76, R76, 0.5 ;  /* 0x3f0000004c4ce820 */ /* 0x000fe20000400000 */
[----:B---3--:R-:W-:Y:S01]  /*5d20*/  @!P5 FMUL R78, R78, R78 ;  /* 0x0000004e4e4ed220 */ /* 0x008fe20000400000 */
[----:B------:R-:W-:Y:S01]  /*5d30*/  PRMT R51, R178, 0x7604, R51 ;  /* 0x00007604b2337816 */ /* 0x000fe20000000033 */
[----:B------:R-:W-:Y:S01]  /*5d40*/  FADD R200, R73, R200 ;  /* 0x000000c849c87221 */ /* 0x000fe20000000000 */
[----:B------:R-:W-:Y:S01]  /*5d50*/  F2FP.SATFINITE.E4M3.F32.PACK_AB_MERGE_C R2, R183, R2, RZ ;  /* 0x00000002b702723e */ /* 0x000fe200048070ff */
[----:B------:R-:W-:Y:S01]  /*5d60*/  FADD R216, R150, R78 ;  /* 0x0000004e96d87221 */ /* 0x000fe20000000000 */
[----:B------:R-:W-:Y:S01]  /*5d70*/  LOP3.LUT R178, R147, 0xffff, RZ, 0xc0, !PT ;  /* 0x0000ffff93b27812 */ /* 0x000fe200078ec0ff */
[----:B------:R-:W-:Y:S01]  /*5d80*/  FADD R101, R101, R138 ;  /* 0x0000008a65657221 */ /* 0x000fe20000000000 */
[----:B------:R-:W-:Y:S01]  /*5d90*/  PRMT R145, R176, 0x7604, R145 ;  /* 0x00007604b0917816 */ /* 0x000fe20000000091 */
[----:B-1----:R-:W-:Y:S01]  /*5da0*/  @!P4 FMUL R106, R106, R106 ;  /* 0x0000006a6a6ac220 */ /* 0x002fe20000400000 */
[----:B------:R-:W-:Y:S01]  /*5db0*/  LOP3.LUT R176, R11, 0xffff, RZ, 0xc0, !PT ;  /* 0x0000ffff0bb07812 */ /* 0x000fe200078ec0ff */
[----:B------:R-:W-:Y:S01]  /*5dc0*/  FADD R61, R23, R100 ;  /* 0x00000064173d7221 */ /* 0x000fe20000000000 */
[C---:B------:R-:W-:Y:S01]  /*5dd0*/  F2FP.SATFINITE.E4M3.F32.PACK_AB_MERGE_C R151, R183.reuse, R151, RZ ;  /* 0x00000097b797723e */ /* 0x040fe200048070ff */
[----:B------:R-:W-:Y:S01]  /*5de0*/  FADD R222, R148, R106 ;  /* 0x0000006a94de7221 */ /* 0x000fe20000000000 */
[----:B------:R-:W-:Y:S01]  /*5df0*/  F2FP.SATFINITE.E4M3.F32.PACK_AB_MERGE_C R150, R183, R150, RZ ;  /* 0x00000096b796723e */ /* 0x000fe200048070ff */
[----:B------:R-:W-:Y:S01]  /*5e00*/  FADD R138, R117, R210 ;  /* 0x000000d2758a7221 */ /* 0x000fe20000000000 */
[----:B------:R-:W-:Y:S01]  /*5e10*/  F2FP.SATFINITE.E4M3.F32.PACK_AB_MERGE_C R148, R183, R148, RZ ;  /* 0x00000094b794723e */ /* 0x000fe200048070ff */
[----:B------:R-:W-:Y:S01]  /*5e20*/  IMAD.U32 R30, R151, 0x10000, RZ ;  /* 0x00010000971e7824 */ /* 0x000fe200078e00ff */
[----:B------:R-:W-:Y:S01]  /*5e30*/  PRMT R149, R178, 0x7604, R149 ;  /* 0x00007604b2957816 */ /* 0x000fe20000000095 */
[----:B------:R-:W1:Y:S01]  /*5e40*/  MUFU.EX2 R76, R76 ;  /* 0x0000004c004c7308 */ /* 0x000e620000000800 */
[----:B------:R-:W-:Y:S01]  /*5e50*/  LOP3.LUT R2, R2, 0xff, RZ, 0xc0, !PT ;  /* 0x000000ff02027812 */ /* 0x000fe200078ec0ff */
[----:B------:R-:W-:Y:S01]  /*5e60*/  IMAD.U32 R148, R148, 0x10000, RZ ;  /* 0x0001000094947824 */ /* 0x000fe200078e00ff */
[----:B------:R-:W-:Y:S01]  /*5e70*/  LOP3.LUT R11, R46, 0xffff, RZ, 0xc0, !PT ;  /* 0x0000ffff2e0b7812 */ /* 0x000fe200078ec0ff */
[----:B------:R-:W-:Y:S01]  /*5e80*/  FADD R138, R87, R138 ;  /* 0x0000008a578a7221 */ /* 0x000fe20000000000 */
[----:B------:R-:W-:Y:S01]  /*5e90*/  LOP3.LUT R178, R5, 0xffff, RZ, 0xc0, !PT ;  /* 0x0000ffff05b27812 */ /* 0x000fe200078ec0ff */
[----:B------:R-:W-:Y:S01]  /*5ea0*/  FADD R184, R164, R86 ;  /* 0x00000056a4b87221 */ /* 0x000fe20000000000 */
[----:B------:R-:W-:Y:S01]  /*5eb0*/  LOP3.LUT R5, R68, 0xffff, RZ, 0xc0, !PT ;  /* 0x0000ffff44057812 */ /* 0x000fe200078ec0ff */
[----:B------:R-:W-:Y:S01]  /*5ec0*/  FADD R81, R81, R188 ;  /* 0x000000bc51517221 */ /* 0x000fe20000000000 */
[----:B------:R-:W-:Y:S01]  /*5ed0*/  PRMT R11, R11, 0x7604, R2 ;  /* 0x000076040b0b7816 */ /* 0x000fe20000000002 */
[----:B------:R-:W-:Y:S01]  /*5ee0*/  FADD R97, R97, R144 ;  /* 0x0000009061617221 */ /* 0x000fe20000000000 */
[----:B------:R-:W-:Y:S01]  /*5ef0*/  LOP3.LUT R150, R150, 0xffff, RZ, 0xc0, !PT ;  /* 0x0000ffff96967812 */ /* 0x000fe200078ec0ff */
[----:B------:R-:W-:Y:S01]  /*5f00*/  FADD R93, R93, R172 ;  /* 0x000000ac5d5d7221 */ /* 0x000fe20000000000 */
[----:B------:R-:W-:Y:S01]  /*5f10*/  PRMT R5, R5, 0x7604, R70 ;  /* 0x0000760405057816 */ /* 0x000fe20000000046 */
[----:B------:R-:W-:Y:S01]  /*5f20*/  FADD R131, R131, R214 ;  /* 0x000000d683837221 */ /* 0x000fe20000000000 */
[----:B------:R-:W-:Y:S01]  /*5f30*/  F2FP.SATFINITE.E4M3.F32.PACK_AB_MERGE_C R8, R183, R8, RZ ;  /* 0x00000008b708723e */ /* 0x000fe200048070ff */
[----:B------:R-:W-:Y:S01]  /*5f40*/  FADD R172, R63, R190 ;  /* 0x000000be3fac7221 */ /* 0x000fe20000000000 */
[----:B------:R-:W-:Y:S01]  /*5f50*/  LOP3.LUT R136, R11, 0xff0000, R136, 0xf8, !PT ;  /* 0x00ff00000b887812 */ /* 0x000fe200078ef888 */
[----:B------:R-:W-:Y:S01]  /*5f60*/  IMAD.SHL.U32 R11, R150, 0x1000000, RZ ;  /* 0x01000000960b7824 */ /* 0x000fe200078e00ff */
[----:B------:R-:W-:Y:S01]  /*5f70*/  F2FP.SATFINITE.E4M3.F32.PACK_AB_MERGE_C R106, R183, R106, RZ ;  /* 0x0000006ab76a723e */ /* 0x000fe200048070ff */
[----:B-1----:R-:W-:Y:S01]  /*5f80*/  @!P6 FMUL R76, R76, R76 ;  /* 0x0000004c4c4ce220 */ /* 0x002fe20000400000 */
[----:B------:R-:W-:Y:S01]  /*5f90*/  LOP3.LUT R73, R64, 0xffff, RZ, 0xc0, !PT ;  /* 0x0000ffff40497812 */ /* 0x000fe200078ec0ff */
[----:B------:R-:W-:Y:S01]  /*5fa0*/  FADD R143, R143, R222 ;  /* 0x000000de8f8f7221 */ /* 0x000fe20000000000 */
[----:B------:R-:W-:Y:S01]  /*5fb0*/  LOP3.LUT R2, R19, 0xffff, RZ, 0xc0, !PT ;  /* 0x0000ffff13027812 */ /* 0x000fe200078ec0ff */
[----:B------:R-:W-:Y:S01]  /*5fc0*/  IMAD.U32 R106, R106, 0x10000, RZ ;  /* 0x000100006a6a7824 */ /* 0x000fe200078e00ff */
[----:B------:R-:W-:Y:S01]  /*5fd0*/  LOP3.LUT R30, R3, 0xff0000, R30, 0xf8, !PT ;  /* 0x00ff0000031e7812 */ /* 0x000fe200078ef81e */
[----:B------:R-:W-:Y:S01]  /*5fe0*/  IMAD.U32 R3, R114, 0x10000, RZ ;  /* 0x0001000072037824 */ /* 0x000fe200078e00ff */
[----:B------:R-:W-:Y:S01]  /*5ff0*/  LOP3.LUT R148, R5, 0xff0000, R148, 0xf8, !PT ;  /* 0x00ff000005947812 */ /* 0x000fe200078ef894 */
[----:B------:R-:W-:Y:S01]  /*6000*/  IMAD.U32 R5, R112, 0x10000, RZ ;  /* 0x0001000070057824 */ /* 0x000fe200078e00ff */
[----:B------:R-:W-:Y:S01]  /*6010*/  ISETP.NE.AND P0, PT, R163, RZ, PT ;  /* 0x000000ffa300720c */ /* 0x000fe20003f05270 */
[----:B------:R-:W-:Y:S01]  /*6020*/  FADD R173, R146, R76 ;  /* 0x0000004c92ad7221 */ /* 0x000fe20000000000 */
[----:B------:R-:W-:Y:S01]  /*6030*/  F2FP.SATFINITE.E4M3.F32.PACK_AB_MERGE_C R23, R183, R23, RZ ;  /* 0x00000017b717723e */ /* 0x000fe200048070ff */
[----:B------:R-:W-:Y:S01]  /*6040*/  FADD R174, R61, R192 ;  /* 0x000000c03dae7221 */ /* 0x000fe20000000000 */
[----:B------:R-:W-:Y:S01]  /*6050*/  LOP3.LUT R8, R8, 0xff, RZ, 0xc0, !PT ;  /* 0x000000ff08087812 */ /* 0x000fe200078ec0ff */
[----:B------:R-:W-:Y:S01]  /*6060*/  FADD R173, R142, R173 ;  /* 0x000000ad8ead7221 */ /* 0x000fe20000000000 */
[----:B------:R-:W-:Y:S01]  /*6070*/  LOP3.LUT R57, R66, 0xffff, RZ, 0xc0, !PT ;  /* 0x0000ffff42397812 */ /* 0x000fe200078ec0ff */
[----:B------:R-:W-:Y:S01]  /*6080*/  FADD R142, R85, R212 ;  /* 0x000000d4558e7221 */ /* 0x000fe20000000000 */
[----:B------:R-:W-:Y:S01]  /*6090*/  LOP3.LUT R77, R44, 0xffff, RZ, 0xc0, !PT ;  /* 0x0000ffff2c4d7812 */ /* 0x000fe200078ec0ff */
[----:B------:R-:W-:Y:S01]  /*60a0*/  FADD R61, R101, R194 ;  /* 0x000000c2653d7221 */ /* 0x000fe20000000000 */
[----:B------:R-:W-:Y:S01]  /*60b0*/  F2FP.SATFINITE.E4M3.F32.PACK_AB_MERGE_C R163, R183, R170, RZ ;  /* 0x000000aab7a3723e */ /* 0x000fe200048070ff */
[----:B------:R-:W-:Y:S01]  /*60c0*/  FADD R170, R169, R88 ;  /* 0x00000058a9aa7221 */ /* 0x000fe20000000000 */
[----:B------:R-:W-:Y:S01]  /*60d0*/  F2FP.SATFINITE.E4M3.F32.PACK_AB_MERGE_C R108, R183, R108, RZ ;  /* 0x0000006cb76c723e */ /* 0x000fe200048070ff */
[----:B------:R-:W-:Y:S01]  /*60e0*/  FADD R63, R97, R196 ;  /* 0x000000c4613f7221 */ /* 0x000fe20000000000 */
[----:B------:R-:W-:Y:S01]  /*60f0*/  F2FP.SATFINITE.E4M3.F32.PACK_AB_MERGE_C R78, R183, R78, RZ ;  /* 0x0000004eb74e723e */ /* 0x000fe200048070ff */
[----:B------:R-:W-:Y:S01]  /*6100*/  FADD R75, R75, R170 ;  /* 0x000000aa4b4b7221 */ /* 0x000fe20000000000 */
[----:B------:R-:W-:Y:S01]  /*6110*/  PRMT R73, R73, 0x7604, R6 ;  /* 0x0000760449497816 */ /* 0x000fe20000000006 */
[----:B------:R-:W-:Y:S01]  /*6120*/  IMAD.U32 R6, R39, 0x10000, RZ ;  /* 0x0001000027067824 */ /* 0x000fe200078e00ff */
[----:B------:R-:W-:Y:S01]  /*6130*/  PRMT R17, R2, 0x7604, R17 ;  /* 0x0000760402117816 */ /* 0x000fe20000000011 */
[----:B------:R-:W-:Y:S01]  /*6140*/  IMAD.U32 R2, R33, 0x10000, RZ ;  /* 0x0001000021027824 */ /* 0x000fe200078e00ff */
[----:B------:R-:W-:Y:S01]  /*6150*/  LOP3.LUT R30, R30, R11, RZ, 0xfc, !PT ;  /* 0x0000000b1e1e7212 */ /* 0x000fe200078efcff */
[----:B------:R-:W-:Y:S01]  /*6160*/  IMAD.SHL.U32 R11, R84, 0x1000000, RZ ;  /* 0x01000000540b7824 */ /* 0x000fe200078e00ff */
[----:B------:R-:W-:Y:S01]  /*6170*/  F2FP.SATFINITE.E4M3.F32.PACK_AB_MERGE_C R155, R183, R155, RZ ;  /* 0x0000009bb79b723e */ /* 0x000fe200048070ff */
[----:B------:R-:W-:Y:S01]  /*6180*/  IMAD.U32 R108, R108, 0x10000, RZ ;  /* 0x000100006c6c7824 */ /* 0x000fe200078e00ff */
[----:B------:R-:W-:Y:S01]  /*6190*/  PRMT R57, R57, 0x7604, R8 ;  /* 0x0000760439397816 */ /* 0x000fe20000000008 */
[----:B------:R-:W-:Y:S01]  /*61a0*/  IMAD.U32 R8, R43, 0x10000, RZ ;  /* 0x000100002b087824 */ /* 0x000fe200078e00ff */
[----:B------:R-:W-:Y:S01]  /*61b0*/  PRMT R77, R77, 0x7604, R16 ;  /* 0x000076044d4d7816 */ /* 0x000fe20000000010 */
[----:B------:R-:W-:Y:S01]  /*61c0*/  IMAD.U32 R16, R41, 0x10000, RZ ;  /* 0x0001000029107824 */ /* 0x000fe200078e00ff */
[----:B------:R-:W-:Y:S01]  /*61d0*/  LOP3.LUT R87, R54, 0xffff, RZ, 0xc0, !PT ;  /* 0x0000ffff36577812 */ /* 0x000fe200078ec0ff */
[----:B------:R-:W-:Y:S01]  /*61e0*/  FADD R59, R75, R200 ;  /* 0x000000c84b3b7221 */ /* 0x000fe20000000000 */
[----:B------:R-:W-:Y:S01]  /*61f0*/  LOP3.LUT R23, R23, 0xffff, RZ, 0xc0, !PT ;  /* 0x0000ffff17177812 */ /* 0x000fe200078ec0ff */
[----:B------:R-:W-:Y:S01]  /*6200*/  FADD R170, R65, R184 ;  /* 0x000000b841aa7221 */ /* 0x000fe20000000000 */
[----:B------:R-:W-:Y:S01]  /*6210*/  LOP3.LUT R34, R34, 0xff0000, R5, 0xf8, !PT ;  /* 0x00ff000022227812 */ /* 0x000fe200078ef805 */
[----:B------:R-:W-:Y:S01]  /*6220*/  FADD R65, R93, R202 ;  /* 0x000000ca5d417221 */ /* 0x000fe20000000000 */
[----:B------:R-:W-:Y:S01]  /*6230*/  LOP3.LUT R78, R78, 0xffff, RZ, 0xc0, !PT ;  /* 0x0000ffff4e4e7812 */ /* 0x000fe200078ec0ff */
[----:B------:R-:W-:Y:S01]  /*6240*/  IMAD.SHL.U32 R23, R23, 0x1000000, RZ ;  /* 0x0100000017177824 */ /* 0x000fe200078e00ff */
[C---:B------:R-:W-:Y:S01]  /*6250*/  F2FP.SATFINITE.E4M3.F32.PACK_AB_MERGE_C R164, R183.reuse, R164, RZ ;  /* 0x000000a4b7a4723e */ /* 0x040fe200048070ff */
[----:B------:R-:W-:Y:S01]  /*6260*/  FADD R168, R168, R131 ;  /* 0x00000083a8a87221 */ /* 0x000fe20000000000 */
[C---:B------:R-:W-:Y:S01]  /*6270*/  F2FP.SATFINITE.E4M3.F32.PACK_AB_MERGE_C R162, R183.reuse, R162, RZ ;  /* 0x000000a2b7a2723e */ /* 0x040fe200048070ff */
[----:B------:R-:W-:Y:S01]  /*6280*/  FADD R172, R172, R143 ;  /* 0x0000008facac7221 */ /* 0x000fe20000000000 */
[C---:B------:R-:W-:Y:S01]  /*6290*/  F2FP.SATFINITE.E4M3.F32.PACK_AB_MERGE_C R160, R183.reuse, R160, RZ ;  /* 0x000000a0b7a0723e */ /* 0x040fe200048070ff */
[----:B------:R-:W-:Y:S01]  /*62a0*/  FADD R174, R174, R173 ;  /* 0x000000adaeae7221 */ /* 0x000fe20000000000 */
[----:B------:R-:W-:Y:S01]  /*62b0*/  F2FP.SATFINITE.E4M3.F32.PACK_AB_MERGE_C R62, R183, R62, RZ ;  /* 0x0000003eb73e723e */ /* 0x000fe200048070ff */
[----:B------:R-:W-:Y:S01]  /*62c0*/  IMAD.U32 R162, R162, 0x10000, RZ ;  /* 0x00010000a2a27824 */ /* 0x000fe200078e00ff */
[----:B------:R-:W-:Y:S01]  /*62d0*/  PRMT R87, R87, 0x7604, R28 ;  /* 0x0000760457577816 */ /* 0x000fe2000000001c */
[----:B------:R-:W-:Y:S01]  /*62e0*/  IMAD.U32 R28, R155, 0x10000, RZ ;  /* 0x000100009b1c7824 */ /* 0x000fe200078e00ff */
[----:B------:R-:W-:Y:S01]  /*62f0*/  LOP3.LUT R2, R35, 0xff0000, R2, 0xf8, !PT ;  /* 0x00ff000023027812 */ /* 0x000fe200078ef802 */
[----:B------:R-:W-:Y:S01]  /*6300*/  FADD R61, R61, R138 ;  /* 0x0000008a3d3d7221 */ /* 0x000fe20000000000 */
[----:B------:R-:W-:Y:S01]  /*6310*/  LOP3.LUT R6, R47, 0xff0000, R6, 0xf8, !PT ;  /* 0x00ff00002f067812 */ /* 0x000fe200078ef806 */
[----:B------:R-:W-:Y:S01]  /*6320*/  FADD R63, R63, R142 ;  /* 0x0000008e3f3f7221 */ /* 0x000fe20000000000 */
[----:B------:R-:W-:Y:S01]  /*6330*/  LOP3.LUT R106, R17, 0xff0000, R106, 0xf8, !PT ;  /* 0x00ff0000116a7812 */ /* 0x000fe200078ef86a */
[----:B------:R-:W-:Y:S01]  /*6340*/  FADD R53, R53, R168 ;  /* 0x000000a835357221 */ /* 0x000fe20000000000 */
[----:B------:R-:W-:Y:S01]  /*6350*/  LOP3.LUT R17, R34, R11, RZ, 0xfc, !PT ;  /* 0x0000000b22117212 */ /* 0x000fe200078efcff */
[----:B------:R-:W-:Y:S01]  /*6360*/  IMAD.SHL.U32 R11, R78, 0x1000000, RZ ;  /* 0x010000004e0b7824 */ /* 0x000fe200078e00ff */
[----:B------:R-:W-:Y:S01]  /*6370*/  F2FP.SATFINITE.E4M3.F32.PACK_AB_MERGE_C R110, R183, R110, RZ ;  /* 0x0000006eb76e723e */ /* 0x000fe200048070ff */
[----:B------:R-:W-:Y:S01]  /*6380*/  FADD R172, R69, R172 ;  /* 0x000000ac45ac7221 */ /* 0x000fe20000000000 */
[----:B------:R-:W-:Y:S01]  /*6390*/  PRMT R7, R178, 0x7604, R7 ;  /* 0x00007604b2077816 */ /* 0x000fe20000000007 */
[----:B------:R-:W-:Y:S01]  /*63a0*/  FADD R174, R71, R174 ;  /* 0x000000ae47ae7221 */ /* 0x000fe20000000000 */
[----:B------:R-:W-:Y:S01]  /*63b0*/  LOP3.LUT R8, R25, 0xff0000, R8, 0xf8, !PT ;  /* 0x00ff000019087812 */ /* 0x000fe200078ef808 */
[----:B------:R-:W-:Y:S01]  /*63c0*/  FADD R53, R53, R172 ;  /* 0x000000ac35357221 */ /* 0x000fe20000000000 */
[----:B------:R-:W-:-:S02]  /*63d0*/  LOP3.LUT R16, R45, 0xff0000, R16, 0xf8, !PT ;  /* 0x00ff00002d107812 */ /* 0x000fc400078ef810 */
[----:B------:R-:W-:Y:S02]  /*63e0*/  LOP3.LUT R164, R164, 0xffff, RZ, 0xc0, !PT ;  /* 0x0000ffffa4a47812 */ /* 0x000fe400078ec0ff */
[----:B------:R-:W-:Y:S02]  /*63f0*/  LOP3.LUT R160, R160, 0xffff, RZ, 0xc0, !PT ;  /* 0x0000ffffa0a07812 */ /* 0x000fe400078ec0ff */
[----:B------:R-:W-:Y:S01]  /*6400*/  F2FP.SATFINITE.E4M3.F32.PACK_AB_MERGE_C R109, R183, R129, RZ ;  /* 0x00000081b76d723e */ /* 0x000fe200048070ff */
[----:B------:R-:W-:Y:S01]  /*6410*/  FADD R129, R133, R94 ;  /* 0x0000005e85817221 */ /* 0x000fe20000000000 */
[----:B------:R-:W-:Y:S01]  /*6420*/  F2FP.SATFINITE.E4M3.F32.PACK_AB_MERGE_C R107, R183, R137, RZ ;  /* 0x00000089b76b723e */ /* 0x000fe200048070ff */
[----:B------:R-:W-:Y:S01]  /*6430*/  IMAD.SHL.U32 R160, R160, 0x1000000, RZ ;  /* 0x01000000a0a07824 */ /* 0x000fe200078e00ff */
[----:B------:R-:W-:Y:S01]  /*6440*/  LOP3.LUT R18, R18, 0xff, RZ, 0xc0, !PT ;  /* 0x000000ff12127812 */ /* 0x000fe200078ec0ff */
[----:B------:R-:W-:Y:S01]  /*6450*/  FADD R137, R141, R56 ;  /* 0x000000388d897221 */ /* 0x000fe20000000000 */
[----:B------:R-:W-:Y:S01]  /*6460*/  LOP3.LUT R75, R62, 0xffff, RZ, 0xc0, !PT ;  /* 0x0000ffff3e4b7812 */ /* 0x000fe200078ec0ff */
[----:B------:R-:W-:Y:S01]  /*6470*/  FADD R129, R129, R216 ;  /* 0x000000d881817221 */ /* 0x000fe20000000000 */
[----:B------:R-:W-:Y:S01]  /*6480*/  LOP3.LUT R20, R20, 0xff, RZ, 0xc0, !PT ;  /* 0x000000ff14147812 */ /* 0x000fe200078ec0ff */
[----:B------:R-:W-:Y:S01]  /*6490*/  FADD R158, R137, R220 ;  /* 0x000000dc899e7221 */ /* 0x000fe20000000000 */
[----:B------:R-:W-:Y:S01]  /*64a0*/  LOP3.LUT R79, R60, 0xffff, RZ, 0xc0, !PT ;  /* 0x0000ffff3c4f7812 */ /* 0x000fe200078ec0ff */
[----:B------:R-:W-:Y:S01]  /*64b0*/  FADD R170, R170, R129 ;  /* 0x00000081aaaa7221 */ /* 0x000fe20000000000 */
[----:B------:R-:W-:Y:S01]  /*64c0*/  LOP3.LUT R108, R15, 0xff0000, R108, 0xf8, !PT ;  /* 0x00ff00000f6c7812 */ /* 0x000fe200078ef86c */
[----:B------:R-:W-:Y:S01]  /*64d0*/  FADD R158, R81, R158 ;  /* 0x0000009e519e7221 */ /* 0x000fe20000000000 */
[----:B------:R-:W-:Y:S01]  /*64e0*/  F2FP.SATFINITE.E4M3.F32.PACK_AB_MERGE_C R167, R183, R167, RZ ;  /* 0x000000a7b7a7723e */ /* 0x000fe200048070ff */
[----:B------:R-:W-:Y:S01]  /*64f0*/  FADD R59, R59, R170 ;  /* 0x000000aa3b3b7221 */ /* 0x000fe20000000000 */
[----:B------:R-:W-:Y:S01]  /*6500*/  F2FP.SATFINITE.E4M3.F32.PACK_AB_MERGE_C R166, R183, R166, RZ ;  /* 0x000000a6b7a6723e */ /* 0x000fe200048070ff */
[----:B------:R-:W-:Y:S01]  /*6510*/  FADD R158, R67, R158 ;  /* 0x0000009e439e7221 */ /* 0x000fe20000000000 */
[----:B------:R-:W-:Y:S01]  /*6520*/  PRMT R152, R152, 0x7604, R153 ;  /* 0x0000760498987816 */ /* 0x000fe20000000099 */
[----:B------:R-:W-:Y:S01]  /*6530*/  IMAD.U32 R167, R167, 0x10000, RZ ;  /* 0x00010000a7a77824 */ /* 0x000fe200078e00ff */
[----:B------:R-:W-:Y:S01]  /*6540*/  LOP3.LUT R36, R36, 0xff, RZ, 0xc0, !PT ;  /* 0x000000ff24247812 */ /* 0x000fe200078ec0ff */
[----:B------:R-:W-:Y:S01]  /*6550*/  FADD R158, R63, R158 ;  /* 0x0000009e3f9e7221 */ /* 0x000fe20000000000 */
[----:B------:R-:W-:Y:S01]  /*6560*/  LOP3.LUT R91, R48, 0xffff, RZ, 0xc0, !PT ;  /* 0x0000ffff305b7812 */ /* 0x000fe200078ec0ff */
[----:B------:R-:W-:Y:S01]  /*6570*/  FADD R174, R59, R174 ;  /* 0x000000ae3bae7221 */ /* 0x000fe20000000000 */
[----:B------:R-:W-:-:S02]  /*6580*/  LOP3.LUT R21, R2, R21, RZ, 0xfc, !PT ;  /* 0x0000001502157212 */ /* 0x000fc400078efcff */
[----:B------:R-:W-:Y:S02]  /*6590*/  LOP3.LUT R6, R6, R29, RZ, 0xfc, !PT ;  /* 0x0000001d06067212 */ /* 0x000fe400078efcff */
[----:B------:R-:W-:Y:S02]  /*65a0*/  LOP3.LUT R171, R171, 0xff, RZ, 0xc0, !PT ;  /* 0x000000ffabab7812 */ /* 0x000fe400078ec0ff */
[----:B------:R-:W-:Y:S02]  /*65b0*/  LOP3.LUT R156, R156, 0xffff, RZ, 0xc0, !PT ;  /* 0x0000ffff9c9c7812 */ /* 0x000fe400078ec0ff */
[----:B------:R-:W-:Y:S01]  /*65c0*/  LOP3.LUT R28, R7, 0xff0000, R28, 0xf8, !PT ;  /* 0x00ff0000071c7812 */ /* 0x000fe200078ef81c */
[----:B------:R-:W-:Y:S01]  /*65d0*/  IMAD.SHL.U32 R7, R164, 0x1000000, RZ ;  /* 0x01000000a4077824 */ /* 0x000fe200078e00ff */
[----:B------:R-:W-:Y:S01]  /*65e0*/  LOP3.LUT R32, R32, 0xff0000, R3, 0xf8, !PT ;  /* 0x00ff000020207812 */ /* 0x000fe200078ef803 */
[----:B------:R-:W-:Y:S01]  /*65f0*/  IMAD.U32 R3, R110, 0x10000, RZ ;  /* 0x000100006e037824 */ /* 0x000fe200078e00ff */
[----:B------:R-:W-:-:S02]  /*6600*/  LOP3.LUT R8, R8, R31, RZ, 0xfc, !PT ;  /* 0x0000001f08087212 */ /* 0x000fc400078efcff */
[----:B------:R-:W-:Y:S02]  /*6610*/  LOP3.LUT R23, R16, R23, RZ, 0xfc, !PT ;  /* 0x0000001710177212 */ /* 0x000fe400078efcff */
[----:B------:R-:W-:Y:S01]  /*6620*/  PRMT R75, R75, 0x7604, R18 ;  /* 0x000076044b4b7816 */ /* 0x000fe20000000012 */
[----:B------:R-:W-:Y:S01]  /*6630*/  IMAD.U32 R18, R37, 0x10000, RZ ;  /* 0x0001000025127824 */ /* 0x000fe200078e00ff */
[----:B------:R-:W-:Y:S01]  /*6640*/  PRMT R79, R79, 0x7604, R20 ;  /* 0x000076044f4f7816 */ /* 0x000fe20000000014 */
[----:B------:R-:W-:Y:S01]  /*6650*/  IMAD.U32 R20, R109, 0x10000, RZ ;  /* 0x000100006d147824 */ /* 0x000fe200078e00ff */
[----:B------:R-:W-:Y:S02]  /*6660*/  LOP3.LUT R27, R27, 0xffff, RZ, 0xc0, !PT ;  /* 0x0000ffff1b1b7812 */ /* 0x000fe400078ec0ff */
[----:B------:R-:W-:Y:S02]  /*6670*/  LOP3.LUT R107, R107, 0xffff, RZ, 0xc0, !PT ;  /* 0x0000ffff6b6b7812 */ /* 0x000fe400078ec0ff */
[----:B------:R-:W-:Y:S01]  /*6680*/  LOP3.LUT R108, R108, R11, RZ, 0xfc, !PT ;  /* 0x0000000b6c6c7212 */ /* 0x000fe200078efcff */
[----:B------:R-:W-:Y:S01]  /*6690*/  IMAD.SHL.U32 R11, R0, 0x4, RZ ;  /* 0x00000004000b7824 */ /* 0x000fe200078e00ff */
[----:B------:R-:W-:Y:S01]  /*66a0*/  PRMT R36, R91, 0x7604, R36 ;  /* 0x000076045b247816 */ /* 0x000fe20000000024 */
[----:B------:R-:W-:Y:S01]  /*66b0*/  IMAD.SHL.U32 R27, R27, 0x1000000, RZ ;  /* 0x010000001b1b7824 */ /* 0x000fe200078e00ff */
[----:B------:R-:W-:Y:S01]  /*66c0*/  LOP3.LUT R152, R152, 0xff0000, R165, 0xf8, !PT ;  /* 0x00ff000098987812 */ /* 0x000fe200078ef8a5 */
[----:B------:R-:W-:Y:S01]  /*66d0*/  IMAD.SHL.U32 R107, R107, 0x1000000, RZ ;  /* 0x010000006b6b7824 */ /* 0x000fe200078e00ff */
[----:B------:R-:W-:Y:S01]  /*66e0*/  LOP3.LUT R149, R149, 0xff0000, R162, 0xf8, !PT ;  /* 0x00ff000095957812 */ /* 0x000fe200078ef8a2 */
[----:B------:R-:W-:Y:S01]  /*66f0*/  IMAD.MOV.U32 R0, RZ, RZ, 0x3021 ;  /* 0x00003021ff007424 */ /* 0x000fe200078e00ff */
[----:B------:R-:W-:-:S02]  /*6700*/  LOP3.LUT R166, R166, 0xffff, RZ, 0xc0, !PT ;  /* 0x0000ffffa6a67812 */ /* 0x000fc400078ec0ff */
[----:B------:R-:W-:Y:S02]  /*6710*/  SEL R16, R6, R21, P1 ;  /* 0x0000001506107207 */ /* 0x000fe40000800000 */
[----:B------:R-:W-:Y:S02]  /*6720*/  SEL R21, R21, R6, P1 ;  /* 0x0000000615157207 */ /* 0x000fe40000800000 */
[----:B------:R-:W-:Y:S02]  /*6730*/  F2FP.SATFINITE.E4M3.F32.PACK_AB_MERGE_C R154, R183, R154, RZ ;  /* 0x0000009ab79a723e */ /* 0x000fe400048070ff */
[----:B------:R-:W-:Y:S02]  /*6740*/  PRMT R156, R156, 0x7604, R171 ;  /* 0x000076049c9c7816 */ /* 0x000fe400000000ab */
[----:B------:R-:W-:Y:S02]  /*6750*/  SEL R6, R23, R8, P1 ;  /* 0x0000000817067207 */ /* 0x000fe40000800000 */
[----:B------:R-:W-:Y:S01]  /*6760*/  SEL R23, R8, R23, P1 ;  /* 0x0000001708177207 */ /* 0x000fe20000800000 */
[----:B------:R-:W-:Y:S01]  /*6770*/  IMAD.MOV.U32 R8, RZ, RZ, 0x2130 ;  /* 0x00002130ff087424 */ /* 0x000fe200078e00ff */
[----:B------:R-:W-:Y:S01]  /*6780*/  LOP3.LUT R36, R36, 0xff0000, R3, 0xf8, !PT ;  /* 0x00ff000024247812 */ /* 0x000fe200078ef803 */
[----:B------:R-:W-:Y:S01]  /*6790*/  IMAD.SHL.U32 R3, R166, 0x1000000, RZ ;  /* 0x01000000a6037824 */ /* 0x000fe200078e00ff */
[----:B------:R-:W-:-:S02]  /*67a0*/  LOP3.LUT R7, R152, R7, RZ, 0xfc, !PT ;  /* 0x0000000798077212 */ /* 0x000fc400078efcff */
[----:B------:R-:W-:Y:S02]  /*67b0*/  LOP3.LUT R160, R149, R160, RZ, 0xfc, !PT ;  /* 0x000000a095a07212 */ /* 0x000fe400078efcff */
[----:B------:R-:W-:Y:S02]  /*67c0*/  LOP3.LUT R18, R49, 0xff0000, R18, 0xf8, !PT ;  /* 0x00ff000031127812 */ /* 0x000fe400078ef812 */
[----:B------:R-:W-:Y:S02]  /*67d0*/  LOP3.LUT R20, R51, 0xff0000, R20, 0xf8, !PT ;  /* 0x00ff000033147812 */ /* 0x000fe400078ef814 */
[----:B------:R-:W-:Y:S02]  /*67e0*/  LOP3.LUT R11, R11, 0xc, RZ, 0xc0, !PT ;  /* 0x0000000c0b0b7812 */ /* 0x000fe400078ec0ff */
[----:B------:R-:W-:Y:S02]  /*67f0*/  LOP3.LUT R156, R156, 0xff0000, R167, 0xf8, !PT ;  /* 0x00ff00009c9c7812 */ /* 0x000fe400078ef8a7 */
[----:B------:R-:W-:-:S02]  /*6800*/  LOP3.LUT R154, R154, 0xffff, RZ, 0xc0, !PT ;  /* 0x0000ffff9a9a7812 */ /* 0x000fc400078ec0ff */
[----:B------:R-:W-:Y:S02]  /*6810*/  F2FP.SATFINITE.E4M3.F32.PACK_AB_MERGE_C R104, R183, R104, RZ ;  /* 0x00000068b768723e */ /* 0x000fe400048070ff */
[----:B------:R-:W-:Y:S02]  /*6820*/  SEL R34, R160, R7, P1 ;  /* 0x00000007a0227207 */ /* 0x000fe40000800000 */
[----:B------:R-:W-:Y:S02]  /*6830*/  SEL R37, R7, R160, P1 ;  /* 0x000000a007257207 */ /* 0x000fe40000800000 */
[----:B------:R-:W-:Y:S01]  /*6840*/  F2FP.SATFINITE.E4M3.F32.PACK_AB_MERGE_C R123, R183, R133, RZ ;  /* 0x00000085b77b723e */ /* 0x000fe200048070ff */
[----:B------:R-:W-:Y:S01]  /*6850*/  FADD R133, R135, R26 ;  /* 0x0000001a87857221 */ /* 0x000fe20000000000 */
[C---:B------:R-:W-:Y:S02]  /*6860*/  F2FP.SATFINITE.E4M3.F32.PACK_AB_MERGE_C R22, R183.reuse, R22, RZ ;  /* 0x00000016b716723e */ /* 0x040fe400048070ff */
[----:B------:R-:W-:Y:S01]  /*6870*/  F2FP.SATFINITE.E4M3.F32.PACK_AB_MERGE_C R42, R183, R42, RZ ;  /* 0x0000002ab72a723e */ /* 0x000fe200048070ff */
[----:B------:R-:W-:Y:S01]  /*6880*/  FADD R144, R133, R218 ;  /* 0x000000da85907221 */ /* 0x000fe20000000000 */
[----:B------:R-:W-:-:S02]  /*6890*/  LOP3.LUT R18, R18, R27, RZ, 0xfc, !PT ;  /* 0x0000001b12127212 */ /* 0x000fc400078efcff */
[----:B------:R-:W-:Y:S01]  /*68a0*/  LOP3.LUT R107, R20, R107, RZ, 0xfc, !PT ;  /* 0x0000006b146b7212 */ /* 0x000fe200078efcff */
[----:B------:R-:W-:Y:S01]  /*68b0*/  FADD R144, R83, R144 ;  /* 0x0000009053907221 */ /* 0x000fe20000000000 */
[-C--:B------:R-:W-:Y:S02]  /*68c0*/  SHF.R.U32.HI R7, RZ, R11.reuse, R0 ;  /* 0x0000000bff077219 */ /* 0x080fe40000011600 */
[----:B------:R-:W-:Y:S01]  /*68d0*/  SHF.R.U32.HI R8, RZ, R11, R8 ;  /* 0x0000000bff087219 */ /* 0x000fe20000011608 */
[----:B------:R-:W-:Y:S01]  /*68e0*/  FADD R144, R65, R144 ;  /* 0x0000009041907221 */ /* 0x000fe20000000000 */
[----:B------:R-:W-:Y:S01]  /*68f0*/  LOP3.LUT R5, R156, R3, RZ, 0xfc, !PT ;  /* 0x000000039c057212 */ /* 0x000fe200078efcff */
[----:B------:R-:W-:Y:S01]  /*6900*/  IMAD.SHL.U32 R3, R154, 0x1000000, RZ ;  /* 0x010000009a037824 */ /* 0x000fe200078e00ff */
[----:B------:R-:W-:Y:S01]  /*6910*/  F2FP.SATFINITE.E4M3.F32.PACK_AB_MERGE_C R119, R183, R119, RZ ;  /* 0x00000077b777723e */ /* 0x000fe200048070ff */
[----:B------:R-:W-:Y:S01]  /*6920*/  FADD R61, R61, R144 ;  /* 0x000000903d3d7221 */ /* 0x000fe20000000000 */
[----:B------:R-:W-:-:S02]  /*6930*/  F2FP.SATFINITE.E4M3.F32.PACK_AB_MERGE_C R127, R183, R127, RZ ;  /* 0x0000007fb77f723e */ /* 0x000fc400048070ff */
[C---:B------:R-:W-:Y:S02]  /*6940*/  F2FP.SATFINITE.E4M3.F32.PACK_AB_MERGE_C R135, R183.reuse, R135, RZ ;  /* 0x00000087b787723e */ /* 0x040fe400048070ff */
[C---:B------:R-:W-:Y:S02]  /*6950*/  F2FP.SATFINITE.E4M3.F32.PACK_AB_MERGE_C R141, R183.reuse, R141, RZ ;  /* 0x0000008db78d723e */ /* 0x040fe400048070ff */
[C---:B------:R-:W-:Y:S02]  /*6960*/  F2FP.SATFINITE.E4M3.F32.PACK_AB_MERGE_C R24, R183.reuse, R24, RZ ;  /* 0x00000018b718723e */ /* 0x040fe400048070ff */
[C---:B------:R-:W-:Y:S02]  /*6970*/  F2FP.SATFINITE.E4M3.F32.PACK_AB_MERGE_C R58, R183.reuse, R58, RZ ;  /* 0x0000003ab73a723e */ /* 0x040fe400048070ff */
[----:B------:R-:W-:Y:S02]  /*6980*/  LOP3.LUT R104, R104, 0xffff, RZ, 0xc0, !PT ;  /* 0x0000ffff68687812 */ /* 0x000fe400078ec0ff */
[----:B------:R-:W-:-:S02]  /*6990*/  F2FP.SATFINITE.E4M3.F32.PACK_AB_MERGE_C R125, R183, R125, RZ ;  /* 0x0000007db77d723e */ /* 0x000fc400048070ff */
[----:B------:R-:W-:Y:S02]  /*69a0*/  F2FP.SATFINITE.E4M3.F32.PACK_AB_MERGE_C R140, R183, R140, RZ ;  /* 0x0000008cb78c723e */ /* 0x000fe400048070ff */
[----:B------:R-:W-:Y:S02]  /*69b0*/  LOP3.LUT R22, R22, 0xff, RZ, 0xc0, !PT ;  /* 0x000000ff16167812 */ /* 0x000fe400078ec0ff */
[----:B------:R-:W-:Y:S01]  /*69c0*/  LOP3.LUT R85, R42, 0xffff, RZ, 0xc0, !PT ;  /* 0x0000ffff2a557812 */ /* 0x000fe200078ec0ff */
[----:B------:R-:W-:Y:S01]  /*69d0*/  IMAD.U32 R140, R140, 0x10000, RZ ;  /* 0x000100008c8c7824 */ /* 0x000fe200078e00ff */
[----:B------:R-:W-:Y:S02]  /*69e0*/  SEL R20, R107, R18, P1 ;  /* 0x000000126b147207 */ /* 0x000fe40000800000 */
[----:B------:R-:W-:Y:S02]  /*69f0*/  LOP3.LUT R7, R7, 0xf, RZ, 0xc0, !PT ;  /* 0x0000000f07077812 */ /* 0x000fe400078ec0ff */
[----:B------:R-:W-:-:S02]  /*6a00*/  LOP3.LUT R8, R8, 0xf, RZ, 0xc0, !PT ;  /* 0x0000000f08087812 */ /* 0x000fc400078ec0ff */
[C---:B------:R-:W-:Y:S01]  /*6a10*/  F2FP.SATFINITE.E4M3.F32.PACK_AB_MERGE_C R146, R183.reuse, R146, RZ ;  /* 0x00000092b792723e */ /* 0x040fe200048070ff */
[----:B------:R1:W-:Y:S01]  /*6a20*/  SHFL.IDX PT, R27, R6, R7, 0x1c1f ;  /* 0x001c1f07061b7589 */ /* 0x0003e200000e0000 */
[C---:B------:R-:W-:Y:S02]  /*6a30*/  F2FP.SATFINITE.E4M3.F32.PACK_AB_MERGE_C R86, R183.reuse, R86, RZ ;  /* 0x00000056b756723e */ /* 0x040fe400048070ff */
[----:B------:R-:W-:Y:S01]  /*6a40*/  SEL R107, R18, R107, P1 ;  /* 0x0000006b126b7207 */ /* 0x000fe20000800000 */
[----:B------:R2:W3:Y:S01]  /*6a50*/  SHFL.IDX PT, R0, R23, R8, 0x1c1f ;  /* 0x001c1f0817007589 */ /* 0x0004e200000e0000 */
[C---:B------:R-:W-:Y:S02]  /*6a60*/  F2FP.SATFINITE.E4M3.F32.PACK_AB_MERGE_C R169, R183.reuse, R169, RZ ;  /* 0x000000a9b7a9723e */ /* 0x040fe400048070ff */
[C---:B------:R-:W-:Y:S01]  /*6a70*/  F2FP.SATFINITE.E4M3.F32.PACK_AB_MERGE_C R128, R183.reuse, R128, RZ ;  /* 0x00000080b780723e */ /* 0x040fe200048070ff */
[----:B------:R-:W-:Y:S01]  /*6a80*/  SHFL.IDX PT, R16, R16, R7, 0x1c1f ;  /* 0x001c1f0710107589 */ /* 0x000fe200000e0000 */
[----:B------:R-:W-:Y:S01]  /*6a90*/  F2FP.SATFINITE.E4M3.F32.PACK_AB_MERGE_C R98, R183, R98, RZ ;  /* 0x00000062b762723e */ /* 0x000fe200048070ff */
[----:B-1----:R-:W-:Y:S01]  /*6aa0*/  IMAD.MOV.U32 R6, RZ, RZ, 0x1054 ;  /* 0x00001054ff067424 */ /* 0x002fe200078e00ff */
[----:B------:R-:W-:Y:S01]  /*6ab0*/  LOP3.LUT R55, R119, 0xff, RZ, 0xc0, !PT ;  /* 0x000000ff77377812 */ /* 0x000fe200078ec0ff */
[----:B------:R-:W-:Y:S01]  /*6ac0*/  IMAD.U32 R128, R128, 0x10000, RZ ;  /* 0x0001000080807824 */ /* 0x000fe200078e00ff */
[----:B------:R-:W-:Y:S01]  /*6ad0*/  LOP3.LUT R180, R127, 0xffff, RZ, 0xc0, !PT ;  /* 0x0000ffff7fb47812 */ /* 0x000fe200078ec0ff */
[----:B------:R-:W1:Y:S01]  /*6ae0*/  SHFL.IDX PT, R21, R21, R8, 0x1c1f ;  /* 0x001c1f0815157589 */ /* 0x000e6200000e0000 */
[----:B------:R-:W-:-:S02]  /*6af0*/  LOP3.LUT R135, R135, 0xff, RZ, 0xc0, !PT ;  /* 0x000000ff87877812 */ /* 0x000fc400078ec0ff */
[----:B------:R-:W-:Y:S01]  /*6b00*/  LOP3.LUT R182, R141, 0xffff, RZ, 0xc0, !PT ;  /* 0x0000ffff8db67812 */ /* 0x000fe200078ec0ff */
[----:B------:R-:W-:Y:S01]  /*6b10*/  SHFL.IDX PT, R20, R20, R7, 0x1c1f ;  /* 0x001c1f0714147589 */ /* 0x000fe200000e0000 */
[----:B------:R-:W-:Y:S02]  /*6b20*/  LOP3.LUT R24, R24, 0xff, RZ, 0xc0, !PT ;  /* 0x000000ff18187812 */ /* 0x000fe400078ec0ff */
[----:B------:R-:W-:Y:S01]  /*6b30*/  LOP3.LUT R81, R58, 0xffff, RZ, 0xc0, !PT ;  /* 0x0000ffff3a517812 */ /* 0x000fe200078ec0ff */
[----:B------:R-:W4:Y:S01]  /*6b40*/  SHFL.IDX PT, R107, R107, R8, 0x1c1f ;  /* 0x001c1f086b6b7589 */ /* 0x000f2200000e0000 */
[C---:B------:R-:W-:Y:S02]  /*6b50*/  F2FP.SATFINITE.E4M3.F32.PACK_AB_MERGE_C R126, R183.reuse, R126, RZ ;  /* 0x0000007eb77e723e */ /* 0x040fe400048070ff */
[C---:B------:R-:W-:Y:S01]  /*6b60*/  F2FP.SATFINITE.E4M3.F32.PACK_AB_MERGE_C R102, R183.reuse, R102, RZ ;  /* 0x00000066b766723e */ /* 0x040fe200048070ff */
[----:B------:R-:W-:Y:S01]  /*6b70*/  SHFL.IDX PT, R35, R34, R7, 0x1c1f ;  /* 0x001c1f0722237589 */ /* 0x000fe200000e0000 */
[C---:B------:R-:W-:Y:S01]  /*6b80*/  F2FP.SATFINITE.E4M3.F32.PACK_AB_MERGE_C R124, R183.reuse, R124, RZ ;  /* 0x0000007cb77c723e */ /* 0x040fe200048070ff */
[----:B------:R-:W-:Y:S01]  /*6b90*/  IMAD.U32 R126, R126, 0x10000, RZ ;  /* 0x000100007e7e7824 */ /* 0x000fe200078e00ff */
[----:B------:R-:W-:-:S02]  /*6ba0*/  F2FP.SATFINITE.E4M3.F32.PACK_AB_MERGE_C R100, R183, R100, RZ ;  /* 0x00000064b764723e */ /* 0x000fc400048070ff */
[C---:B------:R-:W-:Y:S01]  /*6bb0*/  F2FP.SATFINITE.E4M3.F32.PACK_AB_MERGE_C R26, R183.reuse, R26, RZ ;  /* 0x0000001ab71a723e */ /* 0x040fe200048070ff */
[----:B------:R-:W-:Y:S01]  /*6bc0*/  IMAD.U32 R124, R124, 0x10000, RZ ;  /* 0x000100007c7c7824 */ /* 0x000fe200078e00ff */
[C---:B------:R-:W-:Y:S02]  /*6bd0*/  F2FP.SATFINITE.E4M3.F32.PACK_AB_MERGE_C R56, R183.reuse, R56, RZ ;  /* 0x00000038b738723e */ /* 0x040fe400048070ff */
[----:B------:R-:W-:Y:S01]  /*6be0*/  LOP3.LUT R28, R28, R3, RZ, 0xfc, !PT ;  /* 0x000000031c1c7212 */ /* 0x000fe200078efcff */
[----:B------:R-:W-:Y:S01]  /*6bf0*/  IMAD.SHL.U32 R3, R104, 0x1000000, RZ ;  /* 0x0100000068037824 */ /* 0x000fe200078e00ff */
[C---:B------:R-:W-:Y:S02]  /*6c00*/  F2FP.SATFINITE.E4M3.F32.PACK_AB_MERGE_C R134, R183.reuse, R134, RZ ;  /* 0x00000086b786723e */ /* 0x040fe400048070ff */
[C---:B------:R-:W-:Y:S02]  /*6c10*/  F2FP.SATFINITE.E4M3.F32.PACK_AB_MERGE_C R96, R183.reuse, R96, RZ ;  /* 0x00000060b760723e */ /* 0x040fe400048070ff */
[C---:B------:R-:W-:Y:S01]  /*6c20*/  F2FP.SATFINITE.E4M3.F32.PACK_AB_MERGE_C R122, R183.reuse, R122, RZ ;  /* 0x0000007ab77a723e */ /* 0x040fe200048070ff */
[----:B------:R-:W-:Y:S01]  /*6c30*/  IMAD.U32 R134, R134, 0x10000, RZ ;  /* 0x0001000086867824 */ /* 0x000fe200078e00ff */
[----:B------:R-:W-:-:S02]  /*6c40*/  F2FP.SATFINITE.E4M3.F32.PACK_AB_MERGE_C R90, R183, R90, RZ ;  /* 0x0000005ab75a723e */ /* 0x000fc400048070ff */
[----:B------:R-:W-:Y:S01]  /*6c50*/  PRMT R85, R85, 0x7604, R22 ;  /* 0x0000760455557816 */ /* 0x000fe20000000016 */
[----:B------:R-:W-:Y:S01]  /*6c60*/  IMAD.U32 R22, R125, 0x10000, RZ ;  /* 0x000100007d167824 */ /* 0x000fe200078e00ff */
[----:B------:R-:W-:Y:S01]  /*6c70*/  LOP3.LUT R123, R123, 0xffff, RZ, 0xc0, !PT ;  /* 0x0000ffff7b7b7812 */ /* 0x000fe200078ec0ff */
[----:B------:R-:W-:Y:S01]  /*6c80*/  IMAD.U32 R122, R122, 0x10000, RZ ;  /* 0x000100007a7a7824 */ /* 0x000fe200078e00ff */
[----:B------:R-:W-:Y:S02]  /*6c90*/  LOP3.LUT R139, R139, 0xffff, RZ, 0xc0, !PT ;  /* 0x0000ffff8b8b7812 */ /* 0x000fe400078ec0ff */
[----:B------:R-:W-:Y:S01]  /*6ca0*/  F2FP.SATFINITE.E4M3.F32.PACK_AB_MERGE_C R120, R183, R120, RZ ;  /* 0x00000078b778723e */ /* 0x000fe200048070ff */
[----:B------:R-:W-:Y:S01]  /*6cb0*/  IMAD.SHL.U32 R123, R123, 0x1000000, RZ ;  /* 0x010000007b7b7824 */ /* 0x000fe200078e00ff */
[----:B------:R-:W-:Y:S01]  /*6cc0*/  F2FP.SATFINITE.E4M3.F32.PACK_AB_MERGE_C R94, R183, R94, RZ ;  /* 0x0000005eb75e723e */ /* 0x000fe200048070ff */
[----:B------:R-:W-:Y:S01]  /*6cd0*/  IMAD.SHL.U32 R2, R139, 0x1000000, RZ ;  /* 0x010000008b027824 */ /* 0x000fe200078e00ff */
[C---:B------:R-:W-:Y:S01]  /*6ce0*/  F2FP.SATFINITE.E4M3.F32.PACK_AB_MERGE_C R118, R183.reuse, R118, RZ ;  /* 0x00000076b776723e */ /* 0x040fe200048070ff */
[----:B------:R-:W-:Y:S01]  /*6cf0*/  IMAD.U32 R120, R120, 0x10000, RZ ;  /* 0x0001000078787824 */ /* 0x000fe200078e00ff */
[----:B------:R-:W-:-:S02]  /*6d00*/  F2FP.SATFINITE.E4M3.F32.PACK_AB_MERGE_C R92, R183, R92, RZ ;  /* 0x0000005cb75c723e */ /* 0x000fc400048070ff */
[----:B------:R-:W-:Y:S01]  /*6d10*/  LOP3.LUT R146, R146, 0xffff, RZ, 0xc0, !PT ;  /* 0x0000ffff92927812 */ /* 0x000fe200078ec0ff */
[----:B------:R-:W-:Y:S01]  /*6d20*/  IMAD.U32 R118, R118, 0x10000, RZ ;  /* 0x0001000076767824 */ /* 0x000fe200078e00ff */
[----:B------:R-:W-:Y:S02]  /*6d30*/  LOP3.LUT R86, R86, 0xffff, RZ, 0xc0, !PT ;  /* 0x0000ffff56567812 */ /* 0x000fe400078ec0ff */
[C---:B------:R-:W-:Y:S01]  /*6d40*/  F2FP.SATFINITE.E4M3.F32.PACK_AB_MERGE_C R132, R183.reuse, R132, RZ ;  /* 0x00000084b784723e */ /* 0x040fe200048070ff */
[----:B------:R-:W-:Y:S01]  /*6d50*/  IMAD.SHL.U32 R15, R146, 0x1000000, RZ ;  /* 0x01000000920f7824 */ /* 0x000fe200078e00ff */
[C---:B------:R-:W-:Y:S02]  /*6d60*/  F2FP.SATFINITE.E4M3.F32.PACK_AB_MERGE_C R88, R183.reuse, R88, RZ ;  /* 0x00000058b758723e */ /* 0x040fe400048070ff */
[C---:B------:R-:W-:Y:S01]  /*6d70*/  F2FP.SATFINITE.E4M3.F32.PACK_AB_MERGE_C R116, R183.reuse, R116, RZ ;  /* 0x00000074b774723e */ /* 0x040fe200048070ff */
[----:B------:R-:W-:Y:S01]  /*6d80*/  IMAD.U32 R132, R132, 0x10000, RZ ;  /* 0x0001000084847824 */ /* 0x000fe200078e00ff */
[----:B------:R-:W-:-:S02]  /*6d90*/  F2FP.SATFINITE.E4M3.F32.PACK_AB_MERGE_C R82, R183, R82, RZ ;  /* 0x00000052b752723e */ /* 0x000fc400048070ff */
[----:B------:R-:W-:Y:S01]  /*6da0*/  PRMT R55, R180, 0x7604, R55 ;  /* 0x00007604b4377816 */ /* 0x000fe20000000037 */
[----:B------:R-:W-:Y:S01]  /*6db0*/  IMAD.U32 R116, R116, 0x10000, RZ ;  /* 0x0001000074747824 */ /* 0x000fe200078e00ff */
[----:B------:R-:W-:Y:S02]  /*6dc0*/  PRMT R135, R182, 0x7604, R135 ;  /* 0x00007604b6877816 */ /* 0x000fe40000000087 */
[----:B------:R-:W-:Y:S01]  /*6dd0*/  PRMT R81, R81, 0x7604, R24 ;  /* 0x0000760451517816 */ /* 0x000fe20000000018 */
[----:B------:R-:W-:Y:S01]  /*6de0*/  IMAD.U32 R24, R163, 0x10000, RZ ;  /* 0x00010000a3187824 */ /* 0x000fe200078e00ff */
[----:B------:R-:W-:Y:S02]  /*6df0*/  LOP3.LUT R169, R169, 0xffff, RZ, 0xc0, !PT ;  /* 0x0000ffffa9a97812 */ /* 0x000fe400078ec0ff */
[----:B------:R-:W-:Y:S02]  /*6e00*/  LOP3.LUT R98, R98, 0xffff, RZ, 0xc0, !PT ;  /* 0x0000ffff62627812 */ /* 0x000fe400078ec0ff */
[----:B------:R-:W-:Y:S01]  /*6e10*/  F2FP.SATFINITE.E4M3.F32.PACK_AB_MERGE_C R13, R183, R13, RZ ;  /* 0x0000000db70d723e */ /* 0x000fe200048070ff */
[----:B------:R-:W-:Y:S01]  /*6e20*/  IMAD.SHL.U32 R169, R169, 0x1000000, RZ ;  /* 0x01000000a9a97824 */ /* 0x000fe200078e00ff */
[C---:B------:R-:W-:Y:S01]  /*6e30*/  F2FP.SATFINITE.E4M3.F32.PACK_AB_MERGE_C R130, R183.reuse, R130, RZ ;  /* 0x00000082b782723e */ /* 0x040fe200048070ff */
[----:B------:R-:W-:Y:S01]  /*6e40*/  IMAD.SHL.U32 R98, R98, 0x1000000, RZ ;  /* 0x0100000062627824 */ /* 0x000fe200078e00ff */
[----:B------:R-:W-:-:S02]  /*6e50*/  F2FP.SATFINITE.E4M3.F32.PACK_AB_MERGE_C R80, R183, R80, RZ ;  /* 0x00000050b750723e */ /* 0x000fc400048070ff */
[C---:B------:R-:W-:Y:S01]  /*6e60*/  F2FP.SATFINITE.E4M3.F32.PACK_AB_MERGE_C R74, R183.reuse, R74, RZ ;  /* 0x0000004ab74a723e */ /* 0x040fe200048070ff */
[----:B------:R-:W-:Y:S01]  /*6e70*/  IMAD.U32 R130, R130, 0x10000, RZ ;  /* 0x0001000082827824 */ /* 0x000fe200078e00ff */
[----:B------:R-:W-:Y:S02]  /*6e80*/  LOP3.LUT R26, R26, 0xff, RZ, 0xc0, !PT ;  /* 0x000000ff1a1a7812 */ /* 0x000fe400078ec0ff */
[----:B------:R-:W-:Y:S02]  /*6e90*/  LOP3.LUT R83, R56, 0xffff, RZ, 0xc0, !PT ;  /* 0x0000ffff38537812 */ /* 0x000fe400078ec0ff */
[----:B------:R-:W-:Y:S02]  /*6ea0*/  LOP3.LUT R102, R102, 0xffff, RZ, 0xc0, !PT ;  /* 0x0000ffff66667812 */ /* 0x000fe400078ec0ff */
[----:B------:R-:W-:Y:S02]  /*6eb0*/  LOP3.LUT R100, R100, 0xffff, RZ, 0xc0, !PT ;  /* 0x0000ffff64647812 */ /* 0x000fe400078ec0ff */
[----:B------:R-:W-:Y:S01]  /*6ec0*/  F2FP.SATFINITE.E4M3.F32.PACK_AB_MERGE_C R76, R183, R76, RZ ;  /* 0x0000004cb74c723e */ /* 0x000fe200048070ff */
[----:B------:R-:W-:Y:S01]  /*6ed0*/  IMAD.SHL.U32 R102, R102, 0x1000000, RZ ;  /* 0x0100000066667824 */ /* 0x000fe200078e00ff */
[----:B------:R-:W-:Y:S01]  /*6ee0*/  LOP3.LUT R96, R96, 0xffff, RZ, 0xc0, !PT ;  /* 0x0000ffff60607812 */ /* 0x000fe200078ec0ff */
[----:B------:R-:W-:Y:S01]  /*6ef0*/  IMAD.SHL.U32 R100, R100, 0x1000000, RZ ;  /* 0x0100000064647824 */ /* 0x000fe200078e00ff */
[----:B------:R-:W-:-:S02]  /*6f00*/  LOP3.LUT R90, R90, 0xffff, RZ, 0xc0, !PT ;  /* 0x0000ffff5a5a7812 */ /* 0x000fc400078ec0ff */
[C---:B------:R-:W-:Y:S01]  /*6f10*/  F2FP.SATFINITE.E4M3.F32.PACK_AB_MERGE_C R159, R183.reuse, R159, RZ ;  /* 0x0000009fb79f723e */ /* 0x040fe200048070ff */
[----:B------:R-:W-:Y:S01]  /*6f20*/  IMAD.SHL.U32 R96, R96, 0x1000000, RZ ;  /* 0x0100000060607824 */ /* 0x000fe200078e00ff */
[----:B------:R-:W-:Y:S01]  /*6f30*/  F2FP.SATFINITE.E4M3.F32.PACK_AB_MERGE_C R157, R183, R157, RZ ;  /* 0x0000009db79d723e */ /* 0x000fe200048070ff */
[----:B------:R-:W-:Y:S01]  /*6f40*/  IMAD.SHL.U32 R90, R90, 0x1000000, RZ ;  /* 0x010000005a5a7824 */ /* 0x000fe200078e00ff */
[----:B------:R-:W-:Y:S01]  /*6f50*/  LOP3.LUT R136, R136, R3, RZ, 0xfc, !PT ;  /* 0x0000000388887212 */ /* 0x000fe200078efcff */
[----:B------:R-:W-:Y:S01]  /*6f60*/  IMAD.SHL.U32 R3, R86, 0x1000000, RZ ;  /* 0x0100000056037824 */ /* 0x000fe200078e00ff */
[----:B------:R-:W-:Y:S02]  /*6f70*/  LOP3.LUT R94, R94, 0xffff, RZ, 0xc0, !PT ;  /* 0x0000ffff5e5e7812 */ /* 0x000fe400078ec0ff */
[----:B------:R-:W-:Y:S02]  /*6f80*/  LOP3.LUT R92, R92, 0xffff, RZ, 0xc0, !PT ;  /* 0x0000ffff5c5c7812 */ /* 0x000fe400078ec0ff */
[----:B------:R-:W-:Y:S01]  /*6f90*/  LOP3.LUT R22, R55, 0xff0000, R22, 0xf8, !PT ;  /* 0x00ff000037167812 */ /* 0x000fe200078ef816 */
[----:B------:R-:W-:Y:S01]  /*6fa0*/  IMAD.SHL.U32 R94, R94, 0x1000000, RZ ;  /* 0x010000005e5e7824 */ /* 0x000fe200078e00ff */
[----:B------:R-:W-:Y:S01]  /*6fb0*/  LOP3.LUT R135, R135, 0xff0000, R140, 0xf8, !PT ;  /* 0x00ff000087877812 */ /* 0x000fe200078ef88c */
[----:B------:R-:W-:Y:S01]  /*6fc0*/  IMAD.SHL.U32 R92, R92, 0x1000000, RZ ;  /* 0x010000005c5c7824 */ /* 0x000fe200078e00ff */
[----:B------:R-:W-:-:S02]  /*6fd0*/  LOP3.LUT R88, R88, 0xffff, RZ, 0xc0, !PT ;  /* 0x0000ffff58587812 */ /* 0x000fc400078ec0ff */
[----:B------:R-:W-:Y:S02]  /*6fe0*/  LOP3.LUT R82, R82, 0xffff, RZ, 0xc0, !PT ;  /* 0x0000ffff52527812 */ /* 0x000fe400078ec0ff */
[----:B------:R-:W-:Y:S01]  /*6ff0*/  LOP3.LUT R13, R13, 0xff, RZ, 0xc0, !PT ;  /* 0x000000ff0d0d7812 */ /* 0x000fe200078ec0ff */
[----:B------:R-:W-:Y:S01]  /*7000*/  IMAD.SHL.U32 R88, R88, 0x1000000, RZ ;  /* 0x0100000058587824 */ /* 0x000fe200078e00ff */
[----:B------:R-:W-:Y:S01]  /*7010*/  PRMT R83, R83, 0x7604, R26 ;  /* 0x0000760453537816 */ /* 0x000fe2000000001a */
[----:B------:R-:W-:Y:S01]  /*7020*/  IMAD.U32 R26, R159, 0x10000, RZ ;  /* 0x000100009f1a7824 */ /* 0x000fe200078e00ff */
[----:B------:R-:W-:Y:S01]  /*7030*/  LOP3.LUT R80, R80, 0xffff, RZ, 0xc0, !PT ;  /* 0x0000ffff50507812 */ /* 0x000fe200078ec0ff */
[----:B------:R-:W-:Y:S01]  /*7040*/  IMAD.SHL.U32 R82, R82, 0x1000000, RZ ;  /* 0x0100000052527824 */ /* 0x000fe200078e00ff */
[----:B------:R-:W-:Y:S02]  /*7050*/  LOP3.LUT R74, R74, 0xffff, RZ, 0xc0, !PT ;  /* 0x0000ffff4a4a7812 */ /* 0x000fe400078ec0ff */
[----:B------:R-:W-:Y:S01]  /*7060*/  LOP3.LUT R24, R145, 0xff0000, R24, 0xf8, !PT ;  /* 0x00ff000091187812 */ /* 0x000fe200078ef818 */
[----:B------:R-:W-:Y:S01]  /*7070*/  IMAD.SHL.U32 R80, R80, 0x1000000, RZ ;  /* 0x0100000050507824 */ /* 0x000fe200078e00ff */
[----:B------:R-:W-:-:S02]  /*7080*/  LOP3.LUT R57, R57, 0xff0000, R128, 0xf8, !PT ;  /* 0x00ff000039397812 */ /* 0x000fc400078ef880 */
[----:B------:R-:W-:Y:S02]  /*7090*/  LOP3.LUT R76, R76, 0xffff, RZ, 0xc0, !PT ;  /* 0x0000ffff4c4c7812 */ /* 0x000fe400078ec0ff */
[----:B------:R-:W-:Y:S02]  /*70a0*/  LOP3.LUT R73, R73, 0xff0000, R126, 0xf8, !PT ;  /* 0x00ff000049497812 */ /* 0x000fe400078ef87e */
[----:B------:R-:W-:Y:S01]  /*70b0*/  LOP3.LUT R75, R75, 0xff0000, R124, 0xf8, !PT ;  /* 0x00ff00004b4b7812 */ /* 0x000fe200078ef87c */
[----:B------:R-:W-:Y:S01]  /*70c0*/  IMAD.SHL.U32 R25, R76, 0x1000000, RZ ;  /* 0x010000004c197824 */ /* 0x000fe200078e00ff */
[----:B------:R-:W-:Y:S02]  /*70d0*/  LOP3.LUT R157, R157, 0xffff, RZ, 0xc0, !PT ;  /* 0x0000ffff9d9d7812 */ /* 0x000fe400078ec0ff */
[----:B------:R-:W-:Y:S02]  /*70e0*/  LOP3.LUT R77, R77, 0xff0000, R134, 0xf8, !PT ;  /* 0x00ff00004d4d7812 */ /* 0x000fe400078ef886 */
[----:B------:R-:W-:-:S02]  /*70f0*/  LOP3.LUT R79, R79, 0xff0000, R122, 0xf8, !PT ;  /* 0x00ff00004f4f7812 */ /* 0x000fc400078ef87a */
[----:B------:R-:W-:Y:S02]  /*7100*/  LOP3.LUT R22, R22, R123, RZ, 0xfc, !PT ;  /* 0x0000007b16167212 */ /* 0x000fe400078efcff */
[----:B------:R-:W-:Y:S01]  /*7110*/  LOP3.LUT R135, R135, R2, RZ, 0xfc, !PT ;  /* 0x0000000287877212 */ /* 0x000fe200078efcff */
[----:B------:R-:W-:Y:S01]  /*7120*/  IMAD.SHL.U32 R2, R157, 0x1000000, RZ ;  /* 0x010000009d027824 */ /* 0x000fe200078e00ff */
[----:B------:R-:W-:Y:S02]  /*7130*/  PRMT R13, R176, 0x7604, R13 ;  /* 0x00007604b00d7816 */ /* 0x000fe4000000000d */
[----:B------:R-:W-:Y:S02]  /*7140*/  LOP3.LUT R81, R81, 0xff0000, R120, 0xf8, !PT ;  /* 0x00ff000051517812 */ /* 0x000fe400078ef878 */
[----:B------:R-:W-:Y:S02]  /*7150*/  LOP3.LUT R83, R83, 0xff0000, R118, 0xf8, !PT ;  /* 0x00ff000053537812 */ /* 0x000fe400078ef876 */
[----:B------:R-:W-:-:S02]  /*7160*/  LOP3.LUT R15, R148, R15, RZ, 0xfc, !PT ;  /* 0x0000000f940f7212 */ /* 0x000fc400078efcff */
[----:B------:R-:W-:Y:S01]  /*7170*/  LOP3.LUT R32, R32, R3, RZ, 0xfc, !PT ;  /* 0x0000000320207212 */ /* 0x000fe200078efcff */
[----:B------:R-:W-:Y:S01]  /*7180*/  IMAD.SHL.U32 R3, R74, 0x1000000, RZ ;  /* 0x010000004a037824 */ /* 0x000fe200078e00ff */
[----:B------:R-:W-:Y:S02]  /*7190*/  LOP3.LUT R85, R85, 0xff0000, R132, 0xf8, !PT ;  /* 0x00ff000055557812 */ /* 0x000fe400078ef884 */
[----:B------:R-:W-:Y:S02]  /*71a0*/  LOP3.LUT R87, R87, 0xff0000, R116, 0xf8, !PT ;  /* 0x00ff000057577812 */ /* 0x000fe400078ef874 */
[----:B------:R-:W-:Y:S02]  /*71b0*/  LOP3.LUT R24, R24, R169, RZ, 0xfc, !PT ;  /* 0x000000a918187212 */ /* 0x000fe400078efcff */
[----:B------:R-:W-:Y:S02]  /*71c0*/  LOP3.LUT R57, R57, R98, RZ, 0xfc, !PT ;  /* 0x0000006239397212 */ /* 0x000fe400078efcff */
[----:B------:R-:W-:-:S02]  /*71d0*/  LOP3.LUT R89, R89, 0xff0000, R130, 0xf8, !PT ;  /* 0x00ff000059597812 */ /* 0x000fc400078ef882 */
[----:B------:R-:W-:Y:S02]  /*71e0*/  LOP3.LUT R73, R73, R102, RZ, 0xfc, !PT ;  /* 0x0000006649497212 */ /* 0x000fe400078efcff */
[----:B------:R-:W-:Y:S02]  /*71f0*/  LOP3.LUT R100, R75, R100, RZ, 0xfc, !PT ;  /* 0x000000644b647212 */ /* 0x000fe400078efcff */
[----:B------:R-:W-:Y:S02]  /*7200*/  LOP3.LUT R77, R77, R96, RZ, 0xfc, !PT ;  /* 0x000000604d4d7212 */ /* 0x000fe400078efcff */
[----:B------:R-:W-:Y:S02]  /*7210*/  LOP3.LUT R90, R79, R90, RZ, 0xfc, !PT ;  /* 0x0000005a4f5a7212 */ /* 0x000fe400078efcff */
[----:B------:R-:W-:Y:S02]  /*7220*/  SEL R18, R135, R22, P1 ;  /* 0x0000001687127207 */ /* 0x000fe40000800000 */
[----:B------:R-:W-:-:S02]  /*7230*/  LOP3.LUT R13, R13, 0xff0000, R26, 0xf8, !PT ;  /* 0x00ff00000d0d7812 */ /* 0x000fc400078ef81a */
[----:B------:R-:W-:Y:S02]  /*7240*/  LOP3.LUT R81, R81, R94, RZ, 0xfc, !PT ;  /* 0x0000005e51517212 */ /* 0x000fe400078efcff */
[----:B------:R-:W-:Y:S01]  /*7250*/  LOP3.LUT R92, R83, R92, RZ, 0xfc, !PT ;  /* 0x0000005c535c7212 */ /* 0x000fe200078efcff */
[----:B------:R-:W-:Y:S01]  /*7260*/  SHFL.IDX PT, R18, R18, R7, 0x1c1f ;  /* 0x001c1f0712127589 */ /* 0x000fe200000e0000 */
[----:B------:R-:W-:Y:S02]  /*7270*/  SEL R135, R22, R135, P1 ;  /* 0x0000008716877207 */ /* 0x000fe40000800000 */
[----:B------:R-:W-:Y:S02]  /*7280*/  SEL R38, R15, R30, P1 ;  /* 0x0000001e0f267207 */ /* 0x000fe40000800000 */
[----:B------:R-:W-:Y:S02]  /*7290*/  SEL R41, R30, R15, P1 ;  /* 0x0000000f1e297207 */ /* 0x000fe40000800000 */
[----:B------:R-:W-:Y:S01]  /*72a0*/  LOP3.LUT R85, R85, R88, RZ, 0xfc, !PT ;  /* 0x0000005855557212 */ /* 0x000fe200078efcff */
[----:B------:R-:W-:Y:S01]  /*72b0*/  SHFL.IDX PT, R135, R135, R8, 0x1c1f ;  /* 0x001c1f0887877589 */ /* 0x000fe200000e0000 */
[----:B------:R-:W-:-:S02]  /*72c0*/  LOP3.LUT R82, R87, R82, RZ, 0xfc, !PT ;  /* 0x0000005257527212 */ /* 0x000fc400078efcff */
[----:B------:R-:W-:Y:S01]  /*72d0*/  SEL R22, R5, R24, P1 ;  /* 0x0000001805167207 */ /* 0x000fe20000800000 */
[----:B------:R-:W-:Y:S01]  /*72e0*/  SHFL.IDX PT, R15, R38, R7, 0x1c1f ;  /* 0x001c1f07260f7589 */ /* 0x000fe200000e0000 */
[----:B------:R-:W-:Y:S01]  /*72f0*/  SEL R31, R24, R5, P1 ;  /* 0x00000005181f7207 */ /* 0x000fe20000800000 */
[----:B------:R-:W-:Y:S01]  /*7300*/  IMAD.MOV.U32 R5, RZ, RZ, 0x3276 ;  /* 0x00003276ff057424 */ /* 0x000fe200078e00ff */
[----:B------:R-:W-:Y:S02]  /*7310*/  SEL R30, R57, R136, P1 ;  /* 0x00000088391e7207 */ /* 0x000fe40000800000 */
[----:B------:R-:W-:Y:S01]  /*7320*/  LOP3.LUT R80, R89, R80, RZ, 0xfc, !PT ;  /* 0x0000005059507212 */ /* 0x000fe200078efcff */
[----:B------:R-:W-:Y:S01]  /*7330*/  SHFL.IDX PT, R22, R22, R7, 0x1c1f ;  /* 0x001c1f0716167589 */ /* 0x000fe200000e0000 */
[----:B------:R-:W-:Y:S01]  /*7340*/  LOP3.LUT R19, R36, R3, RZ, 0xfc, !PT ;  /* 0x0000000324137212 */ /* 0x000fe200078efcff */
[----:B------:R-:W-:Y:S01]  /*7350*/  FADD R3, R61, R158 ;  /* 0x0000009e3d037221 */ /* 0x000fe20000000000 */
[----:B------:R-:W-:Y:S01]  /*7360*/  SEL R57, R136, R57, P1 ;  /* 0x0000003988397207 */ /* 0x000fe20000800000 */
[----:B------:R-:W-:Y:S01]  /*7370*/  SHFL.IDX PT, R33, R31, R8, 0x1c1f ;  /* 0x001c1f081f217589 */ /* 0x000fe200000e0000 */
[----:B------:R-:W-:-:S02]  /*7380*/  SEL R40, R100, R73, P1 ;  /* 0x0000004964287207 */ /* 0x000fc40000800000 */
[----:B------:R-:W-:Y:S01]  /*7390*/  LOP3.LUT R25, R106, R25, RZ, 0xfc, !PT ;  /* 0x000000196a197212 */ /* 0x000fe200078efcff */
[----:B------:R-:W-:Y:S01]  /*73a0*/  SHFL.IDX PT, R42, R57, R8, 0x1c1f ;  /* 0x001c1f08392a7589 */ /* 0x000fe200000e0000 */
[----:B------:R-:W-:Y:S02]  /*73b0*/  SEL R73, R73, R100, P1 ;  /* 0x0000006449497207 */ /* 0x000fe40000800000 */
[----:B------:R-:W-:Y:S01]  /*73c0*/  SEL R46, R90, R77, P1 ;  /* 0x0000004d5a2e7207 */ /* 0x000fe20000800000 */
[----:B------:R-:W-:Y:S01]  /*73d0*/  SHFL.IDX PT, R43, R40, R7, 0x1c1f ;  /* 0x001c1f07282b7589 */ /* 0x000fe200000e0000 */
[----:B------:R-:W-:Y:S01]  /*73e0*/  LOP3.LUT R13, R13, R2, RZ, 0xfc, !PT ;  /* 0x000000020d0d7212 */ /* 0x000fe200078efcff */
[----:B------:R-:W-:Y:S01]  /*73f0*/  FADD R2, R53, R174 ;  /* 0x000000ae35027221 */ /* 0x000fe20000000000 */
[----:B------:R-:W-:Y:S01]  /*7400*/  SEL R77, R77, R90, P1 ;  /* 0x0000005a4d4d7207 */ /* 0x000fe20000800000 */
[----:B------:R-:W-:Y:S01]  /*7410*/  SHFL.IDX PT, R44, R73, R8, 0x1c1f ;  /* 0x001c1f08492c7589 */ /* 0x000fe200000e0000 */
[----:B------:R-:W-:-:S02]  /*7420*/  SEL R48, R92, R81, P1 ;  /* 0x000000515c307207 */ /* 0x000fc40000800000 */
[----:B------:R-:W-:Y:S01]  /*7430*/  SEL R81, R81, R92, P1 ;  /* 0x0000005c51517207 */ /* 0x000fe20000800000 */
[----:B------:R-:W-:Y:S01]  /*7440*/  SHFL.IDX PT, R46, R46, R7, 0x1c1f ;  /* 0x001c1f072e2e7589 */ /* 0x000fe200000e0000 */
[----:B------:R-:W-:Y:S02]  /*7450*/  SEL R50, R82, R85, P1 ;  /* 0x0000005552327207 */ /* 0x000fe40000800000 */
[----:B------:R-:W-:Y:S01]  /*7460*/  SEL R85, R85, R82, P1 ;  /* 0x0000005255557207 */ /* 0x000fe20000800000 */
[----:B------:R-:W-:Y:S01]  /*7470*/  SHFL.IDX PT, R77, R77, R8, 0x1c1f ;  /* 0x001c1f084d4d7589 */ /* 0x000fe200000e0000 */
[----:B------:R-:W-:Y:S02]  /*7480*/  SEL R52, R17, R32, P1 ;  /* 0x0000002011347207 */ /* 0x000fe40000800000 */
[----:B--2---:R-:W-:Y:S01]  /*7490*/  SEL R23, R32, R17, P1 ;  /* 0x0000001120177207 */ /* 0x004fe20000800000 */
[----:B------:R-:W-:Y:S01]  /*74a0*/  SHFL.IDX PT, R48, R48, R7, 0x1c1f ;  /* 0x001c1f0730307589 */ /* 0x000fe200000e0000 */
[----:B------:R-:W-:-:S02]  /*74b0*/  SEL R54, R19, R80, P1 ;  /* 0x0000005013367207 */ /* 0x000fc40000800000 */
[----:B------:R-:W-:Y:S01]  /*74c0*/  SEL R6, R6, 0x5410, P1 ;  /* 0x0000541006067807 */ /* 0x000fe20000800000 */
[----:B------:R-:W2:Y:S01]  /*74d0*/  SHFL.IDX PT, R17, R30, R7, 0x1c1f ;  /* 0x001c1f071e117589 */ /* 0x000ea200000e0000 */
[----:B------:R-:W-:Y:S02]  /*74e0*/  SEL R19, R80, R19, P1 ;  /* 0x0000001350137207 */ /* 0x000fe40000800000 */
[----:B------:R-:W-:Y:S01]  /*74f0*/  SEL R5, R5, 0x7632, P1 ;  /* 0x0000763205057807 */ /* 0x000fe20000800000 */
[----:B------:R-:W5:Y:S01]  /*7500*/  SHFL.IDX PT, R81, R81, R8, 0x1c1f ;  /* 0x001c1f0851517589 */ /* 0x000f6200000e0000 */
[----:B------:R-:W-:Y:S02]  /*7510*/  SEL R56, R25, R108, P1 ;  /* 0x0000006c19387207 */ /* 0x000fe40000800000 */
[----:B------:R-:W-:Y:S01]  /*7520*/  SEL R36, R28, R13, P1 ;  /* 0x0000000d1c247207 */ /* 0x000fe20000800000 */
[----:B------:R-:W-:Y:S01]  /*7530*/  SHFL.IDX PT, R50, R50, R7, 0x1c1f ;  /* 0x001c1f0732327589 */ /* 0x000fe200000e0000 */
[----:B------:R-:W-:-:S02]  /*7540*/  SEL R39, R13, R28, P1 ;  /* 0x0000001c0d277207 */ /* 0x000fc40000800000 */
[----:B------:R-:W-:Y:S01]  /*7550*/  SEL R45, R108, R25, P1 ;  /* 0x000000196c2d7207 */ /* 0x000fe20000800000 */
[----:B------:R-:W5:Y:S01]  /*7560*/  SHFL.IDX PT, R85, R85, R8, 0x1c1f ;  /* 0x001c1f0855557589 */ /* 0x000f6200000e0000 */
[CCC-:B---3--:R-:W-:Y:S02]  /*7570*/  PRMT R26, R27.reuse, R6.reuse, R0.reuse ;  /* 0x000000061b1a7216 */ /* 0x1c8fe40000000000 */
[-C--:B------:R-:W-:Y:S01]  /*7580*/  PRMT R27, R27, R5.reuse, R0 ;  /* 0x000000051b1b7216 */ /* 0x080fe20000000000 */
[----:B------:R-:W-:Y:S01]  /*7590*/  SHFL.IDX PT, R13, R36, R7, 0x1c1f ;  /* 0x001c1f07240d7589 */ /* 0x000fe200000e0000 */
[CCC-:B-1----:R-:W-:Y:S02]  /*75a0*/  PRMT R24, R16.reuse, R6.reuse, R21.reuse ;  /* 0x0000000610187216 */ /* 0x1c2fe40000000015 */
[----:B------:R-:W-:Y:S01]  /*75b0*/  PRMT R25, R16, R5, R21 ;  /* 0x0000000510197216 */ /* 0x000fe20000000015 */
[----:B------:R-:W1:Y:S01]  /*75c0*/  SHFL.IDX PT, R0, R37, R8, 0x1c1f ;  /* 0x001c1f0825007589 */ /* 0x000e6200000e0000 */
[----:B----4-:R-:W-:-:S02]  /*75d0*/  PRMT R28, R20, R6, R107 ;  /* 0x00000006141c7216 */ /* 0x010fc4000000006b */
[-C--:B------:R-:W-:Y:S01]  /*75e0*/  PRMT R29, R20, R5.reuse, R107 ;  /* 0x00000005141d7216 */ /* 0x080fe2000000006b */
[----:B------:R-:W3:Y:S01]  /*75f0*/  SHFL.IDX PT, R16, R39, R8, 0x1c1f ;  /* 0x001c1f0827107589 */ /* 0x000ee200000e0000 */
[-C--:B--2---:R-:W-:Y:S02]  /*7600*/  PRMT R40, R17, R6.reuse, R42 ;  /* 0x0000000611287216 */ /* 0x084fe4000000002a */
[-C--:B------:R-:W-:Y:S01]  /*7610*/  PRMT R32, R22, R6.reuse, R33 ;  /* 0x0000000616207216 */ /* 0x080fe20000000021 */
[----:B------:R2:W4:Y:S01]  /*7620*/  SHFL.IDX PT, R20, R41, R8, 0x1c1f ;  /* 0x001c1f0829147589 */ /* 0x00052200000e0000 */
[-C--:B-----5:R-:W-:Y:S02]  /*7630*/  PRMT R47, R48, R5.reuse, R81 ;  /* 0x00000005302f7216 */ /* 0x0a0fe40000000051 */
[C-C-:B------:R-:W-:Y:S01]  /*7640*/  PRMT R30, R18.reuse, R6, R135.reuse ;  /* 0x00000006121e7216 */ /* 0x140fe20000000087 */
[----:B------:R-:W-:Y:S01]  /*7650*/  SHFL.IDX PT, R52, R52, R7, 0x1c1f ;  /* 0x001c1f0734347589 */ /* 0x000fe200000e0000 */
[----:B------:R-:W-:-:S02]  /*7660*/  PRMT R31, R18, R5, R135 ;  /* 0x00000005121f7216 */ /* 0x000fc40000000087 */
[-C--:B------:R-:W-:Y:S01]  /*7670*/  PRMT R33, R22, R5.reuse, R33 ;  /* 0x0000000516217216 */ /* 0x080fe20000000021 */
[----:B------:R-:W5:Y:S01]  /*7680*/  SHFL.IDX PT, R23, R23, R8, 0x1c1f ;  /* 0x001c1f0817177589 */ /* 0x000f6200000e0000 */
[-C--:B------:R-:W-:Y:S02]  /*7690*/  PRMT R49, R50, R5.reuse, R85 ;  /* 0x0000000532317216 */ /* 0x080fe40000000055 */
[-C--:B--2---:R-:W-:Y:S01]  /*76a0*/  PRMT R41, R17, R5.reuse, R42 ;  /* 0x0000000511297216 */ /* 0x084fe2000000002a */
[----:B------:R-:W-:Y:S01]  /*76b0*/  SHFL.IDX PT, R54, R54, R7, 0x1c1f ;  /* 0x001c1f0736367589 */ /* 0x000fe200000e0000 */
[CCC-:B------:R-:W-:Y:S02]  /*76c0*/  PRMT R42, R43.reuse, R6.reuse, R44.reuse ;  /* 0x000000062b2a7216 */ /* 0x1c0fe4000000002c */
[----:B------:R-:W-:Y:S01]  /*76d0*/  PRMT R43, R43, R5, R44 ;  /* 0x000000052b2b7216 */ /* 0x000fe2000000002c */
[----:B------:R-:W2:Y:S01]  /*76e0*/  SHFL.IDX PT, R19, R19, R8, 0x1c1f ;  /* 0x001c1f0813137589 */ /* 0x000ea200000e0000 */
[----:B------:R-:W-:-:S02]  /*76f0*/  PRMT R44, R46, R6, R77 ;  /* 0x000000062e2c7216 */ /* 0x000fc4000000004d */
[CCC-:B-1----:R-:W-:Y:S01]  /*7700*/  PRMT R34, R35.reuse, R6.reuse, R0.reuse ;  /* 0x0000000623227216 */ /* 0x1c2fe20000000000 */
[----:B------:R-:W-:Y:S01]  /*7710*/  SHFL.IDX PT, R56, R56, R7, 0x1c1f ;  /* 0x001c1f0738387589 */ /* 0x000fe200000e0000 */
[-C--:B------:R-:W-:Y:S02]  /*7720*/  PRMT R35, R35, R5.reuse, R0 ;  /* 0x0000000523237216 */ /* 0x080fe40000000000 */
[CCC-:B---3--:R-:W-:Y:S01]  /*7730*/  PRMT R36, R13.reuse, R6.reuse, R16.reuse ;  /* 0x000000060d247216 */ /* 0x1c8fe20000000010 */
[----:B------:R1:W3:Y:S01]  /*7740*/  SHFL.IDX PT, R21, R45, R8, 0x1c1f ;  /* 0x001c1f082d157589 */ /* 0x0002e200000e0000 */
[-C--:B------:R-:W-:Y:S02]  /*7750*/  PRMT R37, R13, R5.reuse, R16 ;  /* 0x000000050d257216 */ /* 0x080fe40000000010 */
[C-C-:B----4-:R-:W-:Y:S02]  /*7760*/  PRMT R38, R15.reuse, R6, R20.reuse ;  /* 0x000000060f267216 */ /* 0x150fe40000000014 */
[----:B------:R-:W-:-:S02]  /*7770*/  PRMT R39, R15, R5, R20 ;  /* 0x000000050f277216 */ /* 0x000fc40000000014 */
[-C--:B-----5:R-:W-:Y:S02]  /*7780*/  PRMT R51, R52, R5.reuse, R23 ;  /* 0x0000000534337216 */ /* 0x0a0fe40000000017 */
[----:B-1----:R-:W-:Y:S02]  /*7790*/  PRMT R45, R46, R5, R77 ;  /* 0x000000052e2d7216 */ /* 0x002fe4000000004d */
[-C--:B------:R-:W-:Y:S02]  /*77a0*/  PRMT R46, R48, R6.reuse, R81 ;  /* 0x00000006302e7216 */ /* 0x080fe40000000051 */
[-C--:B------:R-:W-:Y:S02]  /*77b0*/  PRMT R48, R50, R6.reuse, R85 ;  /* 0x0000000632307216 */ /* 0x080fe40000000055 */
[-C--:B------:R-:W-:Y:S02]  /*77c0*/  PRMT R50, R52, R6.reuse, R23 ;  /* 0x0000000634327216 */ /* 0x080fe40000000017 */
[----:B--2---:R-:W-:-:S02]  /*77d0*/  PRMT R64, R54, R6, R19 ;  /* 0x0000000636407216 */ /* 0x004fc40000000013 */
[-C--:B------:R-:W-:Y:S02]  /*77e0*/  PRMT R65, R54, R5.reuse, R19 ;  /* 0x0000000536417216 */ /* 0x080fe40000000013 */
[C-C-:B---3--:R-:W-:Y:S02]  /*77f0*/  PRMT R66, R56.reuse, R6, R21.reuse ;  /* 0x0000000638427216 */ /* 0x148fe40000000015 */
[----:B------:R-:W-:Y:S01]  /*7800*/  PRMT R67, R56, R5, R21 ;  /* 0x0000000538437216 */ /* 0x000fe20000000015 */
[----:B------:R-:W-:Y:S06]  /*7810*/  @!P0 BRA `(.L_x_19) ;  /* 0x0000000000048947 */ /* 0x000fec0003800000 */
[----:B------:R-:W-:Y:S01]  /*7820*/  BPT.TRAP 0x1 ;  /* 0x000000040000795c */ /* 0x000fe20000300000 */
.L_x_19:
[----:B------:R-:W1:Y:S02]  /*7830*/  SYNCS.PHASECHK.TRANS64.TRYWAIT P2, [UR37+0x16008], R4 ;  /* 0x01600804ff0075a7 */ /* 0x000e640008040165 */
[----:B-1----:R-:W-:Y:S05]  /*7840*/  @!P2 BRA `(.L_x_20) ;  /* 0x000000f800dca947 */ /* 0x002fea0003800000 */
.L_x_103:
[----:B------:R-:W-:Y:S01]  /*7850*/  UIADD3 UR10, UR12, 0x400, URZ ;  /* 0x000004000c0a7890 */ /* 0x000fe2000fffe03f */
[----:B------:R-:W-:Y:S01]  /*7860*/  WARPGROUP.ARRIVE ;  /* 0x00000000000079c5 */ /* 0x000fe20000000000 */
[----:B------:R-:W-:-:S07]  /*7870*/  UMOV UR11, 0x40000040 ;  /* 0x40000040000b7882 */ /* 0x000fce0000000000 */
[----:B------:R-:W-:Y:S01]  /*7880*/  QGMMA.64x64x32.F32.E4M3.E4M3 R152, R24, gdesc[UR8], RZ, !UPT, gsb0 ;  /* 0x00e0000818987df3 */ /* 0x000fe2000c0008ff */
[----:B------:R-:W-:Y:S01]  /*7890*/  UIADD3 UR10, UR12, 0x402, URZ ;  /* 0x000004020c0a7890 */ /* 0x000fe2000fffe03f */
[----:B------:R-:W-:Y:S01]  /*78a0*/  UMOV UR11, 0x40000040 ;  /* 0x40000040000b7882 */ /* 0x000fe20000000000 */
[----:B------:R-:W-:Y:S02]  /*78b0*/  WARPGROUP.DEPBAR.LE gsb0, 0x0 ;  /* 0x00008000000079c5 */ /* 0x000fe40000010000 */
[----:B------:R-:W-:-:S06]  /*78c0*/  WARPGROUP.ARRIVE ;  /* 0x00000000000079c5 */ /* 0x000fcc0000000000 */
[----:B------:R-:W-:Y:S01]  /*78d0*/  QGMMA.64x64x32.F32.E4M3.E4M3 R152, R28, gdesc[UR8], R152, gsb0 ;  /* 0x00e000081c987df3 */ /* 0x000fe20008000898 */
        /* <DEDUP_REMOVED lines=29> */
[----:B------:R-:W-:Y:S03]  /*7ab0*/  QGMMA.64x64x32.F32.E4M3.E4M3 R152, R64, gdesc[UR8], R152, gsb0 ;  /* 0x00e0000840987df3 */ /* 0x000fe60008000898 */
[----:B------:R-:W-:Y:S02]  /*7ac0*/  WARPGROUP.DEPBAR.LE gsb0, 0x0 ;  /* 0x00008000000079c5 */ /* 0x000fe40000010000 */
[----:B------:R-:W-:Y:S05]  /*7ad0*/  @!P0 BRA `(.L_x_21) ;  /* 0x0000000000048947 */ /* 0x000fea0003800000 */
[----:B------:R-:W-:Y:S01]  /*7ae0*/  BPT.TRAP 0x1 ;  /* 0x000000040000795c */ /* 0x000fe20000300000 */
.L_x_21:
[----:B------:R-:W-:Y:S01]  /*7af0*/  UISETP.GT.U32.AND UP0, UPT, UR6, 0x1, UPT ;  /* 0x000000010600788c */ /* 0x000fe2000bf04070 */
[----:B-1----:R-:W-:Y:S01]  /*7b00*/  IMAD.MOV.U32 R4, RZ, RZ, RZ ;  /* 0x000000ffff047224 */ /* 0x002fe200078e00ff */
[----:B------:R-:W-:-:S04]  /*7b10*/  UIADD3 UR7, UR37, 0x16028, URZ ;  /* 0x0001602825077890 */ /* 0x000fc8000fffe03f */
[----:B------:R-:W-:Y:S01]  /*7b20*/  PLOP3.LUT P2, PT, PT, PT, UP0, 0x80, 0x0 ;  /* 0x000000000000781c */ /* 0x000fe20003f4f008 */
[----:B------:R-:W-:-:S09]  /*7b30*/  UPRMT UR7, URZ, 0x654, UR7 ;  /* 0x000006543f077896 */ /* 0x000fd20008000007 */
[----:B------:R-:W-:Y:S03]  /*7b40*/  SYNCS.ARRIVE.TRANS64.RED.A1T0 RZ, [UR7], RZ ;  /* 0x000000ffffff79a7 */ /* 0x000fe60008100407 */
[----:B------:R-:W-:Y:S05]  /*7b50*/  @P2 BRA `(.L_x_22) ;  /* 0x0000000000042947 */ /* 0x000fea0003800000 */
[----:B------:R-:W-:Y:S01]  /*7b60*/  BPT.TRAP 0x1 ;  /* 0x000000040000795c */ /* 0x000fe20000300000 */
.L_x_22:
[C---:B------:R-:W-:Y:S01]  /*7b70*/  ISETP.GE.AND P3, PT, R10.reuse, 0x201, PT ;  /* 0x000002010a00780c */ /* 0x040fe20003f66270 */
[----:B------:R-:W-:Y:S01]  /*7b80*/  VIADD R0, R10, 0xff ;  /* 0x000000ff0a007836 */ /* 0x000fe20000000000 */
[----:B------:R-:W-:Y:S01]  /*7b90*/  UMOV UR13, 0x1 ;  /* 0x00000001000d7882 */ /* 0x000fe20000000000 */
[----:B------:R-:W-:-:S03]  /*7ba0*/  UMOV UR14, 0x2 ;  /* 0x00000002000e7882 */ /* 0x000fc60000000000 */
[----:B------:R-:W-:-:S04]  /*7bb0*/  SHF.R.S32.HI R13, RZ, 0x1f, R0 ;  /* 0x0000001fff0d7819 */ /* 0x000fc80000011400 */
[----:B------:R-:W-:Y:S01]  /*7bc0*/  LEA.HI R13, R13, R0, RZ, 0x8 ;  /* 0x000000000d0d7211 */ /* 0x000fe200078f40ff */
[----:B------:R-:W-:-:S03]  /*7bd0*/  VIADD R0, R9, 0x100 ;  /* 0x0000010009007836 */ /* 0x000fc60000000000 */
[----:B------:R-:W-:Y:S01]  /*7be0*/  LEA.HI.SX32 R9, R13, 0xffffffff, 0x18 ;  /* 0xffffffff0d097811 */ /* 0x000fe200078fc2ff */
[----:B------:R-:W-:Y:S06]  /*7bf0*/  @!P3 BRA `(.L_x_23) ;  /* 0x00000060003cb947 */ /* 0x000fec0003800000 */
[----:B------:R-:W-:Y:S01]  /*7c00*/  IMAD.MOV.U32 R15, RZ, RZ, R12 ;  /* 0x000000ffff0f7224 */ /* 0x000fe200078e000c */
[----:B------:R-:W-:Y:S01]  /*7c10*/  UMOV UR14, 0x2 ;  /* 0x00000002000e7882 */ /* 0x000fe20000000000 */
[----:B------:R-:W-:Y:S01]  /*7c20*/  IMAD.MOV.U32 R13, RZ, RZ, R14 ;  /* 0x000000ffff0d7224 */ /* 0x000fe200078e000e */
[----:B------:R-:W-:Y:S01]  /*7c30*/  UMOV UR13, 0x1 ;  /* 0x00000001000d7882 */ /* 0x000fe20000000000 */
[----:B------:R-:W-:Y:S01]  /*7c40*/  IMAD.MOV.U32 R4, RZ, RZ, RZ ;  /* 0x000000ffff047224 */ /* 0x000fe200078e00ff */
[----:B------:R-:W-:-:S06]  /*7c50*/  ULDC UR16, c[0x0][0x604] ;  /* 0x0001810000107ab9 */ /* 0x000fcc0000000800 */
.L_x_34:
[----:B------:R-:W-:-:S13]  /*7c60*/  PLOP3.LUT P4, PT, PT, PT, UP1, 0x80, 0x0 ;  /* 0x000000000000781c */ /* 0x000fda0003f8f018 */
[----:B------:R-:W-:Y:S05]  /*7c70*/  @!P4 BRA `(.L_x_24) ;  /* 0x000000000004c947 */ /* 0x000fea0003800000 */
[----:B------:R-:W-:Y:S01]  /*7c80*/  BPT.TRAP 0x1 ;  /* 0x000000040000795c */ /* 0x000fe20000300000 */
.L_x_24:
[----:B------:R-:W-:Y:S01]  /*7c90*/  ULEA UR6, UR14, UR37, 0x3 ;  /* 0x000000250e067291 */ /* 0x000fe2000f8e183f */
[----:B------:R-:W-:-:S08]  /*7ca0*/  SHF.L.U32 R7, R4, 0x1f, RZ ;  /* 0x0000001f04077819 */ /* 0x000fd000000006ff */
[----:B------:R-:W1:Y:S02]  /*7cb0*/  SYNCS.PHASECHK.TRANS64.TRYWAIT P3, [UR6+0x16000], R7 ;  /* 0x01600007ff0075a7 */ /* 0x000e640008060146 */
[----:B-1----:R-:W-:Y:S05]  /*7cc0*/  @!P3 BRA `(.L_x_25) ;  /* 0x000000f400d4b947 */ /* 0x002fea0003800000 */
.L_x_104:
[----:B------:R-:W-:Y:S01]  /*7cd0*/  ULEA UR6, UR14, UR12, 0xa ;  /* 0x0000000c0e067291 */ /* 0x000fe2000f8e503f */
[----:B------:R-:W-:Y:S01]  /*7ce0*/  WARPGROUP.ARRIVE ;  /* 0x00000000000079c5 */ /* 0x000fe20000000000 */
[----:B------:R-:W-:Y:S01]  /*7cf0*/  UMOV UR7, 0x80000020 ;  /* 0x8000002000077882 */ /* 0x000fe20000000000 */
[----:B------:R-:W-:Y:S01]  /*7d00*/  UMOV UR11, 0x80000020 ;  /* 0x80000020000b7882 */ /* 0x000fe20000000000 */
[----:B------:R-:W-:Y:S02]  /*7d10*/  UIADD3 UR10, UR6, 0x2, URZ ;  /* 0x00000002060a7890 */ /* 0x000fe4000fffe03f */
[----:B------:R-:W-:-:S03]  /*7d20*/  UIADD3 UR14, UR14, 0x1, URZ ;  /* 0x000000010e0e7890 */ /* 0x000fc6000fffe03f */
[----:B------:R-:W-:Y:S01]  /*7d30*/  QGMMA.64x256x32.F32.E4M3.E4M3 R24, gdesc[UR4], RZ, !UPT, gsb0 ;  /* 0x03e00000041879f3 */ /* 0x000fe2000c0008ff */
[----:B------:R-:W-:-:S04]  /*7d40*/  UISETP.NE.AND UP0, UPT, UR14, 0x5, UPT ;  /* 0x000000050e00788c */ /* 0x000fc8000bf05270 */
[----:B------:R-:W-:Y:S02]  /*7d50*/  USEL UR6, URZ, 0x1, UP0 ;  /* 0x000000013f067887 */ /* 0x000fe40008000000 */
[----:B------:R-:W-:-:S04]  /*7d60*/  USEL UR14, UR14, URZ, UP0 ;  /* 0x0000003f0e0e7287 */ /* 0x000fc80008000000 */
[----:B------:R-:W-:Y:S01]  /*7d70*/  LOP3.LUT R4, R4, UR6, RZ, 0x3c, !PT ;  /* 0x0000000604047c12 */ /* 0x000fe2000f8e3cff */
[----:B------:R-:W-:Y:S02]  /*7d80*/  WARPGROUP.DEPBAR.LE gsb0, 0x0 ;  /* 0x00008000000079c5 */ /* 0x000fe40000010000 */
[----:B------:R-:W-:-:S14]  /*7d90*/  WARPGROUP.ARRIVE ;  /* 0x00000000000079c5 */ /* 0x000fdc0000000000 */
[----:B------:R-:W-:Y:S03]  /*7da0*/  QGMMA.64x256x32.F32.E4M3.E4M3 R24, gdesc[UR8], R24, gsb0 ;  /* 0x03e00000081879f3 */ /* 0x000fe60008000818 */
[----:B------:R-:W-:Y:S02]  /*7db0*/  WARPGROUP.DEPBAR.LE gsb0, 0x0 ;  /* 0x00008000000079c5 */ /* 0x000fe40000010000 */
[----:B------:R-:W-:Y:S05]  /*7dc0*/  @!P4 BRA `(.L_x_26) ;  /* 0x000000000004c947 */ /* 0x000fea0003800000 */
[----:B------:R-:W-:Y:S01]  /*7dd0*/  BPT.TRAP 0x1 ;  /* 0x000000040000795c */ /* 0x000fe20000300000 */
.L_x_26:
[----:B-1----:R-:W-:Y:S01]  /*7de0*/  FMNMX R8, R24, R15, !PT ;  /* 0x0000000f18087209 */ /* 0x002fe20007800000 */
[----:B------:R-:W-:Y:S01]  /*7df0*/  ULEA UR6, UR14, UR37, 0x3 ;  /* 0x000000250e067291 */ /* 0x000fe2000f8e183f */
[----:B------:R-:W-:Y:S02]  /*7e00*/  FMNMX R14, R26, R13, !PT ;  /* 0x0000000d1a0e7209 */ /* 0x000fe40007800000 */
[----:B------:R-:W-:-:S04]  /*7e10*/  FMNMX R7, R25, R8, !PT ;  /* 0x0000000819077209 */ /* 0x000fc80007800000 */
        /* <DEDUP_REMOVED lines=61> */
[----:B------:R-:W-:-:S05]  /*81f0*/  FMNMX R7, R149, R8, !PT ;  /* 0x0000000895077209 */ /* 0x000fca0007800000 */
[----:B------:R-:W1:Y:S02]  /*8200*/  SHFL.BFLY PT, R8, R7, 0x1, 0x1f ;  /* 0x0c201f0007087f89 */ /* 0x000e6400000e0000 */
[----:B-1----:R-:W-:-:S05]  /*8210*/  FMNMX R10, R7, R8, !PT ;  /* 0x00000008070a7209 */ /* 0x002fca0007800000 */
[----:B------:R-:W1:Y:S02]  /*8220*/  SHFL.BFLY PT, R17, R10, 0x2, 0x1f ;  /* 0x0c401f000a117f89 */ /* 0x000e6400000e0000 */
[----:B-1----:R-:W-:-:S04]  /*8230*/  FMNMX R12, R10, R17, !PT ;  /* 0x000000110a0c7209 */ /* 0x002fc80007800000 */
[----:B------:R-:W-:-:S04]  /*8240*/  FSETP.NEU.AND P3, PT, R12, -INF , PT ;  /* 0xff8000000c00780b */ /* 0x000fc80003f6d000 */
[----:B------:R-:W-:-:S05]  /*8250*/  FSEL R8, R12, RZ, P3 ;  /* 0x000000ff0c087208 */ /* 0x000fca0001800000 */
[C---:B------:R-:W-:Y:S01]  /*8260*/  FMUL R184, R8.reuse, UR16 ;  /* 0x0000001008b87c20 */ /* 0x040fe20008400000 */
[----:B------:R-:W-:-:S03]  /*8270*/  FADD R8, -R8, R15 ;  /* 0x0000000f08087221 */ /* 0x000fc60000000100 */
[--C-:B------:R-:W-:Y:S01]  /*8280*/  FFMA R24, R24, UR16, -R184.reuse ;  /* 0x0000001018187c23 */ /* 0x100fe200080008b8 */
[----:B------:R-:W-:-:S01]  /*8290*/  FFMA R29, R29, UR16, -R184 ;  /* 0x000000101d1d7c23 */ /* 0x000fc200080008b8 */
[--C-:B------:R-:W-:Y:S01]  /*82a0*/  FFMA R28, R28, UR16, -R184.reuse ;  /* 0x000000101c1c7c23 */ /* 0x100fe200080008b8 */
[----:B------:R-:W-:-:S01]  /*82b0*/  FFMA R25, R25, UR16, -R184 ;  /* 0x0000001019197c23 */ /* 0x000fc200080008b8 */
        /* <DEDUP_REMOVED lines=9> */
[----:B------:R-:W-:-:S01]  /*8350*/  FFMA R45, R45, UR16, -R184 ;  /* 0x000000102d2d7c23 */ /* 0x000fc200080008b8 */
[--C-:B------:R-:W-:Y:S01]  /*8360*/  FFMA R44, R44, UR16, -R184.reuse ;  /* 0x000000102c2c7c23 */ /* 0x100fe200080008b8 */
[----:B------:R-:W-:-:S01]  /*8370*/  FFMA R41, R41, UR16, -R184 ;  /* 0x0000001029297c23 */ /* 0x000fc200080008b8 */
[--C-:B------:R-:W-:Y:S01]  /*8380*/  FFMA R48, R48, UR16, -R184.reuse ;  /* 0x0000001030307c23 */ /* 0x100fe200080008b8 */
[----:B------:R-:W-:-:S01]  /*8390*/  FFMA R53, R53, UR16, -R184 ;  /* 0x0000001035357c23 */ /* 0x000fc200080008b8 */
[----:B------:R-:W-:Y:S01]  /*83a0*/  @!P3 FMUL R24, R24, 0.5 ;  /* 0x3f0000001818b820 */ /* 0x000fe20000400000 */
[----:B------:R-:W-:-:S01]  /*83b0*/  FFMA R52, R52, UR16, -R184 ;  /* 0x0000001034347c23 */ /* 0x000fc200080008b8 */
[----:B------:R-:W-:Y:S01]  /*83c0*/  @!P5 FMUL R29, R29, 0.5 ;  /* 0x3f0000001d1dd820 */ /* 0x000fe20000400000 */
[----:B------:R-:W-:-:S01]  /*83d0*/  FFMA R49, R49, UR16, -R184 ;  /* 0x0000001031317c23 */ /* 0x000fc200080008b8 */
[----:B------:R-:W1:Y:S01]  /*83e0*/  MUFU.EX2 R7, R24 ;  /* 0x0000001800077308 */ /* 0x000e620000000800 */
[----:B------:R-:W-:Y:S01]  /*83f0*/  @!P4 FMUL R28, R28, 0.5 ;  /* 0x3f0000001c1cc820 */ /* 0x000fe20000400000 */
[----:B------:R-:W-:Y:S01]  /*8400*/  @!P6 FMUL R25, R25, 0.5 ;  /* 0x3f0000001919e820 */ /* 0x000fe20000400000 */
[----:B------:R-:W-:-:S01]  /*8410*/  FFMA R56, R56, UR16, -R184 ;  /* 0x0000001038387c23 */ /* 0x000fc200080008b8 */
[--C-:B------:R-:W-:Y:S01]  /*8420*/  FFMA R61, R61, UR16, -R184.reuse ;  /* 0x000000103d3d7c23 */ /* 0x100fe200080008b8 */
[----:B------:R-:W-:-:S01]  /*8430*/  FFMA R60, R60, UR16, -R184 ;  /* 0x000000103c3c7c23 */ /* 0x000fc200080008b8 */
[--C-:B------:R-:W-:Y:S01]  /*8440*/  FFMA R57, R57, UR16, -R184.reuse ;  /* 0x0000001039397c23 */ /* 0x100fe200080008b8 */
[----:B------:R-:W-:-:S01]  /*8450*/  FFMA R64, R64, UR16, -R184 ;  /* 0x0000001040407c23 */ /* 0x000fc200080008b8 */
[----:B------:R-:W2:Y:S01]  /*8460*/  MUFU.EX2 R17, R29 ;  /* 0x0000001d00117308 */ /* 0x000ea20000000800 */
[----:B------:R-:W-:-:S01]  /*8470*/  FFMA R137, R137, UR16, -R184 ;  /* 0x0000001089897c23 */ /* 0x000fc200080008b8 */
[--C-:B------:R-:W-:Y:S01]  /*8480*/  FFMA R144, R144, UR16, -R184.reuse ;  /* 0x0000001090907c23 */ /* 0x100fe200080008b8 */
[----:B------:R-:W-:-:S01]  /*8490*/  FFMA R148, R148, UR16, -R184 ;  /* 0x0000001094947c23 */ /* 0x000fc200080008b8 */
[--C-:B------:R-:W-:Y:S01]  /*84a0*/  FFMA R145, R145, UR16, -R184.reuse ;  /* 0x0000001091917c23 */ /* 0x100fe200080008b8 */
[----:B------:R-:W-:-:S01]  /*84b0*/  FFMA R149, R149, UR16, -R184 ;  /* 0x0000001095957c23 */ /* 0x000fc200080008b8 */
[----:B------:R-:W-:-:S02]  /*84c0*/  FMUL R8, R8, UR16 ;  /* 0x0000001008087c20 */ /* 0x000fc40008400000 */
[----:B------:R-:W3:Y:S01]  /*84d0*/  MUFU.EX2 R16, R28 ;  /* 0x0000001c00107308 */ /* 0x000ee20000000800 */
[----:B-1----:R-:W-:Y:S01]  /*84e0*/  @!P3 FMUL R7, R7, R7 ;  /* 0x000000070707b220 */ /* 0x002fe20000400000 */
[----:B------:R-:W-:-:S06]  /*84f0*/  FSETP.GEU.AND P3, PT, R32, -126, PT ;  /* 0xc2fc00002000780b */ /* 0x000fcc0003f6e000 */
[----:B------:R-:W1:Y:S01]  /*8500*/  MUFU.EX2 R10, R25 ;  /* 0x00000019000a7308 */ /* 0x000e620000000800 */
[----:B--2---:R-:W-:Y:S01]  /*8510*/  @!P5 FMUL R17, R17, R17 ;  /* 0x000000111111d220 */ /* 0x004fe20000400000 */
[----:B------:R-:W-:-:S05]  /*8520*/  FSETP.GEU.AND P5, PT, R37, -126, PT ;  /* 0xc2fc00002500780b */ /* 0x000fca0003fae000 */
[----:B------:R-:W-:Y:S01]  /*8530*/  @!P3 FMUL R32, R32, 0.5 ;  /* 0x3f0000002020b820 */ /* 0x000fe20000400000 */
[----:B---3--:R-:W-:Y:S01]  /*8540*/  @!P4 FMUL R16, R16, R16 ;  /* 0x000000101010c220 */ /* 0x008fe20000400000 */
[----:B------:R-:W-:Y:S02]  /*8550*/  FSETP.GEU.AND P4, PT, R36, -126, PT ;  /* 0xc2fc00002400780b */ /* 0x000fe40003f8e000 */
[----:B------:R-:W2:Y:S04]  /*8560*/  MUFU.EX2 R18, R32 ;  /* 0x0000002000127308 */ /* 0x000ea80000000800 */
[----:B------:R-:W-:Y:S01]  /*8570*/  @!P5 FMUL R37, R37, 0.5 ;  /* 0x3f0000002525d820 */ /* 0x000fe20000400000 */
[----:B-1----:R-:W-:Y:S01]  /*8580*/  @!P6 FMUL R10, R10, R10 ;  /* 0x0000000a0a0ae220 */ /* 0x002fe20000400000 */
[----:B------:R-:W-:-:S02]  /*8590*/  FSETP.GEU.AND P6, PT, R33, -126, PT ;  /* 0xc2fc00002100780b */ /* 0x000fc40003fce000 */
[----:B------:R-:W1:Y:S03]  /*85a0*/  MUFU.EX2 R21, R37 ;  /* 0x0000002500157308 */ /* 0x000e660000000800 */
[----:B------:R-:W-:-:S05]  /*85b0*/  @!P4 FMUL R36, R36, 0.5 ;  /* 0x3f0000002424c820 */ /* 0x000fca0000400000 */
[----:B------:R-:W3:Y:S01]  /*85c0*/  MUFU.EX2 R20, R36 ;  /* 0x0000002400147308 */ /* 0x000ee20000000800 */
[----:B--2---:R-:W-:Y:S01]  /*85d0*/  @!P3 FMUL R18, R18, R18 ;  /* 0x000000121212b220 */ /* 0x004fe20000400000 */
[----:B------:R-:W-:Y:S01]  /*85e0*/  FSETP.GEU.AND P3, PT, R40, -126, PT ;  /* 0xc2fc00002800780b */ /* 0x000fe20003f6e000 */
[----:B------:R-:W-:-:S05]  /*85f0*/  @!P6 FMUL R33, R33, 0.5 ;  /* 0x3f0000002121e820 */ /* 0x000fca0000400000 */
[----:B------:R-:W2:Y:S01]  /*8600*/  MUFU.EX2 R19, R33 ;  /* 0x0000002100137308 */ /* 0x000ea20000000800 */
[----:B-1----:R-:W-:Y:S01]  /*8610*/  @!P5 FMUL R21, R21, R21 ;  /* 0x000000151515d220 */ /* 0x002fe20000400000 */
[----:B------:R-:W-:-:S05]  /*8620*/  FSETP.GEU.AND P5, PT, R45, -126, PT ;  /* 0xc2fc00002d00780b */ /* 0x000fca0003fae000 */
[----:B------:R-:W-:Y:S01]  /*8630*/  @!P3 FMUL R40, R40, 0.5 ;  /* 0x3f0000002828b820 */ /* 0x000fe20000400000 */
[----:B---3--:R-:W-:Y:S01]  /*8640*/  @!P4 FMUL R20, R20, R20 ;  /* 0x000000141414c220 */ /* 0x008fe20000400000 */
[----:B------:R-:W-:Y:S02]  /*8650*/  FSETP.GEU.AND P4, PT, R44, -126, PT ;  /* 0xc2fc00002c00780b */ /* 0x000fe40003f8e000 */
[----:B------:R-:W1:Y:S04]  /*8660*/  MUFU.EX2 R22, R40 ;  /* 0x0000002800167308 */ /* 0x000e680000000800 */
[----:B------:R-:W-:Y:S01]  /*8670*/  @!P5 FMUL R45, R45, 0.5 ;  /* 0x3f0000002d2dd820 */ /* 0x000fe20000400000 */
[----:B--2---:R-:W-:Y:S01]  /*8680*/  @!P6 FMUL R19, R19, R19 ;  /* 0x000000131313e220 */ /* 0x004fe20000400000 */
[----:B------:R-:W-:-:S02]  /*8690*/  FSETP.GEU.AND P6, PT, R41, -126, PT ;  /* 0xc2fc00002900780b */ /* 0x000fc40003fce000 */
[----:B------:R2:W3:Y:S03]  /*86a0*/  MUFU.EX2 R25, R45 ;  /* 0x0000002d00197308 */ /* 0x0004e60000000800 */
[----:B------:R-:W-:-:S05]  /*86b0*/  @!P4 FMUL R44, R44, 0.5 ;  /* 0x3f0000002c2cc820 */ /* 0x000fca0000400000 */
[----:B------:R-:W4:Y:S01]  /*86c0*/  MUFU.EX2 R24, R44 ;  /* 0x0000002c00187308 */ /* 0x000f220000000800 */
[----:B-1----:R-:W-:Y:S01]  /*86d0*/  @!P3 FMUL R22, R22, R22 ;  /* 0x000000161616b220 */ /* 0x002fe20000400000 */
[----:B------:R-:W-:Y:S01]  /*86e0*/  FSETP.GEU.AND P3, PT, R48, -126, PT ;  /* 0xc2fc00003000780b */ /* 0x000fe20003f6e000 */
[----:B--2---:R-:W-:-:S01]  /*86f0*/  FFMA R45, R65, UR16, -R184 ;  /* 0x00000010412d7c23 */ /* 0x004fc200080008b8 */
[----:B------:R-:W-:-:S04]  /*8700*/  @!P6 FMUL R41, R41, 0.5 ;  /* 0x3f0000002929e820 */ /* 0x000fc80000400000 */
[----:B------:R-:W1:Y:S01]  /*8710*/  MUFU.EX2 R23, R41 ;  /* 0x0000002900177308 */ /* 0x000e620000000800 */
[----:B---3--:R-:W-:Y:S01]  /*8720*/  @!P5 FMUL R25, R25, R25 ;  /* 0x000000191919d220 */ /* 0x008fe20000400000 */
[----:B------:R-:W-:-:S05]  /*8730*/  FSETP.GEU.AND P5, PT, R53, -126, PT ;  /* 0xc2fc00003500780b */ /* 0x000fca0003fae000 */
[----:B------:R-:W-:Y:S01]  /*8740*/  @!P3 FMUL R48, R48, 0.5 ;  /* 0x3f0000003030b820 */ /* 0x000fe20000400000 */
[----:B----4-:R-:W-:Y:S01]  /*8750*/  @!P4 FMUL R24, R24, R24 ;  /* 0x000000181818c220 */ /* 0x010fe20000400000 */
[----:B------:R-:W-:Y:S02]  /*8760*/  FSETP.GEU.AND P4, PT, R52, -126, PT ;  /* 0xc2fc00003400780b */ /* 0x000fe40003f8e000 */
[----:B------:R2:W3:Y:S04]  /*8770*/  MUFU.EX2 R28, R48 ;  /* 0x00000030001c7308 */ /* 0x0004e80000000800 */
[----:B------:R-:W-:Y:S01]  /*8780*/  @!P5 FMUL R53, R53, 0.5 ;  /* 0x3f0000003535d820 */ /* 0x000fe20000400000 */
[----:B-1----:R-:W-:Y:S01]  /*8790*/  @!P6 FMUL R23, R23, R23 ;  /* 0x000000171717e220 */ /* 0x002fe20000400000 */
[----:B------:R-:W-:-:S02]  /*87a0*/  FSETP.GEU.AND P6, PT, R49, -126, PT ;  /* 0xc2fc00003100780b */ /* 0x000fc40003fce000 */
[----:B------:R1:W4:Y:S01]  /*87b0*/  MUFU.EX2 R33, R53 ;  /* 0x0000003500217308 */ /* 0x0003220000000800 */
[----:B--2---:R-:W-:-:S01]  /*87c0*/  FFMA R48, R68, UR16, -R184 ;  /* 0x0000001044307c23 */ /* 0x004fc200080008b8 */
[--C-:B------:R-:W-:Y:S01]  /*87d0*/  FFMA R68, R88, UR16, -R184.reuse ;  /* 0x0000001058447c23 */ /* 0x100fe200080008b8 */
[----:B------:R-:W-:-:S01]  /*87e0*/  FFMA R88, R109, UR16, -R184 ;  /* 0x000000106d587c23 */ /* 0x000fc200080008b8 */
[----:B------:R-:W-:-:S04]  /*87f0*/  @!P4 FMUL R52, R52, 0.5 ;  /* 0x3f0000003434c820 */ /* 0x000fc80000400000 */
[----:B------:R2:W5:Y:S01]  /*8800*/  MUFU.EX2 R32, R52 ;  /* 0x0000003400207308 */ /* 0x0005620000000800 */
[----:B---3--:R-:W-:Y:S01]  /*8810*/  @!P3 FMUL R28, R28, R28 ;  /* 0x0000001c1c1cb220 */ /* 0x008fe20000400000 */
[----:B------:R-:W-:Y:S01]  /*8820*/  FSETP.GEU.AND P3, PT, R56, -126, PT ;  /* 0xc2fc00003800780b */ /* 0x000fe20003f6e000 */
[----:B-1----:R-:W-:-:S01]  /*8830*/  FFMA R53, R73, UR16, -R184 ;  /* 0x0000001049357c23 */ /* 0x002fc200080008b8 */
[----:B------:R-:W-:-:S04]  /*8840*/  @!P6 FMUL R49, R49, 0.5 ;  /* 0x3f0000003131e820 */ /* 0x000fc80000400000 */
[----:B------:R1:W3:Y:S01]  /*8850*/  MUFU.EX2 R29, R49 ;  /* 0x00000031001d7308 */ /* 0x0002e20000000800 */
[----:B----4-:R-:W-:Y:S01]  /*8860*/  @!P5 FMUL R33, R33, R33 ;  /* 0x000000212121d220 */ /* 0x010fe20000400000 */
[----:B------:R-:W-:Y:S01]  /*8870*/  FSETP.GEU.AND P5, PT, R61, -126, PT ;  /* 0xc2fc00003d00780b */ /* 0x000fe20003fae000 */
[----:B--2---:R-:W-:-:S01]  /*8880*/  FFMA R52, R72, UR16, -R184 ;  /* 0x0000001048347c23 */ /* 0x004fc200080008b8 */
[----:B------:R-:W-:-:S03]  /*8890*/  FFMA R72, R93, UR16, -R184 ;  /* 0x000000105d487c23 */ /* 0x000fc600080008b8 */
[----:B------:R-:W-:Y:S01]  /*88a0*/  @!P3 FMUL R56, R56, 0.5 ;  /* 0x3f0000003838b820 */ /* 0x000fe20000400000 */
[----:B-----5:R-:W-:Y:S01]  /*88b0*/  @!P4 FMUL R32, R32, R32 ;  /* 0x000000202020c220 */ /* 0x020fe20000400000 */
[----:B------:R-:W-:Y:S02]  /*88c0*/  FSETP.GEU.AND P4, PT, R60, -126, PT ;  /* 0xc2fc00003c00780b */ /* 0x000fe40003f8e000 */
[----:B------:R2:W4:Y:S01]  /*88d0*/  MUFU.EX2 R36, R56 ;  /* 0x0000003800247308 */ /* 0x0005220000000800 */
[----:B-1----:R-:W-:-:S03]  /*88e0*/  FFMA R49, R69, UR16, -R184 ;  /* 0x0000001045317c23 */ /* 0x002fc600080008b8 */
[----:B------:R-:W-:Y:S01]  /*88f0*/  @!P5 FMUL R61, R61, 0.5 ;  /* 0x3f0000003d3dd820 */ /* 0x000fe20000400000 */
[----:B---3--:R-:W-:Y:S01]  /*8900*/  @!P6 FMUL R29, R29, R29 ;  /* 0x0000001d1d1de220 */ /* 0x008fe20000400000 */
[----:B------:R-:W-:Y:S02]  /*8910*/  FSETP.GEU.AND P6, PT, R57, -126, PT ;  /* 0xc2fc00003900780b */ /* 0x000fe40003fce000 */
[----:B------:R-:W1:Y:S01]  /*8920*/  MUFU.EX2 R41, R61 ;  /* 0x0000003d00297308 */ /* 0x000e620000000800 */
[----:B--2---:R-:W-:-:S01]  /*8930*/  FFMA R56, R76, UR16, -R184 ;  /* 0x000000104c387c23 */ /* 0x004fc200080008b8 */
[----:B------:R-:W-:Y:S01]  /*8940*/  FFMA R76, R97, UR16, -R184 ;  /* 0x00000010614c7c23 */ /* 0x000fe200080008b8 */
[----:B------:R-:W-:-:S05]  /*8950*/  @!P4 FMUL R60, R60, 0.5 ;  /* 0x3f0000003c3cc820 */ /* 0x000fca0000400000 */
[----:B------:R2:W3:Y:S01]  /*8960*/  MUFU.EX2 R40, R60 ;  /* 0x0000003c00287308 */ /* 0x0004e20000000800 */
[----:B----4-:R-:W-:Y:S01]  /*8970*/  @!P3 FMUL R36, R36, R36 ;  /* 0x000000242424b220 */ /* 0x010fe20000400000 */
[----:B------:R-:W-:Y:S01]  /*8980*/  FSETP.GEU.AND P3, PT, R64, -126, PT ;  /* 0xc2fc00004000780b */ /* 0x000fe20003f6e000 */
[----:B------:R-:W-:-:S05]  /*8990*/  @!P6 FMUL R57, R57, 0.5 ;  /* 0x3f0000003939e820 */ /* 0x000fca0000400000 */
[----:B------:R4:W5:Y:S01]  /*89a0*/  MUFU.EX2 R37, R57 ;  /* 0x0000003900257308 */ /* 0x0009620000000800 */
[----:B-1----:R-:W-:Y:S01]  /*89b0*/  @!P5 FMUL R41, R41, R41 ;  /* 0x000000292929d220 */ /* 0x002fe20000400000 */
[----:B------:R-:W-:Y:S01]  /*89c0*/  FSETP.GEU.AND P5, PT, R49, -126, PT ;  /* 0xc2fc00003100780b */ /* 0x000fe20003fae000 */
[----:B--2---:R-:W-:-:S01]  /*89d0*/  FFMA R60, R80, UR16, -R184 ;  /* 0x00000010503c7c23 */ /* 0x004fc200080008b8 */
[----:B------:R-:W-:-:S03]  /*89e0*/  FFMA R80, R101, UR16, -R184 ;  /* 0x0000001065507c23 */ /* 0x000fc600080008b8 */
[----:B------:R-:W-:Y:S01]  /*89f0*/  @!P3 FMUL R64, R64, 0.5 ;  /* 0x3f0000004040b820 */ /* 0x000fe20000400000 */
[----:B---3--:R-:W-:Y:S01]  /*8a00*/  @!P4 FMUL R40, R40, R40 ;  /* 0x000000282828c220 */ /* 0x008fe20000400000 */
[----:B------:R-:W-:Y:S02]  /*8a10*/  FSETP.GEU.AND P4, PT, R48, -126, PT ;  /* 0xc2fc00003000780b */ /* 0x000fe40003f8e000 */
[----:B------:R1:W2:Y:S01]  /*8a20*/  MUFU.EX2 R44, R64 ;  /* 0x00000040002c7308 */ /* 0x0002a20000000800 */
[----:B----4-:R-:W-:-:S03]  /*8a30*/  FMNMX R57, R27, R14, !PT ;  /* 0x0000000e1b397209 */ /* 0x010fc60007800000 */
[----:B------:R-:W-:Y:S01]  /*8a40*/  @!P5 FMUL R49, R49, 0.5 ;  /* 0x3f0000003131d820 */ /* 0x000fe20000400000 */
[----:B------:R-:W-:Y:S01]  /*8a50*/  FMNMX R14, R30, R57, !PT ;  /* 0x000000391e0e7209 */ /* 0x000fe20007800000 */
[----:B-----5:R-:W-:Y:S01]  /*8a60*/  @!P6 FMUL R37, R37, R37 ;  /* 0x000000252525e220 */ /* 0x020fe20000400000 */
[----:B------:R-:W-:Y:S02]  /*8a70*/  FSETP.GEU.AND P6, PT, R45, -126, PT ;  /* 0xc2fc00002d00780b */ /* 0x000fe40003fce000 */
[----:B------:R-:W-:Y:S01]  /*8a80*/  FMNMX R57, R31, R14, !PT ;  /* 0x0000000e1f397209 */ /* 0x000fe20007800000 */
[----:B------:R-:W3:Y:S01]  /*8a90*/  MUFU.EX2 R49, R49 ;  /* 0x0000003100317308 */ /* 0x000ee20000000800 */
[----:B-1----:R-:W-:-:S01]  /*8aa0*/  FFMA R64, R84, UR16, -R184 ;  /* 0x0000001054407c23 */ /* 0x002fc200080008b8 */
[----:B------:R-:W-:Y:S01]  /*8ab0*/  @!P4 FMUL R48, R48, 0.5 ;  /* 0x3f0000003030c820 */ /* 0x000fe20000400000 */
[----:B------:R-:W-:Y:S01]  /*8ac0*/  FMNMX R14, R34, R57, !PT ;  /* 0x00000039220e7209 */ /* 0x000fe20007800000 */
[--C-:B------:R-:W-:Y:S01]  /*8ad0*/  FFMA R57, R77, UR16, -R184.reuse ;  /* 0x000000104d397c23 */ /* 0x100fe200080008b8 */
[----:B------:R-:W-:-:S01]  /*8ae0*/  FFMA R84, R105, UR16, -R184 ;  /* 0x0000001069547c23 */ /* 0x000fc200080008b8 */
[----:B--2---:R-:W-:-:S02]  /*8af0*/  @!P3 FMUL R44, R44, R44 ;  /* 0x0000002c2c2cb220 */ /* 0x004fc40000400000 */
[----:B------:R-:W1:Y:S01]  /*8b00*/  MUFU.EX2 R48, R48 ;  /* 0x0000003000307308 */ /* 0x000e620000000800 */
[----:B------:R-:W-:Y:S01]  /*8b10*/  FSETP.GEU.AND P3, PT, R52, -126, PT ;  /* 0xc2fc00003400780b */ /* 0x000fe20003f6e000 */
[----:B------:R-:W-:Y:S01]  /*8b20*/  @!P6 FMUL R45, R45, 0.5 ;  /* 0x3f0000002d2de820 */ /* 0x000fe20000400000 */
[----:B------:R-:W-:-:S04]  /*8b30*/  FMNMX R61, R35, R14, !PT ;  /* 0x0000000e233d7209 */ /* 0x000fc80007800000 */
[----:B------:R-:W-:Y:S01]  /*8b40*/  FMNMX R14, R38, R61, !PT ;  /* 0x0000003d260e7209 */ /* 0x000fe20007800000 */
[----:B------:R-:W2:Y:S01]  /*8b50*/  MUFU.EX2 R45, R45 ;  /* 0x0000002d002d7308 */ /* 0x000ea20000000800 */
[----:B---3--:R-:W-:Y:S01]  /*8b60*/  @!P5 FMUL R49, R49, R49 ;  /* 0x000000313131d220 */ /* 0x008fe20000400000 */
[----:B------:R-:W-:Y:S02]  /*8b70*/  FSETP.GEU.AND P5, PT, R57, -126, PT ;  /* 0xc2fc00003900780b */ /* 0x000fe40003fae000 */
[----:B------:R-:W-:Y:S02]  /*8b80*/  FMNMX R61, R39, R14, !PT ;  /* 0x0000000e273d7209 */ /* 0x000fe40007800000 */
[----:B------:R-:W-:Y:S02]  /*8b90*/  @!P3 FMUL R52, R52, 0.5 ;  /* 0x3f0000003434b820 */ /* 0x000fe40000400000 */
[----:B------:R-:W-:Y:S01]  /*8ba0*/  FMNMX R14, R42, R61, !PT ;  /* 0x0000003d2a0e7209 */ /* 0x000fe20007800000 */
[----:B-1----:R-:W-:Y:S01]  /*8bb0*/  @!P4 FMUL R48, R48, R48 ;  /* 0x000000303030c220 */ /* 0x002fe20000400000 */
[----:B------:R-:W-:Y:S01]  /*8bc0*/  FSETP.GEU.AND P4, PT, R56, -126, PT ;  /* 0xc2fc00003800780b */ /* 0x000fe20003f8e000 */
[----:B------:R-:W-:Y:S01]  /*8bd0*/  FFMA R61, R81, UR16, -R184 ;  /* 0x00000010513d7c23 */ /* 0x000fe200080008b8 */
[----:B------:R-:W1:Y:S01]  /*8be0*/  MUFU.EX2 R52, R52 ;  /* 0x0000003400347308 */ /* 0x000e620000000800 */
[----:B------:R-:W-:-:S02]  /*8bf0*/  FMNMX R65, R43, R14, !PT ;  /* 0x0000000e2b417209 */ /* 0x000fc40007800000 */
[----:B------:R-:W-:Y:S01]  /*8c00*/  @!P5 FMUL R57, R57, 0.5 ;  /* 0x3f0000003939d820 */ /* 0x000fe20000400000 */
[----:B--2---:R-:W-:Y:S01]  /*8c10*/  @!P6 FMUL R45, R45, R45 ;  /* 0x0000002d2d2de220 */ /* 0x004fe20000400000 */
[----:B------:R-:W-:Y:S02]  /*8c20*/  FSETP.GEU.AND P6, PT, R53, -126, PT ;  /* 0xc2fc00003500780b */ /* 0x000fe40003fce000 */
[----:B------:R-:W-:Y:S02]  /*8c30*/  FMNMX R14, R46, R65, !PT ;  /* 0x000000412e0e7209 */ /* 0x000fe40007800000 */
[----:B------:R-:W2:Y:S02]  /*8c40*/  MUFU.EX2 R57, R57 ;  /* 0x0000003900397308 */ /* 0x000ea40000000800 */
[----:B------:R-:W-:Y:S01]  /*8c50*/  @!P4 FMUL R56, R56, 0.5 ;  /* 0x3f0000003838c820 */ /* 0x000fe20000400000 */
[----:B------:R-:W-:-:S04]  /*8c60*/  FMNMX R65, R47, R14, !PT ;  /* 0x0000000e2f417209 */ /* 0x000fc80007800000 */
[----:B------:R-:W-:Y:S01]  /*8c70*/  FMNMX R14, R50, R65, !PT ;  /* 0x00000041320e7209 */ /* 0x000fe20007800000 */
[----:B------:R-:W3:Y:S01]  /*8c80*/  MUFU.EX2 R56, R56 ;  /* 0x0000003800387308 */ /* 0x000ee20000000800 */
[----:B-1----:R-:W-:Y:S01]  /*8c90*/  @!P3 FMUL R52, R52, R52 ;  /* 0x000000343434b220 */ /* 0x002fe20000400000 */
[----:B------:R-:W-:Y:S01]  /*8ca0*/  @!P6 FMUL R53, R53, 0.5 ;  /* 0x3f0000003535e820 */ /* 0x000fe20000400000 */
[----:B------:R-:W-:Y:S01]  /*8cb0*/  FSETP.GEU.AND P3, PT, R60, -126, PT ;  /* 0xc2fc00003c00780b */ /* 0x000fe20003f6e000 */
[----:B------:R-:W-:Y:S01]  /*8cc0*/  FFMA R65, R85, UR16, -R184 ;  /* 0x0000001055417c23 */ /* 0x000fe200080008b8 */
[----:B------:R-:W-:-:S03]  /*8cd0*/  FMNMX R69, R51, R14, !PT ;  /* 0x0000000e33457209 */ /* 0x000fc60007800000 */
[----:B------:R-:W1:Y:S01]  /*8ce0*/  MUFU.EX2 R53, R53 ;  /* 0x0000003500357308 */ /* 0x000e620000000800 */
[----:B--2---:R-:W-:Y:S01]  /*8cf0*/  @!P5 FMUL R57, R57, R57 ;  /* 0x000000393939d220 */ /* 0x004fe20000400000 */
[----:B------:R-:W-:Y:S02]  /*8d00*/  FSETP.GEU.AND P5, PT, R65, -126, PT ;  /* 0xc2fc00004100780b */ /* 0x000fe40003fae000 */
[----:B------:R-:W-:-:S04]  /*8d10*/  FMNMX R14, R54, R69, !PT ;  /* 0x00000045360e7209 */ /* 0x000fc80007800000 */
[----:B------:R-:W-:Y:S01]  /*8d20*/  @!P3 FMUL R60, R60, 0.5 ;  /* 0x3f0000003c3cb820 */ /* 0x000fe20000400000 */
[----:B---3--:R-:W-:Y:S01]  /*8d30*/  @!P4 FMUL R56, R56, R56 ;  /* 0x000000383838c220 */ /* 0x008fe20000400000 */
[----:B------:R-:W-:Y:S02]  /*8d40*/  FSETP.GEU.AND P4, PT, R64, -126, PT ;  /* 0xc2fc00004000780b */ /* 0x000fe40003f8e000 */
[----:B------:R-:W-:Y:S02]  /*8d50*/  FMNMX R69, R55, R14, !PT ;  /* 0x0000000e37457209 */ /* 0x000fe40007800000 */
[----:B------:R-:W2:Y:S01]  /*8d60*/  MUFU.EX2 R60, R60 ;  /* 0x0000003c003c7308 */ /* 0x000ea20000000800 */
[----:B------:R-:W-:Y:S01]  /*8d70*/  @!P5 FMUL R65, R65, 0.5 ;  /* 0x3f0000004141d820 */ /* 0x000fe20000400000 */
[----:B------:R-:W-:Y:S01]  /*8d80*/  FMNMX R14, R58, R69, !PT ;  /* 0x000000453a0e7209 */ /* 0x000fe20007800000 */
[----:B-1----:R-:W-:Y:S01]  /*8d90*/  @!P6 FMUL R53, R53, R53 ;  /* 0x000000353535e220 */ /* 0x002fe20000400000 */
[----:B------:R-:W-:Y:S01]  /*8da0*/  FSETP.GEU.AND P6, PT, R61, -126, PT ;  /* 0xc2fc00003d00780b */ /* 0x000fe20003fce000 */
[----:B------:R-:W-:-:S01]  /*8db0*/  FFMA R69, R89, UR16, -R184 ;  /* 0x0000001059457c23 */ /* 0x000fc200080008b8 */
[----:B------:R-:W-:-:S02]  /*8dc0*/  FMNMX R73, R59, R14, !PT ;  /* 0x0000000e3b497209 */ /* 0x000fc40007800000 */
[----:B------:R-:W1:Y:S01]  /*8dd0*/  MUFU.EX2 R65, R65 ;  /* 0x0000004100417308 */ /* 0x000e620000000800 */
[----:B------:R-:W-:Y:S01]  /*8de0*/  @!P4 FMUL R64, R64, 0.5 ;  /* 0x3f0000004040c820 */ /* 0x000fe20000400000 */
[----:B------:R-:W-:Y:S01]  /*8df0*/  FMNMX R14, R62, R73, !PT ;  /* 0x000000493e0e7209 */ /* 0x000fe20007800000 */
[----:B------:R-:W-:-:S01]  /*8e00*/  FFMA R73, R92, UR16, -R184 ;  /* 0x000000105c497c23 */ /* 0x000fc200080008b8 */
[----:B------:R-:W-:Y:S02]  /*8e10*/  FFMA R92, R113, UR16, -R184 ;  /* 0x00000010715c7c23 */ /* 0x000fe400080008b8 */
[----:B------:R-:W-:Y:S02]  /*8e20*/  FMNMX R77, R63, R14, !PT ;  /* 0x0000000e3f4d7209 */ /* 0x000fe40007800000 */
[----:B------:R-:W3:Y:S01]  /*8e30*/  MUFU.EX2 R64, R64 ;  /* 0x0000004000407308 */ /* 0x000ee20000000800 */
[----:B------:R-:W-:Y:S01]  /*8e40*/  @!P6 FMUL R61, R61, 0.5 ;  /* 0x3f0000003d3de820 */ /* 0x000fe20000400000 */
[----:B--2---:R-:W-:Y:S01]  /*8e50*/  @!P3 FMUL R60, R60, R60 ;  /* 0x0000003c3c3cb220 */ /* 0x004fe20000400000 */
[----:B------:R-:W-:-:S02]  /*8e60*/  FSETP.GEU.AND P3, PT, R68, -126, PT ;  /* 0xc2fc00004400780b */ /* 0x000fc40003f6e000 */
[----:B------:R-:W-:-:S03]  /*8e70*/  FMNMX R14, R66, R77, !PT ;  /* 0x0000004d420e7209 */ /* 0x000fc60007800000 */
[----:B------:R-:W2:Y:S01]  /*8e80*/  MUFU.EX2 R61, R61 ;  /* 0x0000003d003d7308 */ /* 0x000ea20000000800 */
[----:B-1----:R-:W-:Y:S01]  /*8e90*/  @!P5 FMUL R65, R65, R65 ;  /* 0x000000414141d220 */ /* 0x002fe20000400000 */
[----:B------:R-:W-:Y:S02]  /*8ea0*/  FSETP.GEU.AND P5, PT, R72, -126, PT ;  /* 0xc2fc00004800780b */ /* 0x000fe40003fae000 */
[----:B------:R-:W-:-:S04]  /*8eb0*/  FMNMX R77, R67, R14, !PT ;  /* 0x0000000e434d7209 */ /* 0x000fc80007800000 */
[----:B------:R-:W-:Y:S01]  /*8ec0*/  @!P3 FMUL R68, R68, 0.5 ;  /* 0x3f0000004444b820 */ /* 0x000fe20000400000 */
[----:B---3--:R-:W-:Y:S01]  /*8ed0*/  @!P4 FMUL R64, R64, R64 ;  /* 0x000000404040c220 */ /* 0x008fe20000400000 */
[----:B------:R-:W-:Y:S02]  /*8ee0*/  FSETP.GEU.AND P4, PT, R73, -126, PT ;  /* 0xc2fc00004900780b */ /* 0x000fe40003f8e000 */
[----:B------:R-:W-:Y:S01]  /*8ef0*/  FMNMX R14, R70, R77, !PT ;  /* 0x0000004d460e7209 */ /* 0x000fe20007800000 */
[--C-:B------:R-:W-:Y:S01]  /*8f00*/  FFMA R77, R96, UR16, -R184.reuse ;  /* 0x00000010604d7c23 */ /* 0x100fe200080008b8 */
[----:B------:R-:W1:Y:S01]  /*8f10*/  MUFU.EX2 R68, R68 ;  /* 0x0000004400447308 */ /* 0x000e620000000800 */
[----:B------:R-:W-:Y:S01]  /*8f20*/  @!P5 FMUL R72, R72, 0.5 ;  /* 0x3f0000004848d820 */ /* 0x000fe20000400000 */
[----:B------:R-:W-:Y:S01]  /*8f30*/  FMNMX R81, R71, R14, !PT ;  /* 0x0000000e47517209 */ /* 0x000fe20007800000 */
[----:B--2---:R-:W-:Y:S01]  /*8f40*/  @!P6 FMUL R61, R61, R61 ;  /* 0x0000003d3d3de220 */ /* 0x004fe20000400000 */
[----:B------:R-:W-:Y:S01]  /*8f50*/  FSETP.GEU.AND P6, PT, R69, -126, PT ;  /* 0xc2fc00004500780b */ /* 0x000fe20003fce000 */
[----:B------:R-:W-:-:S01]  /*8f60*/  FFMA R96, R117, UR16, -R184 ;  /* 0x0000001075607c23 */ /* 0x000fc200080008b8 */
[----:B------:R-:W-:-:S02]  /*8f70*/  FMNMX R14, R74, R81, !PT ;  /* 0x000000514a0e7209 */ /* 0x000fc40007800000 */
[----:B------:R-:W2:Y:S01]  /*8f80*/  MUFU.EX2 R72, R72 ;  /* 0x0000004800487308 */ /* 0x000ea20000000800 */
[----:B------:R-:W-:Y:S01]  /*8f90*/  @!P4 FMUL R73, R73, 0.5 ;  /* 0x3f0000004949c820 */ /* 0x000fe20000400000 */
[----:B------:R-:W-:-:S04]  /*8fa0*/  FMNMX R81, R75, R14, !PT ;  /* 0x0000000e4b517209 */ /* 0x000fc80007800000 */
[----:B------:R-:W-:Y:S01]  /*8fb0*/  FMNMX R14, R78, R81, !PT ;  /* 0x000000514e0e7209 */ /* 0x000fe20007800000 */
[----:B------:R-:W-:-:S01]  /*8fc0*/  FFMA R81, R100, UR16, -R184 ;  /* 0x0000001064517c23 */ /* 0x000fc200080008b8 */
[----:B------:R-:W3:Y:S01]  /*8fd0*/  MUFU.EX2 R73, R73 ;  /* 0x0000004900497308 */ /* 0x000ee20000000800 */
[----:B------:R-:W-:Y:S01]  /*8fe0*/  @!P6 FMUL R69, R69, 0.5 ;  /* 0x3f0000004545e820 */ /* 0x000fe20000400000 */
[----:B-1----:R-:W-:Y:S01]  /*8ff0*/  @!P3 FMUL R68, R68, R68 ;  /* 0x000000444444b220 */ /* 0x002fe20000400000 */
[----:B------:R-:W-:Y:S01]  /*9000*/  FSETP.GEU.AND P3, PT, R77, -126, PT ;  /* 0xc2fc00004d00780b */ /* 0x000fe20003f6e000 */
[--C-:B------:R-:W-:Y:S01]  /*9010*/  FFMA R100, R121, UR16, -R184.reuse ;  /* 0x0000001079647c23 */ /* 0x100fe200080008b8 */
[----:B------:R-:W-:Y:S01]  /*9020*/  FMNMX R85, R79, R14, !PT ;  /* 0x0000000e4f557209 */ /* 0x000fe20007800000 */
[----:B------:R-:W-:Y:S02]  /*9030*/  FFMA R121, R140, UR16, -R184 ;  /* 0x000000108c797c23 */ /* 0x000fe400080008b8 */
[----:B------:R-:W1:Y:S01]  /*9040*/  MUFU.EX2 R69, R69 ;  /* 0x0000004500457308 */ /* 0x000e620000000800 */
[----:B--2---:R-:W-:Y:S01]  /*9050*/  @!P5 FMUL R72, R72, R72 ;  /* 0x000000484848d220 */ /* 0x004fe20000400000 */
[----:B------:R-:W-:-:S02]  /*9060*/  FSETP.GEU.AND P5, PT, R80, -126, PT ;  /* 0xc2fc00005000780b */ /* 0x000fc40003fae000 */
        /* <DEDUP_REMOVED lines=11> */
[----:B------:R-:W-:Y:S01]  /*9120*/  FMNMX R89, R87, R14, !PT ;  /* 0x0000000e57597209 */ /* 0x000fe20007800000 */
[----:B------:R-:W-:-:S01]  /*9130*/  FFMA R104, R125, UR16, -R184 ;  /* 0x000000107d687c23 */ /* 0x000fc200080008b8 */
[----:B------:R-:W1:Y:S01]  /*9140*/  MUFU.EX2 R80, R80 ;  /* 0x0000005000507308 */ /* 0x000e620000000800 */
[----:B------:R-:W-:Y:S01]  /*9150*/  @!P4 FMUL R81, R81, 0.5 ;  /* 0x3f0000005151c820 */ /* 0x000fe20000400000 */
[----:B------:R-:W-:-:S04]  /*9160*/  FMNMX R14, R90, R89, !PT ;  /* 0x000000595a0e7209 */ /* 0x000fc80007800000 */
[----:B------:R-:W-:Y:S02]  /*9170*/  FMNMX R89, R91, R14, !PT ;  /* 0x0000000e5b597209 */ /* 0x000fe40007800000 */
[----:B------:R-:W3:Y:S01]  /*9180*/  MUFU.EX2 R81, R81 ;  /* 0x0000005100517308 */ /* 0x000ee20000000800 */
[----:B------:R-:W-:Y:S01]  /*9190*/  @!P6 FMUL R76, R76, 0.5 ;  /* 0x3f0000004c4ce820 */ /* 0x000fe20000400000 */
[----:B--2---:R-:W-:Y:S01]  /*91a0*/  @!P3 FMUL R77, R77, R77 ;  /* 0x0000004d4d4db220 */ /* 0x004fe20000400000 */
[----:B------:R-:W-:Y:S02]  /*91b0*/  FSETP.GEU.AND P3, PT, R85, -126, PT ;  /* 0xc2fc00005500780b */ /* 0x000fe40003f6e000 */
[----:B------:R-:W-:Y:S01]  /*91c0*/  FMNMX R14, R94, R89, !PT ;  /* 0x000000595e0e7209 */ /* 0x000fe20007800000 */
[----:B------:R-:W-:-:S01]  /*91d0*/  FFMA R89, R108, UR16, -R184 ;  /* 0x000000106c597c23 */ /* 0x000fc200080008b8 */
[----:B------:R-:W-:Y:S01]  /*91e0*/  FFMA R108, R129, UR16, -R184 ;  /* 0x00000010816c7c23 */ /* 0x000fe200080008b8 */
[----:B------:R-:W2:Y:S01]  /*91f0*/  MUFU.EX2 R76, R76 ;  /* 0x0000004c004c7308 */ /* 0x000ea20000000800 */
[----:B-1----:R-:W-:Y:S01]  /*9200*/  @!P5 FMUL R80, R80, R80 ;  /* 0x000000505050d220 */ /* 0x002fe20000400000 */
[----:B------:R-:W-:-:S02]  /*9210*/  FSETP.GEU.AND P5, PT, R88, -126, PT ;  /* 0xc2fc00005800780b */ /* 0x000fc40003fae000 */
[----:B------:R-:W-:-:S04]  /*9220*/  FMNMX R93, R95, R14, !PT ;  /* 0x0000000e5f5d7209 */ /* 0x000fc80007800000 */
[----:B------:R-:W-:Y:S01]  /*9230*/  @!P3 FMUL R85, R85, 0.5 ;  /* 0x3f0000005555b820 */ /* 0x000fe20000400000 */
[----:B---3--:R-:W-:Y:S01]  /*9240*/  @!P4 FMUL R81, R81, R81 ;  /* 0x000000515151c220 */ /* 0x008fe20000400000 */
[----:B------:R-:W-:Y:S02]  /*9250*/  FSETP.GEU.AND P4, PT, R89, -126, PT ;  /* 0xc2fc00005900780b */ /* 0x000fe40003f8e000 */
[----:B------:R-:W-:Y:S02]  /*9260*/  FMNMX R14, R98, R93, !PT ;  /* 0x0000005d620e7209 */ /* 0x000fe40007800000 */
[----:B------:R-:W1:Y:S01]  /*9270*/  MUFU.EX2 R85, R85 ;  /* 0x0000005500557308 */ /* 0x000e620000000800 */
[----:B------:R-:W-:Y:S01]  /*9280*/  @!P5 FMUL R88, R88, 0.5 ;  /* 0x3f0000005858d820 */ /* 0x000fe20000400000 */
[----:B------:R-:W-:Y:S01]  /*9290*/  FMNMX R93, R99, R14, !PT ;  /* 0x0000000e635d7209 */ /* 0x000fe20007800000 */
[----:B--2---:R-:W-:Y:S01]  /*92a0*/  @!P6 FMUL R76, R76, R76 ;  /* 0x0000004c4c4ce220 */ /* 0x004fe20000400000 */
[----:B------:R-:W-:-:S02]  /*92b0*/  FSETP.GEU.AND P6, PT, R84, -126, PT ;  /* 0xc2fc00005400780b */ /* 0x000fc40003fce000 */
[----:B------:R-:W-:Y:S01]  /*92c0*/  FMNMX R14, R102, R93, !PT ;  /* 0x0000005d660e7209 */ /* 0x000fe20007800000 */
[--C-:B------:R-:W-:Y:S01]  /*92d0*/  FFMA R93, R112, UR16, -R184.reuse ;  /* 0x00000010705d7c23 */ /* 0x100fe200080008b8 */
[----:B------:R-:W2:Y:S01]  /*92e0*/  MUFU.EX2 R88, R88 ;  /* 0x0000005800587308 */ /* 0x000ea20000000800 */
[----:B------:R-:W-:Y:S01]  /*92f0*/  @!P4 FMUL R89, R89, 0.5 ;  /* 0x3f0000005959c820 */ /* 0x000fe20000400000 */
[----:B------:R-:W-:Y:S01]  /*9300*/  FMNMX R97, R103, R14, !PT ;  /* 0x0000000e67617209 */ /* 0x000fe20007800000 */
[----:B------:R-:W-:-:S03]  /*9310*/  FFMA R112, R133, UR16, -R184 ;  /* 0x0000001085707c23 */ /* 0x000fc600080008b8 */
[----:B------:R-:W-:Y:S02]  /*9320*/  FMNMX R14, R106, R97, !PT ;  /* 0x000000616a0e7209 */ /* 0x000fe40007800000 */
[----:B------:R-:W3:Y:S01]  /*9330*/  MUFU.EX2 R89, R89 ;  /* 0x0000005900597308 */ /* 0x000ee20000000800 */
[----:B------:R-:W-:Y:S01]  /*9340*/  @!P6 FMUL R84, R84, 0.5 ;  /* 0x3f0000005454e820 */ /* 0x000fe20000400000 */
[----:B------:R-:W-:Y:S01]  /*9350*/  FMNMX R97, R107, R14, !PT ;  /* 0x0000000e6b617209 */ /* 0x000fe20007800000 */
[----:B-1----:R-:W-:Y:S01]  /*9360*/  @!P3 FMUL R85, R85, R85 ;  /* 0x000000555555b220 */ /* 0x002fe20000400000 */
[----:B------:R-:W-:Y:S02]  /*9370*/  FSETP.GEU.AND P3, PT, R93, -126, PT ;  /* 0xc2fc00005d00780b */ /* 0x000fe40003f6e000 */
[----:B------:R-:W-:Y:S01]  /*9380*/  FMNMX R14, R110, R97, !PT ;  /* 0x000000616e0e7209 */ /* 0x000fe20007800000 */
[----:B------:R-:W-:Y:S01]  /*9390*/  FFMA R97, R116, UR16, -R184 ;  /* 0x0000001074617c23 */ /* 0x000fe200080008b8 */
[----:B------:R-:W1:Y:S01]  /*93a0*/  MUFU.EX2 R84, R84 ;  /* 0x0000005400547308 */ /* 0x000e620000000800 */
[----:B--2---:R-:W-:Y:S01]  /*93b0*/  @!P5 FMUL R88, R88, R88 ;  /* 0x000000585858d220 */ /* 0x004fe20000400000 */
[----:B------:R-:W-:-:S02]  /*93c0*/  FSETP.GEU.AND P5, PT, R96, -126, PT ;  /* 0xc2fc00006000780b */ /* 0x000fc40003fae000 */
[----:B------:R-:W-:-:S04]  /*93d0*/  FMNMX R101, R111, R14, !PT ;  /* 0x0000000e6f657209 */ /* 0x000fc80007800000 */
[----:B------:R-:W-:Y:S01]  /*93e0*/  FMNMX R14, R114, R101, !PT ;  /* 0x00000065720e7209 */ /* 0x000fe20007800000 */
[----:B---3--:R-:W-:Y:S01]  /*93f0*/  @!P4 FMUL R89, R89, R89 ;  /* 0x000000595959c220 */ /* 0x008fe20000400000 */
[----:B------:R-:W-:Y:S01]  /*9400*/  FSETP.GEU.AND P4, PT, R97, -126, PT ;  /* 0xc2fc00006100780b */ /* 0x000fe20003f8e000 */
[----:B------:R-:W-:Y:S01]  /*9410*/  @!P3 FMUL R93, R93, 0.5 ;  /* 0x3f0000005d5db820 */ /* 0x000fe20000400000 */
[----:B------:R-:W-:-:S03]  /*9420*/  FMNMX R101, R115, R14, !PT ;  /* 0x0000000e73657209 */ /* 0x000fc60007800000 */
[----:B------:R-:W-:Y:S01]  /*9430*/  @!P5 FMUL R96, R96, 0.5 ;  /* 0x3f0000006060d820 */ /* 0x000fe20000400000 */
[----:B------:R-:W-:Y:S01]  /*9440*/  FMNMX R14, R118, R101, !PT ;  /* 0x00000065760e7209 */ /* 0x000fe20007800000 */
[----:B-1----:R-:W-:Y:S01]  /*9450*/  @!P6 FMUL R84, R84, R84 ;  /* 0x000000545454e220 */ /* 0x002fe20000400000 */
[----:B------:R-:W-:Y:S01]  /*9460*/  FSETP.GEU.AND P6, PT, R92, -126, PT ;  /* 0xc2fc00005c00780b */ /* 0x000fe20003fce000 */
[----:B------:R-:W1:Y:S01]  /*9470*/  MUFU.EX2 R93, R93 ;  /* 0x0000005d005d7308 */ /* 0x000e620000000800 */
[----:B------:R-:W-:Y:S01]  /*9480*/  FMNMX R105, R119, R14, !PT ;  /* 0x0000000e77697209 */ /* 0x000fe20007800000 */
[--C-:B------:R-:W-:Y:S01]  /*9490*/  FFMA R101, R120, UR16, -R184.reuse ;  /* 0x0000001078657c23 */ /* 0x100fe200080008b8 */
[----:B------:R-:W-:-:S01]  /*94a0*/  FFMA R120, R141, UR16, -R184 ;  /* 0x000000108d787c23 */ /* 0x000fc200080008b8 */
[----:B------:R-:W-:Y:S01]  /*94b0*/  @!P4 FMUL R97, R97, 0.5 ;  /* 0x3f0000006161c820 */ /* 0x000fe20000400000 */
[----:B------:R-:W-:-:S03]  /*94c0*/  FMNMX R14, R122, R105, !PT ;  /* 0x000000697a0e7209 */ /* 0x000fc60007800000 */
[----:B------:R-:W2:Y:S01]  /*94d0*/  MUFU.EX2 R96, R96 ;  /* 0x0000006000607308 */ /* 0x000ea20000000800 */
[----:B------:R-:W-:-:S03]  /*94e0*/  FMNMX R105, R123, R14, !PT ;  /* 0x0000000e7b697209 */ /* 0x000fc60007800000 */
[----:B------:R-:W-:Y:S01]  /*94f0*/  @!P6 FMUL R92, R92, 0.5 ;  /* 0x3f0000005c5ce820 */ /* 0x000fe20000400000 */
[----:B------:R-:W-:Y:S01]  /*9500*/  FMNMX R14, R126, R105, !PT ;  /* 0x000000697e0e7209 */ /* 0x000fe20007800000 */
[----:B------:R-:W-:Y:S02]  /*9510*/  FFMA R105, R124, UR16, -R184 ;  /* 0x000000107c697c23 */ /* 0x000fe400080008b8 */
[----:B------:R-:W3:Y:S01]  /*9520*/  MUFU.EX2 R97, R97 ;  /* 0x0000006100617308 */ /* 0x000ee20000000800 */
[----:B-1----:R-:W-:Y:S01]  /*9530*/  @!P3 FMUL R93, R93, R93 ;  /* 0x0000005d5d5db220 */ /* 0x002fe20000400000 */
[----:B------:R-:W-:Y:S02]  /*9540*/  FSETP.GEU.AND P3, PT, R101, -126, PT ;  /* 0xc2fc00006500780b */ /* 0x000fe40003f6e000 */
[----:B------:R-:W-:-:S04]  /*9550*/  FMNMX R109, R127, R14, !PT ;  /* 0x0000000e7f6d7209 */ /* 0x000fc80007800000 */
[----:B------:R-:W1:Y:S01]  /*9560*/  MUFU.EX2 R92, R92 ;  /* 0x0000005c005c7308 */ /* 0x000e620000000800 */
[----:B--2---:R-:W-:Y:S01]  /*9570*/  @!P5 FMUL R96, R96, R96 ;  /* 0x000000606060d220 */ /* 0x004fe20000400000 */
[----:B------:R-:W-:Y:S02]  /*9580*/  FSETP.GEU.AND P5, PT, R104, -126, PT ;  /* 0xc2fc00006800780b */ /* 0x000fe40003fae000 */
[----:B------:R-:W-:Y:S01]  /*9590*/  FMNMX R14, R130, R109, !PT ;  /* 0x0000006d820e7209 */ /* 0x000fe20007800000 */
[----:B------:R-:W-:Y:S01]  /*95a0*/  FADD R190, R33, R96 ;  /* 0x0000006021be7221 */ /* 0x000fe20000000000 */
[----:B------:R-:W-:Y:S01]  /*95b0*/  F2FP.SATFINITE.E4M3.F32.PACK_AB_MERGE_C R33, RZ, R33, RZ ;  /* 0x00000021ff21723e */ /* 0x000fe200048070ff */
[----:B------:R-:W-:Y:S01]  /*95c0*/  @!P3 FMUL R101, R101, 0.5 ;  /* 0x3f0000006565b820 */ /* 0x000fe20000400000 */
[----:B------:R-:W-:Y:S01]  /*95d0*/  FMNMX R109, R131, R14, !PT ;  /* 0x0000000e836d7209 */ /* 0x000fe20007800000 */
[----:B---3--:R-:W-:Y:S01]  /*95e0*/  @!P4 FMUL R97, R97, R97 ;  /* 0x000000616161c220 */ /* 0x008fe20000400000 */
[----:B------:R-:W-:-:S02]  /*95f0*/  FSETP.GEU.AND P4, PT, R105, -126, PT ;  /* 0xc2fc00006900780b */ /* 0x000fc40003f8e000 */
[----:B------:R-:W-:Y:S01]  /*9600*/  FMNMX R14, R134, R109, !PT ;  /* 0x0000006d860e7209 */ /* 0x000fe20007800000 */
[----:B------:R-:W2:Y:S01]  /*9610*/  MUFU.EX2 R101, R101 ;  /* 0x0000006500657308 */ /* 0x000ea20000000800 */
[----:B------:R-:W-:-:S01]  /*9620*/  FADD R188, R32, R97 ;  /* 0x0000006120bc7221 */ /* 0x000fc20000000000 */
[----:B------:R-:W-:Y:S01]  /*9630*/  @!P5 FMUL R104, R104, 0.5 ;  /* 0x3f0000006868d820 */ /* 0x000fe20000400000 */
[----:B------:R-:W-:Y:S01]  /*9640*/  FMNMX R109, R135, R14, !PT ;  /* 0x0000000e876d7209 */ /* 0x000fe20007800000 */
[----:B-1----:R-:W-:Y:S01]  /*9650*/  @!P6 FMUL R92, R92, R92 ;  /* 0x0000005c5c5ce220 */ /* 0x002fe20000400000 */
[----:B------:R-:W-:Y:S02]  /*9660*/  FSETP.GEU.AND P6, PT, R100, -126, PT ;  /* 0xc2fc00006400780b */ /* 0x000fe40003fce000 */
[----:B------:R-:W-:Y:S01]  /*9670*/  FMNMX R14, R138, R109, !PT ;  /* 0x0000006d8a0e7209 */ /* 0x000fe20007800000 */
[----:B------:R-:W1:Y:S01]  /*9680*/  MUFU.EX2 R104, R104 ;  /* 0x0000006800687308 */ /* 0x000e620000000800 */
[----:B------:R-:W-:-:S01]  /*9690*/  FFMA R109, R128, UR16, -R184 ;  /* 0x00000010806d7c23 */ /* 0x000fc200080008b8 */
[----:B------:R-:W-:Y:S01]  /*96a0*/  @!P4 FMUL R105, R105, 0.5 ;  /* 0x3f0000006969c820 */ /* 0x000fe20000400000 */
[----:B------:R-:W-:Y:S01]  /*96b0*/  FMNMX R113, R139, R14, !PT ;  /* 0x0000000e8b717209 */ /* 0x000fe20007800000 */
[----:B------:R-:W-:Y:S01]  /*96c0*/  FADD R186, R29, R92 ;  /* 0x0000005c1dba7221 */ /* 0x000fe20000000000 */
[----:B------:R-:W-:-:S02]  /*96d0*/  F2FP.SATFINITE.E4M3.F32.PACK_AB_MERGE_C R29, RZ, R29, RZ ;  /* 0x0000001dff1d723e */ /* 0x000fc400048070ff */
[----:B------:R-:W-:Y:S01]  /*96e0*/  FMNMX R14, R142, R113, !PT ;  /* 0x000000718e0e7209 */ /* 0x000fe20007800000 */
[----:B------:R-:W3:Y:S01]  /*96f0*/  MUFU.EX2 R105, R105 ;  /* 0x0000006900697308 */ /* 0x000ee20000000800 */
[----:B--2---:R-:W-:Y:S01]  /*9700*/  @!P3 FMUL R101, R101, R101 ;  /* 0x000000656565b220 */ /* 0x004fe20000400000 */
[----:B------:R-:W-:Y:S01]  /*9710*/  @!P6 FMUL R100, R100, 0.5 ;  /* 0x3f0000006464e820 */ /* 0x000fe20000400000 */
[----:B------:R-:W-:Y:S01]  /*9720*/  FSETP.GEU.AND P3, PT, R109, -126, PT ;  /* 0xc2fc00006d00780b */ /* 0x000fe20003f6e000 */
[----:B------:R-:W-:Y:S01]  /*9730*/  FFMA R113, R132, UR16, -R184 ;  /* 0x0000001084717c23 */ /* 0x000fe200080008b8 */
[----:B------:R-:W-:Y:S02]  /*9740*/  FMNMX R117, R143, R14, !PT ;  /* 0x0000000e8f757209 */ /* 0x000fe40007800000 */
[----:B------:R-:W-:Y:S01]  /*9750*/  F2FP.SATFINITE.E4M3.F32.PACK_AB_MERGE_C R32, RZ, R32, RZ ;  /* 0x00000020ff20723e */ /* 0x000fe200048070ff */
[----:B------:R-:W2:Y:S01]  /*9760*/  MUFU.EX2 R100, R100 ;  /* 0x0000006400647308 */ /* 0x000ea20000000800 */
[----:B-1----:R-:W-:Y:S01]  /*9770*/  @!P5 FMUL R104, R104, R104 ;  /* 0x000000686868d220 */ /* 0x002fe20000400000 */
[----:B------:R-:W-:-:S02]  /*9780*/  FSETP.GEU.AND P5, PT, R112, -126, PT ;  /* 0xc2fc00007000780b */ /* 0x000fc40003fae000 */
[----:B------:R-:W-:Y:S02]  /*9790*/  FMNMX R14, R146, R117, !PT ;  /* 0x00000075920e7209 */ /* 0x000fe40007800000 */
[----:B------:R-:W-:Y:S02]  /*97a0*/  LOP3.LUT R32, R32, 0xff, RZ, 0xc0, !PT ;  /* 0x000000ff20207812 */ /* 0x000fe400078ec0ff */
[----:B------:R-:W-:Y:S01]  /*97b0*/  FMNMX R117, R147, R14, !PT ;  /* 0x0000000e93757209 */ /* 0x000fe20007800000 */
[----:B---3--:R-:W-:Y:S01]  /*97c0*/  @!P4 FMUL R105, R105, R105 ;  /* 0x000000696969c220 */ /* 0x008fe20000400000 */
[----:B------:R-:W-:Y:S01]  /*97d0*/  FSETP.GEU.AND P4, PT, R113, -126, PT ;  /* 0xc2fc00007100780b */ /* 0x000fe20003f8e000 */
[----:B------:R-:W-:Y:S01]  /*97e0*/  @!P3 FMUL R109, R109, 0.5 ;  /* 0x3f0000006d6db820 */ /* 0x000fe20000400000 */
[----:B------:R-:W-:Y:S01]  /*97f0*/  FMNMX R14, R150, R117, !PT ;  /* 0x00000075960e7209 */ /* 0x000fe20007800000 */
[----:B------:R-:W-:Y:S01]  /*9800*/  FFMA R117, R136, UR16, -R184 ;  /* 0x0000001088757c23 */ /* 0x000fe200080008b8 */
[----:B------:R-:W-:-:S01]  /*9810*/  FADD R184, R28, R93 ;  /* 0x0000005d1cb87221 */ /* 0x000fc20000000000 */
[----:B------:R-:W-:Y:S01]  /*9820*/  @!P5 FMUL R112, R112, 0.5 ;  /* 0x3f0000007070d820 */ /* 0x000fe20000400000 */
[----:B------:R-:W-:Y:S01]  /*9830*/  FMNMX R14, R151, R14, !PT ;  /* 0x0000000e970e7209 */ /* 0x000fe20007800000 */
[----:B--2---:R-:W-:Y:S01]  /*9840*/  @!P6 FMUL R100, R100, R100 ;  /* 0x000000646464e220 */ /* 0x004fe20000400000 */
[----:B------:R-:W-:Y:S01]  /*9850*/  FSETP.GEU.AND P6, PT, R108, -126, PT ;  /* 0xc2fc00006c00780b */ /* 0x000fe20003fce000 */
[----:B------:R-:W1:Y:S01]  /*9860*/  MUFU.EX2 R109, R109 ;  /* 0x0000006d006d7308 */ /* 0x000e620000000800 */
[----:B------:R-:W-:Y:S01]  /*9870*/  F2FP.SATFINITE.E4M3.F32.PACK_AB_MERGE_C R28, RZ, R28, RZ ;  /* 0x0000001cff1c723e */ /* 0x000fe200048070ff */
[----:B------:R-:W2:Y:S01]  /*9880*/  SHFL.BFLY PT, R125, R14, 0x1, 0x1f ;  /* 0x0c201f000e7d7f89 */ /* 0x000ea200000e0000 */
[----:B------:R-:W-:Y:S01]  /*9890*/  LOP3.LUT R33, R33, 0xffff, RZ, 0xc0, !PT ;  /* 0x0000ffff21217812 */ /* 0x000fe200078ec0ff */
[----:B------:R-:W-:Y:S01]  /*98a0*/  @!P4 FMUL R113, R113, 0.5 ;  /* 0x3f0000007171c820 */ /* 0x000fe20000400000 */
[----:B------:R-:W-:-:S02]  /*98b0*/  F2FP.SATFINITE.E4M3.F32.PACK_AB_MERGE_C R93, RZ, R93, RZ ;  /* 0x0000005dff5d723e */ /* 0x000fc400048070ff */
[----:B------:R-:W-:Y:S01]  /*98c0*/  F2FP.SATFINITE.E4M3.F32.PACK_AB_MERGE_C R92, RZ, R92, RZ ;  /* 0x0000005cff5c723e */ /* 0x000fe200048070ff */
[----:B------:R-:W3:Y:S01]  /*98d0*/  MUFU.EX2 R112, R112 ;  /* 0x0000007000707308 */ /* 0x000ee20000000800 */
[----:B------:R-:W-:Y:S02]  /*98e0*/  F2FP.SATFINITE.E4M3.F32.PACK_AB_MERGE_C R97, RZ, R97, RZ ;  /* 0x00000061ff61723e */ /* 0x000fe400048070ff */
[----:B------:R-:W-:Y:S01]  /*98f0*/  F2FP.SATFINITE.E4M3.F32.PACK_AB_MERGE_C R96, RZ, R96, RZ ;  /* 0x00000060ff60723e */ /* 0x000fe200048070ff */
[----:B------:R-:W-:Y:S01]  /*9900*/  @!P6 FMUL R108, R108, 0.5 ;  /* 0x3f0000006c6ce820 */ /* 0x000fe20000400000 */
[----:B------:R-:W-:Y:S02]  /*9910*/  LOP3.LUT R97, R97, 0xff, RZ, 0xc0, !PT ;  /* 0x000000ff61617812 */ /* 0x000fe400078ec0ff */
[----:B------:R-:W-:Y:S01]  /*9920*/  LOP3.LUT R96, R96, 0xffff, RZ, 0xc0, !PT ;  /* 0x0000ffff60607812 */ /* 0x000fe200078ec0ff */
[----:B------:R-:W4:Y:S01]  /*9930*/  MUFU.EX2 R113, R113 ;  /* 0x0000007100717308 */ /* 0x000f220000000800 */
[----:B-1----:R-:W-:Y:S01]  /*9940*/  @!P3 FMUL R109, R109, R109 ;  /* 0x0000006d6d6db220 */ /* 0x002fe20000400000 */
[----:B------:R-:W-:-:S06]  /*9950*/  FSETP.GEU.AND P3, PT, R117, -126, PT ;  /* 0xc2fc00007500780b */ /* 0x000fcc0003f6e000 */
[----:B------:R-:W1:Y:S01]  /*9960*/  MUFU.EX2 R108, R108 ;  /* 0x0000006c006c7308 */ /* 0x000e620000000800 */
[----:B---3--:R-:W-:Y:S01]  /*9970*/  @!P5 FMUL R112, R112, R112 ;  /* 0x000000707070d220 */ /* 0x008fe20000400000 */
[----:B------:R-:W-:Y:S02]  /*9980*/  FSETP.GEU.AND P5, PT, R120, -126, PT ;  /* 0xc2fc00007800780b */ /* 0x000fe40003fae000 */
[----:B--2---:R-:W-:-:S03]  /*9990*/  FMNMX R14, R14, R125, !PT ;  /* 0x0000007d0e0e7209 */ /* 0x004fc60007800000 */
[----:B------:R-:W-:Y:S01]  /*99a0*/  @!P3 FMUL R117, R117, 0.5 ;  /* 0x3f0000007575b820 */ /* 0x000fe20000400000 */
[----:B----4-:R-:W-:Y:S01]  /*99b0*/  @!P4 FMUL R113, R113, R113 ;  /* 0x000000717171c220 */ /* 0x010fe20000400000 */
[----:B------:R-:W-:Y:S01]  /*99c0*/  FSETP.GEU.AND P4, PT, R121, -126, PT ;  /* 0xc2fc00007900780b */ /* 0x000fe20003f8e000 */
[----:B------:R-:W2:Y:S03]  /*99d0*/  SHFL.BFLY PT, R125, R14, 0x2, 0x1f ;  /* 0x0c401f000e7d7f89 */ /* 0x000ea600000e0000 */
[----:B------:R-:W3:Y:S02]  /*99e0*/  MUFU.EX2 R117, R117 ;  /* 0x0000007500757308 */ /* 0x000ee40000000800 */
[----:B------:R-:W-:Y:S01]  /*99f0*/  @!P5 FMUL R120, R120, 0.5 ;  /* 0x3f0000007878d820 */ /* 0x000fe20000400000 */
[----:B-1----:R-:W-:Y:S01]  /*9a00*/  @!P6 FMUL R108, R108, R108 ;  /* 0x0000006c6c6ce220 */ /* 0x002fe20000400000 */
[----:B------:R-:W-:-:S04]  /*9a10*/  FSETP.GEU.AND P6, PT, R137, -126, PT ;  /* 0xc2fc00008900780b */ /* 0x000fc80003fce000 */
[----:B------:R-:W1:Y:S01]  /*9a20*/  MUFU.EX2 R120, R120 ;  /* 0x0000007800787308 */ /* 0x000e620000000800 */
[----:B------:R-:W-:-:S07]  /*9a30*/  @!P4 FMUL R121, R121, 0.5 ;  /* 0x3f0000007979c820 */ /* 0x000fce0000400000 */
[----:B------:R-:W4:Y:S01]  /*9a40*/  MUFU.EX2 R121, R121 ;  /* 0x0000007900797308 */ /* 0x000f220000000800 */
[----:B---3--:R-:W-:Y:S01]  /*9a50*/  @!P3 FMUL R117, R117, R117 ;  /* 0x000000757575b220 */ /* 0x008fe20000400000 */
[----:B------:R-:W-:Y:S01]  /*9a60*/  @!P6 FMUL R137, R137, 0.5 ;  /* 0x3f0000008989e820 */ /* 0x000fe20000400000 */
[----:B------:R-:W-:Y:S02]  /*9a70*/  FSETP.GEU.AND P3, PT, R144, -126, PT ;  /* 0xc2fc00009000780b */ /* 0x000fe40003f6e000 */
[----:B--2---:R-:W-:-:S03]  /*9a80*/  FMNMX R14, R14, R125, !PT ;  /* 0x0000007d0e0e7209 */ /* 0x004fc60007800000 */
[----:B------:R-:W2:Y:S01]  /*9a90*/  MUFU.EX2 R116, R137 ;  /* 0x0000008900747308 */ /* 0x000ea20000000800 */
[----:B-1----:R-:W-:Y:S01]  /*9aa0*/  @!P5 FMUL R120, R120, R120 ;  /* 0x000000787878d220 */ /* 0x002fe20000400000 */
[----:B------:R-:W-:-:S06]  /*9ab0*/  FSETP.GEU.AND P5, PT, R148, -126, PT ;  /* 0xc2fc00009400780b */ /* 0x000fcc0003fae000 */
[----:B------:R-:W-:Y:S01]  /*9ac0*/  @!P3 FMUL R144, R144, 0.5 ;  /* 0x3f0000009090b820 */ /* 0x000fe20000400000 */
[----:B----4-:R-:W-:Y:S01]  /*9ad0*/  @!P4 FMUL R121, R121, R121 ;  /* 0x000000797979c220 */ /* 0x010fe20000400000 */
[C---:B------:R-:W-:Y:S02]  /*9ae0*/  FSETP.NEU.AND P4, PT, R14.reuse, -INF , PT ;  /* 0xff8000000e00780b */ /* 0x040fe40003f8d000 */
[----:B------:R1:W3:Y:S02]  /*9af0*/  MUFU.EX2 R125, R144 ;  /* 0x00000090007d7308 */ /* 0x0002e40000000800 */
[----:B------:R-:W-:Y:S01]  /*9b00*/  FSEL R136, R14, RZ, P4 ;  /* 0x000000ff0e887208 */ /* 0x000fe20002000000 */
[----:B------:R-:W-:Y:S01]  /*9b10*/  @!P5 FMUL R148, R148, 0.5 ;  /* 0x3f0000009494d820 */ /* 0x000fe20000400000 */
[----:B------:R-:W-:Y:S01]  /*9b20*/  FSETP.GEU.AND P4, PT, R149, -126, PT ;  /* 0xc2fc00009500780b */ /* 0x000fe20003f8e000 */
[----:B--2---:R-:W-:Y:S01]  /*9b30*/  @!P6 FMUL R116, R116, R116 ;  /* 0x000000747474e220 */ /* 0x004fe20000400000 */
[----:B------:R-:W-:Y:S01]  /*9b40*/  FSETP.GEU.AND P6, PT, R145, -126, PT ;  /* 0xc2fc00009100780b */ /* 0x000fe20003fce000 */
[C---:B------:R-:W-:Y:S01]  /*9b50*/  FMUL R132, R136.reuse, UR16 ;  /* 0x0000001088847c20 */ /* 0x040fe20008400000 */
[----:B------:R-:W2:Y:S01]  /*9b60*/  MUFU.EX2 R129, R148 ;  /* 0x0000009400817308 */ /* 0x000ea20000000800 */
[----:B------:R-:W-:-:S01]  /*9b70*/  FADD R13, -R136, R13 ;  /* 0x0000000d880d7221 */ /* 0x000fc20000000100 */
[----:B-1----:R-:W-:Y:S01]  /*9b80*/  FADD R144, R23, R84 ;  /* 0x0000005417907221 */ /* 0x002fe20000000000 */
[----:B------:R-:W-:-:S01]  /*9b90*/  FFMA R128, R26, UR16, -R132 ;  /* 0x000000101a807c23 */ /* 0x000fc20008000884 */
[--C-:B------:R-:W-:Y:S01]  /*9ba0*/  FFMA R137, R30, UR16, -R132.reuse ;  /* 0x000000101e897c23 */ /* 0x100fe20008000884 */
[----:B------:R-:W-:-:S01]  /*9bb0*/  FFMA R133, R27, UR16, -R132 ;  /* 0x000000101b857c23 */ /* 0x000fc20008000884 */
[--C-:B------:R-:W-:Y:S01]  /*9bc0*/  FFMA R140, R31, UR16, -R132.reuse ;  /* 0x000000101f8c7c23 */ /* 0x100fe20008000884 */
[----:B------:R-:W-:-:S01]  /*9bd0*/  FFMA R141, R34, UR16, -R132 ;  /* 0x00000010228d7c23 */ /* 0x000fc20008000884 */
[--C-:B------:R-:W-:Y:S01]  /*9be0*/  FFMA R123, R123, UR16, -R132.reuse ;  /* 0x000000107b7b7c23 */ /* 0x100fe20008000884 */
[----:B------:R-:W-:Y:S01]  /*9bf0*/  @!P4 FMUL R149, R149, 0.5 ;  /* 0x3f0000009595c820 */ /* 0x000fe20000400000 */
[----:B---3--:R-:W-:Y:S01]  /*9c00*/  @!P3 FMUL R125, R125, R125 ;  /* 0x0000007d7d7db220 */ /* 0x008fe20000400000 */
[----:B------:R-:W-:Y:S01]  /*9c10*/  @!P6 FMUL R145, R145, 0.5 ;  /* 0x3f0000009191e820 */ /* 0x000fe20000400000 */
[----:B------:R-:W-:Y:S01]  /*9c20*/  FSETP.GEU.AND P3, PT, R128, -126, PT ;  /* 0xc2fc00008000780b */ /* 0x000fe20003f6e000 */
[----:B------:R-:W1:Y:S01]  /*9c30*/  MUFU.EX2 R26, R149 ;  /* 0x00000095001a7308 */ /* 0x000e620000000800 */
[----:B------:R-:W-:-:S01]  /*9c40*/  FFMA R127, R127, UR16, -R132 ;  /* 0x000000107f7f7c23 */ /* 0x000fc20008000884 */
[--C-:B------:R-:W-:Y:S01]  /*9c50*/  FFMA R130, R130, UR16, -R132.reuse ;  /* 0x0000001082827c23 */ /* 0x100fe20008000884 */
[----:B------:R-:W-:-:S01]  /*9c60*/  FFMA R136, R138, UR16, -R132 ;  /* 0x000000108a887c23 */ /* 0x000fc20008000884 */
[----:B--2---:R-:W-:Y:S01]  /*9c70*/  @!P5 FMUL R129, R129, R129 ;  /* 0x000000818181d220 */ /* 0x004fe20000400000 */
[----:B------:R-:W-:Y:S01]  /*9c80*/  FSETP.GEU.AND P5, PT, R137, -126, PT ;  /* 0xc2fc00008900780b */ /* 0x000fe20003fae000 */
[----:B------:R-:W-:Y:S01]  /*9c90*/  FFMA R138, R142, UR16, -R132 ;  /* 0x000000108e8a7c23 */ /* 0x000fe20008000884 */
[----:B------:R-:W-:-:S01]  /*9ca0*/  FADD R142, R22, R85 ;  /* 0x00000055168e7221 */ /* 0x000fc20000000000 */
[----:B------:R2:W3:Y:S01]  /*9cb0*/  MUFU.EX2 R124, R145 ;  /* 0x00000091007c7308 */ /* 0x0004e20000000800 */
[----:B------:R-:W-:-:S01]  /*9cc0*/  FFMA R187, R143, UR16, -R132 ;  /* 0x000000108fbb7c23 */ /* 0x000fc20008000884 */
[--C-:B------:R-:W-:Y:S01]  /*9cd0*/  FFMA R189, R146, UR16, -R132.reuse ;  /* 0x0000001092bd7c23 */ /* 0x100fe20008000884 */
[----:B------:R-:W-:-:S01]  /*9ce0*/  FFMA R191, R147, UR16, -R132 ;  /* 0x0000001093bf7c23 */ /* 0x000fc20008000884 */
[----:B------:R-:W-:Y:S01]  /*9cf0*/  @!P3 FMUL R128, R128, 0.5 ;  /* 0x3f0000008080b820 */ /* 0x000fe20000400000 */
[----:B------:R-:W-:-:S01]  /*9d00*/  FFMA R150, R150, UR16, -R132 ;  /* 0x0000001096967c23 */ /* 0x000fc20008000884 */
[----:B------:R-:W-:Y:S01]  /*9d10*/  FADD R143, R10, R69 ;  /* 0x000000450a8f7221 */ /* 0x000fe20000000000 */
[----:B------:R-:W-:-:S01]  /*9d20*/  FADD R147, R17, R72 ;  /* 0x0000004811937221 */ /* 0x000fc20000000000 */
[----:B------:R4:W5:Y:S01]  /*9d30*/  MUFU.EX2 R27, R128 ;  /* 0x00000080001b7308 */ /* 0x0009620000000800 */
[----:B-1----:R-:W-:Y:S01]  /*9d40*/  @!P4 FMUL R26, R26, R26 ;  /* 0x0000001a1a1ac220 */ /* 0x002fe20000400000 */
[----:B------:R-:W-:Y:S01]  /*9d50*/  FSETP.GEU.AND P4, PT, R140, -126, PT ;  /* 0xc2fc00008c00780b */ /* 0x000fe20003f8e000 */
[----:B------:R-:W-:Y:S01]  /*9d60*/  @!P5 FMUL R137, R137, 0.5 ;  /* 0x3f0000008989d820 */ /* 0x000fe20000400000 */
[----:B--2---:R-:W-:Y:S01]  /*9d70*/  FADD R145, R16, R73 ;  /* 0x0000004910917221 */ /* 0x004fe20000000000 */
[----:B------:R-:W-:-:S01]  /*9d80*/  FADD R149, R18, R77 ;  /* 0x0000004d12957221 */ /* 0x000fc20000000000 */
[----:B------:R-:W-:Y:S01]  /*9d90*/  FADD R146, R24, R89 ;  /* 0x0000005918927221 */ /* 0x000fe20000000000 */
[----:B------:R-:W-:-:S01]  /*9da0*/  FADD R148, R25, R88 ;  /* 0x0000005819947221 */ /* 0x000fc20000000000 */
[----:B------:R1:W2:Y:S01]  /*9db0*/  MUFU.EX2 R31, R137 ;  /* 0x00000089001f7308 */ /* 0x0002a20000000800 */
[----:B---3--:R-:W-:Y:S01]  /*9dc0*/  @!P6 FMUL R124, R124, R124 ;  /* 0x0000007c7c7ce220 */ /* 0x008fe20000400000 */
[----:B------:R-:W-:Y:S01]  /*9dd0*/  FSETP.GEU.AND P6, PT, R133, -126, PT ;  /* 0xc2fc00008500780b */ /* 0x000fe20003fce000 */
[----:B----4-:R-:W-:-:S01]  /*9de0*/  FFMA R128, R35, UR16, -R132 ;  /* 0x0000001023807c23 */ /* 0x010fc20008000884 */
[----:B------:R-:W-:Y:S01]  /*9df0*/  F2FP.SATFINITE.E4M3.F32.PACK_AB_MERGE_C R16, RZ, R16, RZ ;  /* 0x00000010ff10723e */ /* 0x000fe200048070ff */
[----:B------:R-:W-:-:S01]  /*9e00*/  FADD R185, R61, R124 ;  /* 0x0000007c3db97221 */ /* 0x000fc20000000000 */
[----:B------:R-:W-:Y:S01]  /*9e10*/  F2FP.SATFINITE.E4M3.F32.PACK_AB_MERGE_C R17, RZ, R17, RZ ;  /* 0x00000011ff11723e */ /* 0x000fe200048070ff */
[----:B------:R-:W-:Y:S01]  /*9e20*/  @!P4 FMUL R140, R140, 0.5 ;  /* 0x3f0000008c8cc820 */ /* 0x000fe20000400000 */
[----:B------:R-:W-:Y:S01]  /*9e30*/  F2FP.SATFINITE.E4M3.F32.PACK_AB_MERGE_C R18, RZ, R18, RZ ;  /* 0x00000012ff12723e */ /* 0x000fe200048070ff */
[----:B-----5:R-:W-:Y:S01]  /*9e40*/  @!P3 FMUL R27, R27, R27 ;  /* 0x0000001b1b1bb220 */ /* 0x020fe20000400000 */
[----:B------:R-:W-:Y:S01]  /*9e50*/  FSETP.GEU.AND P3, PT, R141, -126, PT ;  /* 0xc2fc00008d00780b */ /* 0x000fe20003f6e000 */
[----:B------:R3:W4:Y:S01]  /*9e60*/  MUFU.EX2 R34, R140 ;  /* 0x0000008c00227308 */ /* 0x0007220000000800 */
[----:B-1----:R-:W-:-:S01]  /*9e70*/  FFMA R137, R39, UR16, -R132 ;  /* 0x0000001027897c23 */ /* 0x002fc20008000884 */
[----:B------:R-:W-:Y:S01]  /*9e80*/  FADD R186, R186, R185 ;  /* 0x000000b9baba7221 */ /* 0x000fe20000000000 */
[----:B------:R-:W-:-:S01]  /*9e90*/  FADD R185, R20, R81 ;  /* 0x0000005114b97221 */ /* 0x000fc20000000000 */
[----:B------:R-:W-:Y:S01]  /*9ea0*/  @!P6 FMUL R133, R133, 0.5 ;  /* 0x3f0000008585e820 */ /* 0x000fe20000400000 */
[----:B------:R-:W-:Y:S01]  /*9eb0*/  F2FP.SATFINITE.E4M3.F32.PACK_AB_MERGE_C R20, RZ, R20, RZ ;  /* 0x00000014ff14723e */ /* 0x000fe200048070ff */
[----:B--2---:R-:W-:Y:S01]  /*9ec0*/  @!P5 FMUL R31, R31, R31 ;  /* 0x0000001f1f1fd220 */ /* 0x004fe20000400000 */
[----:B------:R-:W-:Y:S01]  /*9ed0*/  LOP3.LUT R16, R16, 0xff, RZ, 0xc0, !PT ;  /* 0x000000ff10107812 */ /* 0x000fe200078ec0ff */
[----:B------:R1:W2:Y:S01]  /*9ee0*/  MUFU.EX2 R30, R133 ;  /* 0x00000085001e7308 */ /* 0x0002a20000000800 */
[----:B---3--:R-:W-:-:S01]  /*9ef0*/  FFMA R140, R42, UR16, -R132 ;  /* 0x000000102a8c7c23 */ /* 0x008fc20008000884 */
[----:B------:R-:W-:Y:S01]  /*9f00*/  LOP3.LUT R17, R17, 0xffff, RZ, 0xc0, !PT ;  /* 0x0000ffff11117812 */ /* 0x000fe200078ec0ff */
[----:B------:R-:W-:Y:S01]  /*9f10*/  FMUL R13, R13, UR16 ;  /* 0x000000100d0d7c20 */ /* 0x000fe20008400000 */
[----:B------:R-:W-:Y:S01]  /*9f20*/  @!P3 FMUL R141, R141, 0.5 ;  /* 0x3f0000008d8db820 */ /* 0x000fe20000400000 */
[----:B------:R-:W-:-:S02]  /*9f30*/  LOP3.LUT R18, R18, 0xff, RZ, 0xc0, !PT ;  /* 0x000000ff12127812 */ /* 0x000fc400078ec0ff */
[----:B------:R-:W-:Y:S01]  /*9f40*/  LOP3.LUT R20, R20, 0xff, RZ, 0xc0, !PT ;  /* 0x000000ff14147812 */ /* 0x000fe200078ec0ff */
[----:B------:R3:W5:Y:S01]  /*9f50*/  MUFU.EX2 R35, R141 ;  /* 0x0000008d00237308 */ /* 0x0007620000000800 */
[----:B-1----:R-:W-:-:S01]  /*9f60*/  FFMA R133, R38, UR16, -R132 ;  /* 0x0000001026857c23 */ /* 0x002fc20008000884 */
[----:B----4-:R-:W-:Y:S01]  /*9f70*/  @!P4 FMUL R34, R34, R34 ;  /* 0x000000222222c220 */ /* 0x010fe20000400000 */
[----:B------:R-:W-:Y:S02]  /*9f80*/  FSETP.GEU.AND P4, PT, R137, -126, PT ;  /* 0xc2fc00008900780b */ /* 0x000fe40003f8e000 */
[----:B------:R-:W-:Y:S02]  /*9f90*/  F2FP.SATFINITE.E4M3.F32.PACK_AB_MERGE_C R22, RZ, R22, RZ ;  /* 0x00000016ff16723e */ /* 0x000fe400048070ff */
[----:B------:R-:W-:Y:S01]  /*9fa0*/  FSETP.GEU.AND P5, PT, R133, -126, PT ;  /* 0xc2fc00008500780b */ /* 0x000fe20003fae000 */
[----:B--2---:R-:W-:Y:S01]  /*9fb0*/  @!P6 FMUL R30, R30, R30 ;  /* 0x0000001e1e1ee220 */ /* 0x004fe20000400000 */
[----:B------:R-:W-:Y:S01]  /*9fc0*/  FSETP.GEU.AND P6, PT, R128, -126, PT ;  /* 0xc2fc00008000780b */ /* 0x000fe20003fce000 */
[----:B---3--:R-:W-:Y:S01]  /*9fd0*/  FFMA R141, R43, UR16, -R132 ;  /* 0x000000102b8d7c23 */ /* 0x008fe20008000884 */
[----:B------:R-:W-:-:S02]  /*9fe0*/  F2FP.SATFINITE.E4M3.F32.PACK_AB_MERGE_C R23, RZ, R23, RZ ;  /* 0x00000017ff17723e */ /* 0x000fc400048070ff */
[----:B------:R-:W-:-:S03]  /*9ff0*/  PRMT R16, R17, 0x7604, R16 ;  /* 0x0000760411107816 */ /* 0x000fc60000000010 */
[----:B------:R-:W-:Y:S01]  /*a000*/  @!P4 FMUL R137, R137, 0.5 ;  /* 0x3f0000008989c820 */ /* 0x000fe20000400000 */
[----:B-----5:R-:W-:Y:S01]  /*a010*/  @!P3 FMUL R35, R35, R35 ;  /* 0x000000232323b220 */ /* 0x020fe20000400000 */
[----:B------:R-:W-:Y:S02]  /*a020*/  FSETP.GEU.AND P3, PT, R140, -126, PT ;  /* 0xc2fc00008c00780b */ /* 0x000fe40003f6e000 */
[----:B------:R-:W-:Y:S01]  /*a030*/  @!P5 FMUL R133, R133, 0.5 ;  /* 0x3f0000008585d820 */ /* 0x000fe20000400000 */
[----:B------:R1:W2:Y:S01]  /*a040*/  MUFU.EX2 R42, R137 ;  /* 0x00000089002a7308 */ /* 0x0002a20000000800 */
[----:B------:R-:W-:Y:S01]  /*a050*/  F2FP.SATFINITE.E4M3.F32.PACK_AB_MERGE_C R24, RZ, R24, RZ ;  /* 0x00000018ff18723e */ /* 0x000fe200048070ff */
[----:B------:R-:W-:Y:S01]  /*a060*/  @!P6 FMUL R128, R128, 0.5 ;  /* 0x3f0000008080e820 */ /* 0x000fe20000400000 */
[----:B------:R-:W-:Y:S02]  /*a070*/  F2FP.SATFINITE.E4M3.F32.PACK_AB_MERGE_C R25, RZ, R25, RZ ;  /* 0x00000019ff19723e */ /* 0x000fe400048070ff */
[----:B------:R-:W-:-:S02]  /*a080*/  LOP3.LUT R24, R24, 0xff, RZ, 0xc0, !PT ;  /* 0x000000ff18187812 */ /* 0x000fc400078ec0ff */
[----:B------:R-:W-:Y:S01]  /*a090*/  LOP3.LUT R25, R25, 0xffff, RZ, 0xc0, !PT ;  /* 0x0000ffff19197812 */ /* 0x000fe200078ec0ff */
[----:B------:R3:W4:Y:S01]  /*a0a0*/  MUFU.EX2 R39, R133 ;  /* 0x0000008500277308 */ /* 0x0007220000000800 */
[----:B-1----:R-:W-:-:S01]  /*a0b0*/  FFMA R137, R50, UR16, -R132 ;  /* 0x0000001032897c23 */ /* 0x002fc20008000884 */
[----:B------:R-:W-:Y:S01]  /*a0c0*/  @!P3 FMUL R140, R140, 0.5 ;  /* 0x3f0000008c8cb820 */ /* 0x000fe20000400000 */
[----:B------:R-:W-:Y:S02]  /*a0d0*/  F2FP.SATFINITE.E4M3.F32.PACK_AB_MERGE_C R69, RZ, R69, RZ ;  /* 0x00000045ff45723e */ /* 0x000fe400048070ff */
[----:B------:R-:W-:Y:S02]  /*a0e0*/  F2FP.SATFINITE.E4M3.F32.PACK_AB_MERGE_C R85, RZ, R85, RZ ;  /* 0x00000055ff55723e */ /* 0x000fe400048070ff */
[----:B------:R-:W-:Y:S01]  /*a0f0*/  LOP3.LUT R69, R69, 0xffff, RZ, 0xc0, !PT ;  /* 0x0000ffff45457812 */ /* 0x000fe200078ec0ff */
[----:B------:R1:W5:Y:S01]  /*a100*/  MUFU.EX2 R38, R128 ;  /* 0x0000008000267308 */ /* 0x0003620000000800 */
[----:B---3--:R-:W-:-:S01]  /*a110*/  FFMA R133, R47, UR16, -R132 ;  /* 0x000000102f857c23 */ /* 0x008fc20008000884 */
[----:B--2---:R-:W-:Y:S01]  /*a120*/  @!P4 FMUL R42, R42, R42 ;  /* 0x0000002a2a2ac220 */ /* 0x004fe20000400000 */
[----:B------:R-:W-:-:S02]  /*a130*/  F2FP.SATFINITE.E4M3.F32.PACK_AB_MERGE_C R84, RZ, R84, RZ ;  /* 0x00000054ff54723e */ /* 0x000fc400048070ff */
[----:B------:R-:W-:Y:S02]  /*a140*/  F2FP.SATFINITE.E4M3.F32.PACK_AB_MERGE_C R61, RZ, R61, RZ ;  /* 0x0000003dff3d723e */ /* 0x000fe400048070ff */
[----:B------:R-:W-:Y:S01]  /*a150*/  FSETP.GEU.AND P4, PT, R133, -126, PT ;  /* 0xc2fc00008500780b */ /* 0x000fe20003f8e000 */
[----:B------:R2:W3:Y:S01]  /*a160*/  MUFU.EX2 R43, R140 ;  /* 0x0000008c002b7308 */ /* 0x0004e20000000800 */
[----:B-1----:R-:W-:-:S01]  /*a170*/  FFMA R128, R46, UR16, -R132 ;  /* 0x000000102e807c23 */ /* 0x002fc20008000884 */
[----:B----4-:R-:W-:Y:S01]  /*a180*/  @!P5 FMUL R39, R39, R39 ;  /* 0x000000272727d220 */ /* 0x010fe20000400000 */
[----:B------:R-:W-:Y:S02]  /*a190*/  LOP3.LUT R61, R61, 0xffff, RZ, 0xc0, !PT ;  /* 0x0000ffff3d3d7812 */ /* 0x000fe400078ec0ff */
[----:B------:R-:W-:Y:S02]  /*a1a0*/  F2FP.SATFINITE.E4M3.F32.PACK_AB_MERGE_C R77, RZ, R77, RZ ;  /* 0x0000004dff4d723e */ /* 0x000fe400048070ff */
[----:B------:R-:W-:Y:S01]  /*a1b0*/  FSETP.GEU.AND P5, PT, R128, -126, PT ;  /* 0xc2fc00008000780b */ /* 0x000fe20003fae000 */
[----:B-----5:R-:W-:Y:S01]  /*a1c0*/  @!P6 FMUL R38, R38, R38 ;  /* 0x000000262626e220 */ /* 0x020fe20000400000 */
[----:B------:R-:W-:Y:S01]  /*a1d0*/  FSETP.GEU.AND P6, PT, R141, -126, PT ;  /* 0xc2fc00008d00780b */ /* 0x000fe20003fce000 */
[----:B--2---:R-:W-:-:S02]  /*a1e0*/  FFMA R140, R51, UR16, -R132 ;  /* 0x00000010338c7c23 */ /* 0x004fc40008000884 */
[----:B------:R-:W-:Y:S01]  /*a1f0*/  @!P4 FMUL R133, R133, 0.5 ;  /* 0x3f0000008585c820 */ /* 0x000fe20000400000 */
[----:B------:R-:W-:Y:S02]  /*a200*/  F2FP.SATFINITE.E4M3.F32.PACK_AB_MERGE_C R10, RZ, R10, RZ ;  /* 0x0000000aff0a723e */ /* 0x000fe400048070ff */
[----:B------:R-:W-:Y:S01]  /*a210*/  F2FP.SATFINITE.E4M3.F32.PACK_AB_MERGE_C R73, RZ, R73, RZ ;  /* 0x00000049ff49723e */ /* 0x000fe200048070ff */
[----:B------:R1:W2:Y:S01]  /*a220*/  MUFU.EX2 R50, R133 ;  /* 0x0000008500327308 */ /* 0x0002a20000000800 */
[----:B---3--:R-:W-:Y:S01]  /*a230*/  @!P3 FMUL R43, R43, R43 ;  /* 0x0000002b2b2bb220 */ /* 0x008fe20000400000 */
[----:B------:R-:W-:Y:S02]  /*a240*/  FSETP.GEU.AND P3, PT, R137, -126, PT ;  /* 0xc2fc00008900780b */ /* 0x000fe40003f6e000 */
[----:B------:R-:W-:Y:S01]  /*a250*/  @!P5 FMUL R128, R128, 0.5 ;  /* 0x3f0000008080d820 */ /* 0x000fe20000400000 */
[----:B------:R-:W-:Y:S01]  /*a260*/  LOP3.LUT R10, R10, 0xffff, RZ, 0xc0, !PT ;  /* 0x0000ffff0a0a7812 */ /* 0x000fe200078ec0ff */
[----:B------:R-:W-:-:S02]  /*a270*/  @!P6 FMUL R141, R141, 0.5 ;  /* 0x3f0000008d8de820 */ /* 0x000fc40000400000 */
[----:B------:R3:W4:Y:S01]  /*a280*/  MUFU.EX2 R47, R128 ;  /* 0x00000080002f7308 */ /* 0x0007220000000800 */
[----:B-1----:R-:W-:-:S01]  /*a290*/  FFMA R133, R58, UR16, -R132 ;  /* 0x000000103a857c23 */ /* 0x002fc20008000884 */
[----:B------:R-:W-:Y:S02]  /*a2a0*/  F2FP.SATFINITE.E4M3.F32.PACK_AB_MERGE_C R72, RZ, R72, RZ ;  /* 0x00000048ff48723e */ /* 0x000fe400048070ff */
[----:B------:R-:W-:Y:S02]  /*a2b0*/  F2FP.SATFINITE.E4M3.F32.PACK_AB_MERGE_C R89, RZ, R89, RZ ;  /* 0x00000059ff59723e */ /* 0x000fe400048070ff */
[----:B------:R-:W-:Y:S01]  /*a2c0*/  LOP3.LUT R72, R72, 0xffff, RZ, 0xc0, !PT ;  /* 0x0000ffff48487812 */ /* 0x000fe200078ec0ff */
[----:B------:R-:W-:Y:S01]  /*a2d0*/  @!P3 FMUL R137, R137, 0.5 ;  /* 0x3f0000008989b820 */ /* 0x000fe20000400000 */
        /* <DEDUP_REMOVED lines=10> */
[----:B------:R-:W-:Y:S02]  /*a380*/  LOP3.LUT R81, R81, 0xff, RZ, 0xc0, !PT ;  /* 0x000000ff51517812 */ /* 0x000fe400078ec0ff */
[----:B------:R-:W-:Y:S01]  /*a390*/  FSETP.GEU.AND P5, PT, R141, -126, PT ;  /* 0xc2fc00008d00780b */ /* 0x000fe20003fae000 */
[----:B-----5:R-:W-:Y:S01]  /*a3a0*/  @!P6 FMUL R46, R46, R46 ;  /* 0x0000002e2e2ee220 */ /* 0x020fe20000400000 */
[----:B------:R-:W-:Y:S01]  /*a3b0*/  FSETP.GEU.AND P6, PT, R140, -126, PT ;  /* 0xc2fc00008c00780b */ /* 0x000fe20003fce000 */
[----:B--2---:R-:W-:-:S02]  /*a3c0*/  FFMA R137, R59, UR16, -R132 ;  /* 0x000000103b897c23 */ /* 0x004fc40008000884 */
[----:B------:R-:W-:Y:S01]  /*a3d0*/  @!P4 FMUL R128, R128, 0.5 ;  /* 0x3f0000008080c820 */ /* 0x000fe20000400000 */
[----:B------:R-:W-:-:S03]  /*a3e0*/  F2FP.SATFINITE.E4M3.F32.PACK_AB_MERGE_C R124, RZ, R124, RZ ;  /* 0x0000007cff7c723e */ /* 0x000fc600048070ff */
[----:B------:R1:W2:Y:S01]  /*a3f0*/  MUFU.EX2 R58, R128 ;  /* 0x00000080003a7308 */ /* 0x0002a20000000800 */
[----:B---3--:R-:W-:Y:S01]  /*a400*/  @!P3 FMUL R51, R51, R51 ;  /* 0x000000333333b220 */ /* 0x008fe20000400000 */
[----:B------:R-:W-:Y:S02]  /*a410*/  FSETP.GEU.AND P3, PT, R133, -126, PT ;  /* 0xc2fc00008500780b */ /* 0x000fe40003f6e000 */
[----:B------:R-:W-:Y:S01]  /*a420*/  @!P5 FMUL R141, R141, 0.5 ;  /* 0x3f0000008d8dd820 */ /* 0x000fe20000400000 */
[----:B------:R-:W-:Y:S01]  /*a430*/  LOP3.LUT R124, R124, 0xffff, RZ, 0xc0, !PT ;  /* 0x0000ffff7c7c7812 */ /* 0x000fe200078ec0ff */
[----:B------:R-:W-:Y:S02]  /*a440*/  @!P6 FMUL R140, R140, 0.5 ;  /* 0x3f0000008c8ce820 */ /* 0x000fe40000400000 */
[----:B------:R3:W4:Y:S01]  /*a450*/  MUFU.EX2 R55, R141 ;  /* 0x0000008d00377308 */ /* 0x0007220000000800 */
[----:B-1----:R-:W-:-:S06]  /*a460*/  FFMA R128, R66, UR16, -R132 ;  /* 0x0000001042807c23 */ /* 0x002fcc0008000884 */
[----:B------:R-:W-:Y:S01]  /*a470*/  @!P3 FMUL R133, R133, 0.5 ;  /* 0x3f0000008585b820 */ /* 0x000fe20000400000 */
[----:B------:R1:W5:Y:S01]  /*a480*/  MUFU.EX2 R54, R140 ;  /* 0x0000008c00367308 */ /* 0x0003620000000800 */
[----:B---3--:R-:W-:-:S01]  /*a490*/  FFMA R141, R63, UR16, -R132 ;  /* 0x000000103f8d7c23 */ /* 0x008fc20008000884 */
[----:B--2---:R-:W-:-:S04]  /*a4a0*/  @!P4 FMUL R58, R58, R58 ;  /* 0x0000003a3a3ac220 */ /* 0x004fc80000400000 */
[----:B------:R-:W-:Y:S02]  /*a4b0*/  FSETP.GEU.AND P4, PT, R141, -126, PT ;  /* 0xc2fc00008d00780b */ /* 0x000fe40003f8e000 */
[----:B------:R2:W3:Y:S01]  /*a4c0*/  MUFU.EX2 R59, R133 ;  /* 0x00000085003b7308 */ /* 0x0004e20000000800 */
[----:B-1----:R-:W-:-:S01]  /*a4d0*/  FFMA R140, R62, UR16, -R132 ;  /* 0x000000103e8c7c23 */ /* 0x002fc20008000884 */
[----:B----4-:R-:W-:-:S04]  /*a4e0*/  @!P5 FMUL R55, R55, R55 ;  /* 0x000000373737d220 */ /* 0x010fc80000400000 */
[----:B------:R-:W-:Y:S01]  /*a4f0*/  FSETP.GEU.AND P5, PT, R140, -126, PT ;  /* 0xc2fc00008c00780b */ /* 0x000fe20003fae000 */
[----:B-----5:R-:W-:Y:S01]  /*a500*/  @!P6 FMUL R54, R54, R54 ;  /* 0x000000363636e220 */ /* 0x020fe20000400000 */
[----:B------:R-:W-:-:S03]  /*a510*/  FSETP.GEU.AND P6, PT, R137, -126, PT ;  /* 0xc2fc00008900780b */ /* 0x000fc60003fce000 */
[----:B------:R-:W-:Y:S01]  /*a520*/  @!P4 FMUL R141, R141, 0.5 ;  /* 0x3f0000008d8dc820 */ /* 0x000fe20000400000 */
[----:B--2---:R-:W-:-:S03]  /*a530*/  FFMA R133, R67, UR16, -R132 ;  /* 0x0000001043857c23 */ /* 0x004fc60008000884 */
[----:B------:R1:W2:Y:S01]  /*a540*/  MUFU.EX2 R66, R141 ;  /* 0x0000008d00427308 */ /* 0x0002a20000000800 */
[----:B---3--:R-:W-:Y:S01]  /*a550*/  @!P3 FMUL R59, R59, R59 ;  /* 0x0000003b3b3bb220 */ /* 0x008fe20000400000 */
[----:B------:R-:W-:Y:S02]  /*a560*/  FSETP.GEU.AND P3, PT, R128, -126, PT ;  /* 0xc2fc00008000780b */ /* 0x000fe40003f6e000 */
[----:B------:R-:W-:-:S04]  /*a570*/  @!P5 FMUL R140, R140, 0.5 ;  /* 0x3f0000008c8cd820 */ /* 0x000fc80000400000 */
[----:B------:R3:W4:Y:S01]  /*a580*/  MUFU.EX2 R63, R140 ;  /* 0x0000008c003f7308 */ /* 0x0007220000000800 */
[----:B------:R-:W-:Y:S01]  /*a590*/  @!P6 FMUL R137, R137, 0.5 ;  /* 0x3f0000008989e820 */ /* 0x000fe20000400000 */
[----:B-1----:R-:W-:-:S06]  /*a5a0*/  FFMA R141, R74, UR16, -R132 ;  /* 0x000000104a8d7c23 */ /* 0x002fcc0008000884 */
[----:B------:R1:W5:Y:S01]  /*a5b0*/  MUFU.EX2 R62, R137 ;  /* 0x00000089003e7308 */ /* 0x0003620000000800 */
[----:B---3--:R-:W-:-:S01]  /*a5c0*/  FFMA R140, R71, UR16, -R132 ;  /* 0x00000010478c7c23 */ /* 0x008fc20008000884 */
[----:B--2---:R-:W-:Y:S01]  /*a5d0*/  @!P4 FMUL R66, R66, R66 ;  /* 0x000000424242c220 */ /* 0x004fe20000400000 */
[----:B------:R-:W-:-:S03]  /*a5e0*/  @!P3 FMUL R128, R128, 0.5 ;  /* 0x3f0000008080b820 */ /* 0x000fc60000400000 */
        /* <DEDUP_REMOVED lines=60> */
[----:B------:R-:W-:Y:S01]  /*a9b0*/  FSETP.GEU.AND P4, PT, R128, -126, PT ;  /* 0xc2fc00008000780b */ /* 0x000fe20003f8e000 */
[----:B-1----:R-:W-:-:S01]  /*a9c0*/  FFMA R141, R94, UR16, -R132 ;  /* 0x000000105e8d7c23 */ /* 0x002fc20008000884 */
[----:B----4-:R-:W-:Y:S01]  /*a9d0*/  @!P5 FMUL R87, R87, R87 ;  /* 0x000000575757d220 */ /* 0x010fe20000400000 */
[----:B------:R1:W2:Y:S03]  /*a9e0*/  MUFU.EX2 R94, R137 ;  /* 0x00000089005e7308 */ /* 0x0002a60000000800 */
[----:B------:R-:W-:Y:S01]  /*a9f0*/  FSETP.GEU.AND P5, PT, R141, -126, PT ;  /* 0xc2fc00008d00780b */ /* 0x000fe20003fae000 */
[----:B-----5:R-:W-:Y:S01]  /*aa00*/  @!P6 FMUL R86, R86, R86 ;  /* 0x000000565656e220 */ /* 0x020fe20000400000 */
[----:B------:R-:W-:-:S05]  /*aa10*/  FSETP.GEU.AND P6, PT, R140, -126, PT ;  /* 0xc2fc00008c00780b */ /* 0x000fca0003fce000 */
[----:B------:R-:W-:Y:S01]  /*aa20*/  @!P4 FMUL R128, R128, 0.5 ;  /* 0x3f0000008080c820 */ /* 0x000fe20000400000 */
[----:B-1----:R-:W-:-:S03]  /*aa30*/  FFMA R137, R99, UR16, -R132 ;  /* 0x0000001063897c23 */ /* 0x002fc60008000884 */
[----:B------:R1:W3:Y:S02]  /*aa40*/  MUFU.EX2 R95, R128 ;  /* 0x00000080005f7308 */ /* 0x0002e40000000800 */
[----:B------:R-:W-:Y:S01]  /*aa50*/  @!P5 FMUL R141, R141, 0.5 ;  /* 0x3f0000008d8dd820 */ /* 0x000fe20000400000 */
[----:B--2---:R-:W-:Y:S01]  /*aa60*/  @!P3 FMUL R94, R94, R94 ;  /* 0x0000005e5e5eb220 */ /* 0x004fe20000400000 */
[----:B------:R-:W-:-:S04]  /*aa70*/  FSETP.GEU.AND P3, PT, R133, -126, PT ;  /* 0xc2fc00008500780b */ /* 0x000fc80003f6e000 */
[----:B------:R2:W4:Y:S01]  /*aa80*/  MUFU.EX2 R98, R141 ;  /* 0x0000008d00627308 */ /* 0x0005220000000800 */
[----:B------:R-:W-:Y:S01]  /*aa90*/  @!P6 FMUL R140, R140, 0.5 ;  /* 0x3f0000008c8ce820 */ /* 0x000fe20000400000 */
[----:B-1----:R-:W-:Y:S01]  /*aaa0*/  FFMA R128, R106, UR16, -R132 ;  /* 0x000000106a807c23 */ /* 0x002fe20008000884 */
[----:B------:R-:W-:-:S01]  /*aab0*/  FADD R192, R27, R94 ;  /* 0x0000005e1bc07221 */ /* 0x000fc20000000000 */
[----:B------:R-:W-:Y:S02]  /*aac0*/  F2FP.SATFINITE.E4M3.F32.PACK_AB_MERGE_C R27, RZ, R27, RZ ;  /* 0x0000001bff1b723e */ /* 0x000fe400048070ff */
[----:B------:R-:W-:Y:S02]  /*aad0*/  F2FP.SATFINITE.E4M3.F32.PACK_AB_MERGE_C R94, RZ, R94, RZ ;  /* 0x0000005eff5e723e */ /* 0x000fe400048070ff */
[----:B------:R1:W5:Y:S01]  /*aae0*/  MUFU.EX2 R91, R140 ;  /* 0x0000008c005b7308 */ /* 0x0003620000000800 */
[----:B--2---:R-:W-:-:S01]  /*aaf0*/  FFMA R141, R103, UR16, -R132 ;  /* 0x00000010678d7c23 */ /* 0x004fc20008000884 */
[----:B---3--:R-:W-:Y:S01]  /*ab00*/  @!P4 FMUL R95, R95, R95 ;  /* 0x0000005f5f5fc220 */ /* 0x008fe20000400000 */
        /* <DEDUP_REMOVED lines=16> */
[----:B-1----:R-:W-:-:S06]  /*ac10*/  FFMA R141, R114, UR16, -R132 ;  /* 0x00000010728d7c23 */ /* 0x002fcc0008000884 */
        /* <DEDUP_REMOVED lines=25> */
[----:B------:R-:W-:-:S01]  /*adb0*/  FADD R197, R50, R111 ;  /* 0x0000006f32c57221 */ /* 0x000fc20000000000 */
[----:B------:R-:W-:Y:S01]  /*adc0*/  F2FP.SATFINITE.E4M3.F32.PACK_AB_MERGE_C R111, RZ, R111, RZ ;  /* 0x0000006fff6f723e */ /* 0x000fe200048070ff */
[----:B-1----:R-:W-:-:S01]  /*add0*/  FFMA R133, R118, UR16, -R132 ;  /* 0x0000001076857c23 */ /* 0x002fc20008000884 */
[----:B----4-:R-:W-:Y:S01]  /*ade0*/  @!P5 FMUL R114, R114, R114 ;  /* 0x000000727272d220 */ /* 0x010fe20000400000 */
[----:B------:R1:W2:Y:S01]  /*adf0*/  MUFU.EX2 R118, R141 ;  /* 0x0000008d00767308 */ /* 0x0002a20000000800 */
[----:B------:R-:W-:Y:S02]  /*ae00*/  F2FP.SATFINITE.E4M3.F32.PACK_AB_MERGE_C R50, RZ, R50, RZ ;  /* 0x00000032ff32723e */ /* 0x000fe400048070ff */
[----:B------:R-:W-:Y:S02]  /*ae10*/  FSETP.GEU.AND P5, PT, R133, -126, PT ;  /* 0xc2fc00008500780b */ /* 0x000fe40003fae000 */
[----:B------:R-:W-:Y:S01]  /*ae20*/  LOP3.LUT R111, R111, 0xffff, RZ, 0xc0, !PT ;  /* 0x0000ffff6f6f7812 */ /* 0x000fe200078ec0ff */
[----:B-----5:R-:W-:Y:S01]  /*ae30*/  @!P6 FMUL R107, R107, R107 ;  /* 0x0000006b6b6be220 */ /* 0x020fe20000400000 */
[----:B------:R-:W-:Y:S01]  /*ae40*/  FSETP.GEU.AND P6, PT, R128, -126, PT ;  /* 0xc2fc00008000780b */ /* 0x000fe20003fce000 */
[----:B------:R-:W-:Y:S01]  /*ae50*/  @!P4 FMUL R137, R137, 0.5 ;  /* 0x3f0000008989c820 */ /* 0x000fe20000400000 */
[----:B-1----:R-:W-:-:S01]  /*ae60*/  FADD R141, R7, R68 ;  /* 0x00000044078d7221 */ /* 0x002fc20000000000 */
[----:B------:R-:W-:Y:S01]  /*ae70*/  F2FP.SATFINITE.E4M3.F32.PACK_AB_MERGE_C R68, RZ, R68, RZ ;  /* 0x00000044ff44723e */ /* 0x000fe200048070ff */
[----:B------:R-:W-:-:S01]  /*ae80*/  FADD R194, R46, R107 ;  /* 0x0000006b2ec27221 */ /* 0x000fc20000000000 */
[----:B------:R1:W3:Y:S01]  /*ae90*/  MUFU.EX2 R119, R137 ;  /* 0x0000008900777308 */ /* 0x0002e20000000800 */
[----:B------:R-:W-:-:S02]  /*aea0*/  F2FP.SATFINITE.E4M3.F32.PACK_AB_MERGE_C R7, RZ, R7, RZ ;  /* 0x00000007ff07723e */ /* 0x000fc400048070ff */
[----:B------:R-:W-:Y:S01]  /*aeb0*/  F2FP.SATFINITE.E4M3.F32.PACK_AB_MERGE_C R46, RZ, R46, RZ ;  /* 0x0000002eff2e723e */ /* 0x000fe200048070ff */
[----:B------:R-:W-:Y:S01]  /*aec0*/  @!P5 FMUL R133, R133, 0.5 ;  /* 0x3f0000008585d820 */ /* 0x000fe20000400000 */
[----:B--2---:R-:W-:Y:S01]  /*aed0*/  @!P3 FMUL R118, R118, R118 ;  /* 0x000000767676b220 */ /* 0x004fe20000400000 */
[----:B------:R-:W-:Y:S02]  /*aee0*/  FSETP.GEU.AND P3, PT, R140, -126, PT ;  /* 0xc2fc00008c00780b */ /* 0x000fe40003f6e000 */
[----:B------:R2:W4:Y:S01]  /*aef0*/  MUFU.EX2 R122, R133 ;  /* 0x00000085007a7308 */ /* 0x0005220000000800 */
[----:B------:R-:W-:Y:S01]  /*af00*/  @!P6 FMUL R128, R128, 0.5 ;  /* 0x3f0000008080e820 */ /* 0x000fe20000400000 */
[--C-:B-1----:R-:W-:Y:S01]  /*af10*/  FFMA R137, R135, UR16, -R132.reuse ;  /* 0x0000001087897c23 */ /* 0x102fe20008000884 */
[----:B------:R-:W-:-:S01]  /*af20*/  FFMA R135, R139, UR16, -R132 ;  /* 0x000000108b877c23 */ /* 0x000fc20008000884 */
[----:B------:R-:W-:Y:S01]  /*af30*/  FFMA R139, R151, UR16, -R132 ;  /* 0x00000010978b7c23 */ /* 0x000fe20008000884 */
[----:B------:R-:W-:-:S01]  /*af40*/  FADD R151, R19, R76 ;  /* 0x0000004c13977221 */ /* 0x000fc20000000000 */
[----:B------:R-:W-:-:S02]  /*af50*/  F2FP.SATFINITE.E4M3.F32.PACK_AB_MERGE_C R19, RZ, R19, RZ ;  /* 0x00000013ff13723e */ /* 0x000fc400048070ff */
[----:B------:R1:W5:Y:S01]  /*af60*/  MUFU.EX2 R115, R128 ;  /* 0x0000008000737308 */ /* 0x0003620000000800 */
[----:B---3--:R-:W-:Y:S01]  /*af70*/  @!P4 FMUL R119, R119, R119 ;  /* 0x000000777777c220 */ /* 0x008fe20000400000 */
[----:B------:R-:W-:Y:S01]  /*af80*/  FSETP.GEU.AND P4, PT, R127, -126, PT ;  /* 0xc2fc00007f00780b */ /* 0x000fe20003f8e000 */
[----:B------:R-:W-:Y:S01]  /*af90*/  @!P3 FMUL R140, R140, 0.5 ;  /* 0x3f0000008c8cb820 */ /* 0x000fe20000400000 */
[----:B--2---:R-:W-:Y:S01]  /*afa0*/  FFMA R133, R131, UR16, -R132 ;  /* 0x0000001083857c23 */ /* 0x004fe20008000884 */
[----:B------:R-:W-:-:S01]  /*afb0*/  FADD R131, R52, R117 ;  /* 0x0000007534837221 */ /* 0x000fc20000000000 */
[----:B------:R-:W-:Y:S02]  /*afc0*/  LOP3.LUT R19, R19, 0xffff, RZ, 0xc0, !PT ;  /* 0x0000ffff13137812 */ /* 0x000fe400078ec0ff */
[----:B------:R-:W-:Y:S01]  /*afd0*/  F2FP.SATFINITE.E4M3.F32.PACK_AB_MERGE_C R52, RZ, R52, RZ ;  /* 0x00000034ff34723e */ /* 0x000fe200048070ff */
[----:B-1----:R-:W-:Y:S01]  /*afe0*/  FFMA R128, R126, UR16, -R132 ;  /* 0x000000107e807c23 */ /* 0x002fe20008000884 */
[----:B----4-:R-:W-:Y:S01]  /*aff0*/  @!P5 FMUL R122, R122, R122 ;  /* 0x0000007a7a7ad220 */ /* 0x010fe20000400000 */
[----:B------:R1:W2:Y:S01]  /*b000*/  MUFU.EX2 R126, R140 ;  /* 0x0000008c007e7308 */ /* 0x0002a20000000800 */
[----:B------:R-:W-:-:S01]  /*b010*/  FADD R142, R142, R131 ;  /* 0x000000838e8e7221 */ /* 0x000fc20000000000 */
[----:B------:R-:W-:Y:S01]  /*b020*/  FADD R131, R53, R116 ;  /* 0x0000007435837221 */ /* 0x000fe20000000000 */
[----:B------:R-:W-:Y:S01]  /*b030*/  FSETP.GEU.AND P5, PT, R128, -126, PT ;  /* 0xc2fc00008000780b */ /* 0x000fe20003fae000 */
[----:B------:R-:W-:Y:S01]  /*b040*/  @!P4 FMUL R127, R127, 0.5 ;  /* 0x3f0000007f7fc820 */ /* 0x000fe20000400000 */
[----:B------:R-:W-:Y:S01]  /*b050*/  PRMT R17, R19, 0x7604, R18 ;  /* 0x0000760413117816 */ /* 0x000fe20000000012 */
[----:B-----5:R-:W-:Y:S01]  /*b060*/  @!P6 FMUL R115, R115, R115 ;  /* 0x000000737373e220 */ /* 0x020fe20000400000 */
[----:B------:R-:W-:Y:S01]  /*b070*/  FSETP.GEU.AND P6, PT, R123, -126, PT ;  /* 0xc2fc00007b00780b */ /* 0x000fe20003fce000 */
[----:B------:R-:W3:Y:S01]  /*b080*/  MUFU.EX2 R15, R127 ;  /* 0x0000007f000f7308 */ /* 0x000ee20000000800 */
[----:B------:R-:W-:-:S01]  /*b090*/  FADD R144, R144, R131 ;  /* 0x0000008390907221 */ /* 0x000fc20000000000 */
[----:B-1----:R-:W-:Y:S01]  /*b0a0*/  FFMA R140, R134, UR16, -R132 ;  /* 0x00000010868c7c23 */ /* 0x002fe20008000884 */
[----:B------:R-:W-:-:S01]  /*b0b0*/  FADD R132, R37, R100 ;  /* 0x0000006425847221 */ /* 0x000fc20000000000 */
[----:B------:R-:W-:Y:S01]  /*b0c0*/  FADD R134, R36, R101 ;  /* 0x0000006524867221 */ /* 0x000fe20000000000 */
[----:B------:R-:W-:-:S02]  /*b0d0*/  LOP3.LUT R19, R22, 0xff, RZ, 0xc0, !PT ;  /* 0x000000ff16137812 */ /* 0x000fc400078ec0ff */
[----:B------:R-:W-:Y:S01]  /*b0e0*/  FADD R143, R143, R132 ;  /* 0x000000848f8f7221 */ /* 0x000fe20000000000 */
[----:B------:R-:W-:Y:S01]  /*b0f0*/  @!P5 FMUL R128, R128, 0.5 ;  /* 0x3f0000008080d820 */ /* 0x000fe20000400000 */
[----:B--2---:R-:W-:Y:S01]  /*b100*/  @!P3 FMUL R126, R126, R126 ;  /* 0x0000007e7e7eb220 */ /* 0x004fe20000400000 */
[----:B------:R-:W-:Y:S01]  /*b110*/  FSETP.GEU.AND P3, PT, R130, -126, PT ;  /* 0xc2fc00008200780b */ /* 0x000fe20003f6e000 */
[----:B------:R-:W-:Y:S01]  /*b120*/  FADD R132, R40, R105 ;  /* 0x0000006928847221 */ /* 0x000fe20000000000 */
[----:B------:R-:W-:Y:S01]  /*b130*/  @!P6 FMUL R123, R123, 0.5 ;  /* 0x3f0000007b7be820 */ /* 0x000fe20000400000 */
[----:B------:R-:W-:Y:S01]  /*b140*/  FADD R141, R141, R134 ;  /* 0x000000868d8d7221 */ /* 0x000fe20000000000 */
[----:B------:R-:W1:Y:S01]  /*b150*/  MUFU.EX2 R128, R128 ;  /* 0x0000008000807308 */ /* 0x000e620000000800 */
[----:B------:R-:W-:-:S01]  /*b160*/  FADD R134, R41, R104 ;  /* 0x0000006829867221 */ /* 0x000fc20000000000 */
[----:B------:R-:W-:Y:S01]  /*b170*/  FADD R145, R145, R132 ;  /* 0x0000008491917221 */ /* 0x000fe20000000000 */
[----:B---3--:R-:W-:Y:S01]  /*b180*/  @!P4 FMUL R15, R15, R15 ;  /* 0x0000000f0f0fc220 */ /* 0x008fe20000400000 */
[----:B------:R-:W-:Y:S01]  /*b190*/  FSETP.GEU.AND P4, PT, R135, -126, PT ;  /* 0xc2fc00008700780b */ /* 0x000fe20003f8e000 */
[----:B------:R-:W-:-:S01]  /*b1a0*/  FADD R132, R44, R109 ;  /* 0x0000006d2c847221 */ /* 0x000fc20000000000 */
[----:B------:R-:W-:Y:S01]  /*b1b0*/  FADD R147, R147, R134 ;  /* 0x0000008693937221 */ /* 0x000fe20000000000 */
[----:B------:R-:W-:Y:S01]  /*b1c0*/  F2FP.SATFINITE.E4M3.F32.PACK_AB_MERGE_C R44, RZ, R44, RZ ;  /* 0x0000002cff2c723e */ /* 0x000fe200048070ff */
[----:B------:R-:W2:Y:S01]  /*b1d0*/  MUFU.EX2 R123, R123 ;  /* 0x0000007b007b7308 */ /* 0x000ea20000000800 */
[----:B------:R-:W-:Y:S01]  /*b1e0*/  @!P3 FMUL R130, R130, 0.5 ;  /* 0x3f0000008282b820 */ /* 0x000fe20000400000 */
[----:B------:R-:W-:Y:S01]  /*b1f0*/  FADD R149, R149, R132 ;  /* 0x0000008495957221 */ /* 0x000fe20000000000 */
[----:B------:R-:W-:-:S01]  /*b200*/  FADD R132, R45, R108 ;  /* 0x0000006c2d847221 */ /* 0x000fc20000000000 */
[----:B------:R-:W-:Y:S01]  /*b210*/  FADD R193, R59, R126 ;  /* 0x0000007e3bc17221 */ /* 0x000fe20000000000 */
[----:B------:R-:W-:Y:S01]  /*b220*/  F2FP.SATFINITE.E4M3.F32.PACK_AB_MERGE_C R45, RZ, R45, RZ ;  /* 0x0000002dff2d723e */ /* 0x000fe200048070ff */
[----:B------:R-:W-:Y:S01]  /*b230*/  FADD R198, R66, R15 ;  /* 0x0000000f42c67221 */ /* 0x000fe20000000000 */
[----:B------:R-:W-:-:S01]  /*b240*/  FADD R151, R151, R132 ;  /* 0x0000008497977221 */ /* 0x000fc20000000000 */
[----:B------:R-:W3:Y:S01]  /*b250*/  MUFU.EX2 R130, R130 ;  /* 0x0000008200827308 */ /* 0x000ee20000000800 */
[----:B-1----:R-:W-:Y:S01]  /*b260*/  @!P5 FMUL R128, R128, R128 ;  /* 0x000000808080d220 */ /* 0x002fe20000400000 */
[----:B------:R-:W-:Y:S01]  /*b270*/  FSETP.GEU.AND P5, PT, R136, -126, PT ;  /* 0xc2fc00008800780b */ /* 0x000fe20003fae000 */
[----:B------:R-:W-:Y:S01]  /*b280*/  @!P4 FMUL R135, R135, 0.5 ;  /* 0x3f0000008787c820 */ /* 0x000fe20000400000 */
[----:B------:R-:W-:Y:S01]  /*b290*/  LOP3.LUT R22, R29, 0xffff, RZ, 0xc0, !PT ;  /* 0x0000ffff1d167812 */ /* 0x000fe200078ec0ff */
[----:B------:R-:W-:-:S01]  /*b2a0*/  FADD R196, R63, R128 ;  /* 0x000000803fc47221 */ /* 0x000fc20000000000 */
[----:B------:R-:W-:Y:S01]  /*b2b0*/  F2FP.SATFINITE.E4M3.F32.PACK_AB_MERGE_C R36, RZ, R36, RZ ;  /* 0x00000024ff24723e */ /* 0x000fe200048070ff */
[----:B------:R-:W-:-:S01]  /*b2c0*/  FADD R141, R141, R142 ;  /* 0x0000008e8d8d7221 */ /* 0x000fc20000000000 */
[----:B------:R1:W4:Y:S01]  /*b2d0*/  MUFU.EX2 R131, R135 ;  /* 0x0000008700837308 */ /* 0x0003220000000800 */
[----:B--2---:R-:W-:Y:S01]  /*b2e0*/  @!P6 FMUL R123, R123, R123 ;  /* 0x0000007b7b7be220 */ /* 0x004fe20000400000 */
[----:B------:R-:W-:Y:S01]  /*b2f0*/  FSETP.GEU.AND P6, PT, R133, -126, PT ;  /* 0xc2fc00008500780b */ /* 0x000fe20003fce000 */
[----:B------:R-:W-:-:S01]  /*b300*/  FADD R142, R143, R144 ;  /* 0x000000908f8e7221 */ /* 0x000fc20000000000 */
[----:B------:R-:W-:Y:S01]  /*b310*/  F2FP.SATFINITE.E4M3.F32.PACK_AB_MERGE_C R37, RZ, R37, RZ ;  /* 0x00000025ff25723e */ /* 0x000fe200048070ff */
[----:B------:R-:W-:-:S01]  /*b320*/  FADD R151, R151, R186 ;  /* 0x000000ba97977221 */ /* 0x000fc20000000000 */
[----:B------:R-:W-:Y:S01]  /*b330*/  F2FP.SATFINITE.E4M3.F32.PACK_AB_MERGE_C R40, RZ, R40, RZ ;  /* 0x00000028ff28723e */ /* 0x000fe200048070ff */
[----:B------:R-:W-:Y:S01]  /*b340*/  @!P5 FMUL R136, R136, 0.5 ;  /* 0x3f0000008888d820 */ /* 0x000fe20000400000 */
[----:B------:R-:W-:Y:S01]  /*b350*/  F2FP.SATFINITE.E4M3.F32.PACK_AB_MERGE_C R41, RZ, R41, RZ ;  /* 0x00000029ff29723e */ /* 0x000fe200048070ff */
[----:B---3--:R-:W-:Y:S01]  /*b360*/  @!P3 FMUL R130, R130, R130 ;  /* 0x000000828282b220 */ /* 0x008fe20000400000 */
[----:B------:R-:W-:Y:S01]  /*b370*/  FSETP.GEU.AND P3, PT, R138, -126, PT ;  /* 0xc2fc00008a00780b */ /* 0x000fe20003f6e000 */
[----:B-1----:R-:W-:-:S01]  /*b380*/  FADD R135, R60, R125 ;  /* 0x0000007d3c877221 */ /* 0x002fc20000000000 */
[----:B------:R-:W-:Y:S01]  /*b390*/  F2FP.SATFINITE.E4M3.F32.PACK_AB_MERGE_C R53, RZ, R53, RZ ;  /* 0x00000035ff35723e */ /* 0x000fe200048070ff */
[----:B------:R-:W1:Y:S01]  /*b3a0*/  MUFU.EX2 R136, R136 ;  /* 0x0000008800887308 */ /* 0x000e620000000800 */
[----:B------:R-:W-:Y:S01]  /*b3b0*/  F2FP.SATFINITE.E4M3.F32.PACK_AB_MERGE_C R60, RZ, R60, RZ ;  /* 0x0000003cff3c723e */ /* 0x000fe200048070ff */
[----:B------:R-:W-:Y:S01]  /*b3c0*/  @!P6 FMUL R133, R133, 0.5 ;  /* 0x3f0000008585e820 */ /* 0x000fe20000400000 */
[----:B------:R-:W-:-:S01]  /*b3d0*/  FADD R184, R184, R135 ;  /* 0x00000087b8b87221 */ /* 0x000fc20000000000 */
[----:B----4-:R-:W-:Y:S01]  /*b3e0*/  @!P4 FMUL R131, R131, R131 ;  /* 0x000000838383c220 */ /* 0x010fe20000400000 */
[----:B------:R-:W-:Y:S01]  /*b3f0*/  FSETP.GEU.AND P4, PT, R191, -126, PT ;  /* 0xc2fc0000bf00780b */ /* 0x000fe20003f8e000 */
[----:B------:R-:W-:Y:S01]  /*b400*/  FADD R135, R64, R129 ;  /* 0x0000008140877221 */ /* 0x000fe20000000000 */
[----:B------:R-:W-:Y:S01]  /*b410*/  LOP3.LUT R40, R40, 0xff, RZ, 0xc0, !PT ;  /* 0x000000ff28287812 */ /* 0x000fe200078ec0ff */
[----:B------:R2:W3:Y:S01]  /*b420*/  MUFU.EX2 R127, R133 ;  /* 0x00000085007f7308 */ /* 0x0004e20000000800 */
[----:B------:R-:W-:Y:S01]  /*b430*/  LOP3.LUT R41, R41, 0xffff, RZ, 0xc0, !PT ;  /* 0x0000ffff29297812 */ /* 0x000fe200078ec0ff */
[----:B------:R-:W-:Y:S01]  /*b440*/  @!P3 FMUL R138, R138, 0.5 ;  /* 0x3f0000008a8ab820 */ /* 0x000fe20000400000 */
[----:B------:R-:W-:-:S01]  /*b450*/  FADD R188, R188, R135 ;  /* 0x00000087bcbc7221 */ /* 0x000fc20000000000 */
[----:B------:R-:W-:Y:S01]  /*b460*/  F2FP.SATFINITE.E4M3.F32.PACK_AB_MERGE_C R64, RZ, R64, RZ ;  /* 0x00000040ff40723e */ /* 0x000fe200048070ff */
[----:B------:R-:W-:-:S01]  /*b470*/  FADD R195, R78, R131 ;  /* 0x000000834ec37221 */ /* 0x000fc20000000000 */
[----:B------:R-:W-:Y:S01]  /*b480*/  LOP3.LUT R60, R60, 0xff, RZ, 0xc0, !PT ;  /* 0x000000ff3c3c7812 */ /* 0x000fe200078ec0ff */
[----:B------:R-:W-:-:S01]  /*b490*/  FADD R201, R67, R130 ;  /* 0x0000008243c97221 */ /* 0x000fc20000000000 */
[----:B------:R4:W5:Y:S01]  /*b4a0*/  MUFU.EX2 R134, R138 ;  /* 0x0000008a00867308 */ /* 0x0009620000000800 */
[----:B-1----:R-:W-:Y:S01]  /*b4b0*/  @!P5 FMUL R136, R136, R136 ;  /* 0x000000888888d220 */ /* 0x002fe20000400000 */
[----:B------:R-:W-:Y:S01]  /*b4c0*/  FSETP.GEU.AND P5, PT, R189, -126, PT ;  /* 0xc2fc0000bd00780b */ /* 0x000fe20003fae000 */
[----:B--2---:R-:W-:-:S01]  /*b4d0*/  FADD R133, R56, R121 ;  /* 0x0000007938857221 */ /* 0x004fc20000000000 */
[----:B------:R-:W-:Y:S01]  /*b4e0*/  @!P4 FMUL R191, R191, 0.5 ;  /* 0x3f000000bfbfc820 */ /* 0x000fe20000400000 */
[----:B------:R-:W-:Y:S01]  /*b4f0*/  F2FP.SATFINITE.E4M3.F32.PACK_AB_MERGE_C R56, RZ, R56, RZ ;  /* 0x00000038ff38723e */ /* 0x000fe200048070ff */
[----:B------:R-:W-:Y:S01]  /*b500*/  FADD R194, R194, R195 ;  /* 0x000000c3c2c27221 */ /* 0x000fe20000000000 */
[----:B------:R-:W-:-:S01]  /*b510*/  FADD R146, R146, R133 ;  /* 0x0000008592927221 */ /* 0x000fc20000000000 */
[----:B------:R-:W-:Y:S01]  /*b520*/  FADD R133, R57, R120 ;  /* 0x0000007839857221 */ /* 0x000fe20000000000 */
[----:B---3--:R-:W-:Y:S01]  /*b530*/  @!P6 FMUL R127, R127, R127 ;  /* 0x0000007f7f7fe220 */ /* 0x008fe20000400000 */
[----:B------:R-:W-:Y:S01]  /*b540*/  FSETP.GEU.AND P6, PT, R187, -126, PT ;  /* 0xc2fc0000bb00780b */ /* 0x000fe20003fce000 */
[----:B------:R1:W2:Y:S01]  /*b550*/  MUFU.EX2 R135, R191 ;  /* 0x000000bf00877308 */ /* 0x0002a20000000800 */
[----:B------:R-:W-:-:S01]  /*b560*/  FADD R148, R148, R133 ;  /* 0x0000008594947221 */ /* 0x000fc20000000000 */
[----:B----4-:R-:W-:Y:S01]  /*b570*/  FADD R138, R48, R113 ;  /* 0x00000071308a7221 */ /* 0x010fe20000000000 */
[----:B------:R-:W-:Y:S01]  /*b580*/  F2FP.SATFINITE.E4M3.F32.PACK_AB_MERGE_C R48, RZ, R48, RZ ;  /* 0x00000030ff30723e */ /* 0x000fe200048070ff */
[----:B------:R-:W-:Y:S01]  /*b590*/  @!P5 FMUL R189, R189, 0.5 ;  /* 0x3f000000bdbdd820 */ /* 0x000fe20000400000 */
[----:B------:R-:W-:Y:S01]  /*b5a0*/  F2FP.SATFINITE.E4M3.F32.PACK_AB_MERGE_C R101, RZ, R101, RZ ;  /* 0x00000065ff65723e */ /* 0x000fe200048070ff */
[----:B-----5:R-:W-:Y:S01]  /*b5b0*/  @!P3 FMUL R134, R134, R134 ;  /* 0x000000868686b220 */ /* 0x020fe20000400000 */
[----:B------:R-:W-:Y:S01]  /*b5c0*/  FSETP.GEU.AND P3, PT, R140, -126, PT ;  /* 0xc2fc00008c00780b */ /* 0x000fe20003f6e000 */
[----:B------:R3:W4:Y:S01]  /*b5d0*/  MUFU.EX2 R132, R189 ;  /* 0x000000bd00847308 */ /* 0x0007220000000800 */
[----:B------:R-:W-:-:S01]  /*b5e0*/  FADD R185, R185, R138 ;  /* 0x0000008ab9b97221 */ /* 0x000fc20000000000 */
[----:B------:R-:W-:Y:S01]  /*b5f0*/  FADD R138, R49, R112 ;  /* 0x00000070318a7221 */ /* 0x000fe20000000000 */
[----:B-1----:R-:W-:-:S01]  /*b600*/  FADD R191, R75, R136 ;  /* 0x000000884bbf7221 */ /* 0x002fc20000000000 */
[----:B------:R-:W-:Y:S01]  /*b610*/  @!P6 FMUL R187, R187, 0.5 ;  /* 0x3f000000bbbbe820 */ /* 0x000fe20000400000 */
[----:B------:R-:W-:Y:S01]  /*b620*/  F2FP.SATFINITE.E4M3.F32.PACK_AB_MERGE_C R49, RZ, R49, RZ ;  /* 0x00000031ff31723e */ /* 0x000fe200048070ff */
[----:B------:R-:W-:Y:S01]  /*b630*/  FADD R195, R34, R95 ;  /* 0x0000005f22c37221 */ /* 0x000fe20000000000 */
[----:B------:R-:W-:Y:S01]  /*b640*/  LOP3.LUT R48, R48, 0xff, RZ, 0xc0, !PT ;  /* 0x000000ff30307812 */ /* 0x000fe200078ec0ff */
[----:B------:R1:W5:Y:S01]  /*b650*/  MUFU.EX2 R133, R187 ;  /* 0x000000bb00857308 */ /* 0x0003620000000800 */
[----:B---3--:R-:W-:-:S01]  /*b660*/  FADD R189, R65, R26 ;  /* 0x0000001a41bd7221 */ /* 0x008fc20000000000 */
[----:B--2---:R-:W-:Y:S01]  /*b670*/  @!P4 FMUL R135, R135, R135 ;  /* 0x000000878787c220 */ /* 0x004fe20000400000 */
[----:B------:R-:W-:Y:S01]  /*b680*/  FSETP.GEU.AND P4, PT, R139, -126, PT ;  /* 0xc2fc00008b00780b */ /* 0x000fe20003f8e000 */
[----:B------:R-:W-:Y:S01]  /*b690*/  @!P3 FMUL R140, R140, 0.5 ;  /* 0x3f0000008c8cb820 */ /* 0x000fe20000400000 */
[----:B------:R-:W-:-:S01]  /*b6a0*/  FADD R190, R190, R189 ;  /* 0x000000bdbebe7221 */ /* 0x000fc20000000000 */
[----:B------:R-:W-:Y:S01]  /*b6b0*/  FADD R189, R192, R193 ;  /* 0x000000c1c0bd7221 */ /* 0x000fe20000000000 */
[----:B------:R-:W-:-:S01]  /*b6c0*/  FADD R192, R43, R110 ;  /* 0x0000006e2bc07221 */ /* 0x000fc20000000000 */
[----:B------:R-:W-:Y:S01]  /*b6d0*/  LOP3.LUT R49, R49, 0xffff, RZ, 0xc0, !PT ;  /* 0x0000ffff31317812 */ /* 0x000fe200078ec0ff */
[----:B-1----:R-:W-:-:S01]  /*b6e0*/  FADD R187, R21, R80 ;  /* 0x0000005015bb7221 */ /* 0x002fc20000000000 */
[----:B------:R-:W-:Y:S01]  /*b6f0*/  F2FP.SATFINITE.E4M3.F32.PACK_AB_MERGE_C R21, RZ, R21, RZ ;  /* 0x00000015ff15723e */ /* 0x000fe200048070ff */
[----:B----4-:R-:W-:Y:S01]  /*b700*/  @!P5 FMUL R132, R132, R132 ;  /* 0x000000848484d220 */ /* 0x010fe20000400000 */
[----:B------:R-:W-:Y:S01]  /*b710*/  FSETP.GEU.AND P5, PT, R150, -126, PT ;  /* 0xc2fc00009600780b */ /* 0x000fe20003fae000 */
[----:B------:R-:W-:-:S01]  /*b720*/  FADD R187, R187, R138 ;  /* 0x0000008abbbb7221 */ /* 0x000fc20000000000 */
[----:B------:R-:W-:Y:S01]  /*b730*/  LOP3.LUT R21, R21, 0xffff, RZ, 0xc0, !PT ;  /* 0x0000ffff15157812 */ /* 0x000fe200078ec0ff */
[----:B------:R1:W-:Y:S01]  /*b740*/  MUFU.EX2 R138, R140 ;  /* 0x0000008c008a7308 */ /* 0x0003e20000000800 */
[----:B------:R-:W-:-:S01]  /*b750*/  FADD R192, R192, R191 ;  /* 0x000000bfc0c07221 */ /* 0x000fc20000000000 */
[----:B-----5:R-:W-:Y:S01]  /*b760*/  @!P6 FMUL R133, R133, R133 ;  /* 0x000000858585e220 */ /* 0x020fe20000400000 */
[----:B------:R-:W-:Y:S01]  /*b770*/  PRMT R18, R21, 0x7604, R20 ;  /* 0x0000760415127816 */ /* 0x000fe20000000014 */
[----:B------:R-:W-:Y:S01]  /*b780*/  FADD R191, R30, R91 ;  /* 0x0000005b1ebf7221 */ /* 0x000fe20000000000 */
[----:B------:R-:W-:Y:S01]  /*b790*/  LOP3.LUT R20, R23, 0xffff, RZ, 0xc0, !PT ;  /* 0x0000ffff17147812 */ /* 0x000fe200078ec0ff */
[----:B------:R-:W-:Y:S01]  /*b7a0*/  FADD R193, R31, R98 ;  /* 0x000000621fc17221 */ /* 0x000fe20000000000 */
[----:B------:R-:W-:Y:S01]  /*b7b0*/  FSETP.GEU.AND P6, PT, R137, -126, PT ;  /* 0xc2fc00008900780b */ /* 0x000fe20003fce000 */
[----:B------:R-:W-:Y:S01]  /*b7c0*/  @!P4 FMUL R139, R139, 0.5 ;  /* 0x3f0000008b8bc820 */ /* 0x000fe20000400000 */
[----:B------:R-:W-:Y:S01]  /*b7d0*/  PRMT R19, R20, 0x7604, R19 ;  /* 0x0000760414137816 */ /* 0x000fe20000000013 */
[----:B-1----:R-:W-:Y:S01]  /*b7e0*/  FADD R140, R62, R123 ;  /* 0x0000007b3e8c7221 */ /* 0x002fe20000000000 */
[----:B------:R-:W-:Y:S01]  /*b7f0*/  PRMT R20, R25, 0x7604, R24 ;  /* 0x0000760419147816 */ /* 0x000fe20000000018 */
[----:B------:R-:W-:Y:S01]  /*b800*/  @!P5 FMUL R150, R150, 0.5 ;  /* 0x3f0000009696d820 */ /* 0x000fe20000400000 */
[----:B------:R-:W-:Y:S01]  /*b810*/  LOP3.LUT R25, R44, 0xff, RZ, 0xc0, !PT ;  /* 0x000000ff2c197812 */ /* 0x000fe200078ec0ff */
[----:B------:R-:W-:Y:S01]  /*b820*/  FADD R191, R191, R140 ;  /* 0x0000008cbfbf7221 */ /* 0x000fe20000000000 */
[----:B------:R-:W-:Y:S01]  /*b830*/  LOP3.LUT R44, R68, 0xff, RZ, 0xc0, !PT ;  /* 0x000000ff442c7812 */ /* 0x000fe200078ec0ff */
[----:B------:R1:W2:Y:S01]  /*b840*/  MUFU.EX2 R140, R150 ;  /* 0x00000096008c7308 */ /* 0x0002a20000000800 */
[----:B------:R-:W-:Y:S01]  /*b850*/  F2FP.SATFINITE.E4M3.F32.PACK_AB_MERGE_C R68, RZ, R26, RZ ;  /* 0x0000001aff44723e */ /* 0x000fe200048070ff */
[----:B------:R-:W-:Y:S01]  /*b860*/  FADD R199, R79, R134 ;  /* 0x000000864fc77221 */ /* 0x000fe20000000000 */
[----:B------:R-:W-:Y:S01]  /*b870*/  LOP3.LUT R21, R28, 0xff, RZ, 0xc0, !PT ;  /* 0x000000ff1c157812 */ /* 0x000fe200078ec0ff */
[----:B------:R-:W-:Y:S01]  /*b880*/  @!P6 FMUL R137, R137, 0.5 ;  /* 0x3f0000008989e820 */ /* 0x000fe20000400000 */
[----:B------:R-:W-:Y:S01]  /*b890*/  PRMT R44, R69, 0x7604, R44 ;  /* 0x00007604452c7816 */ /* 0x000fe2000000002c */
[----:B------:R-:W-:Y:S01]  /*b8a0*/  FADD R195, R195, R198 ;  /* 0x000000c6c3c37221 */ /* 0x000fe20000000000 */
[----:B------:R-:W-:Y:S01]  /*b8b0*/  LOP3.LUT R28, R45, 0xffff, RZ, 0xc0, !PT ;  /* 0x0000ffff2d1c7812 */ /* 0x000fe200078ec0ff */
[----:B------:R-:W3:Y:S01]  /*b8c0*/  MUFU.EX2 R139, R139 ;  /* 0x0000008b008b7308 */ /* 0x000ee20000000800 */
[----:B------:R-:W-:Y:S01]  /*b8d0*/  LOP3.LUT R69, R68, 0xffff, RZ, 0xc0, !PT ;  /* 0x0000ffff44457812 */ /* 0x000fe200078ec0ff */
[----:B------:R-:W-:Y:S01]  /*b8e0*/  IMAD.U32 R68, R27, 0x10000, RZ ;  /* 0x000100001b447824 */ /* 0x000fe200078e00ff */
[----:B------:R-:W-:Y:S01]  /*b8f0*/  PRMT R21, R22, 0x7604, R21 ;  /* 0x0000760416157816 */ /* 0x000fe20000000015 */
[----:B------:R-:W-:Y:S01]  /*b900*/  IMAD.U32 R27, R94, 0x10000, RZ ;  /* 0x000100005e1b7824 */ /* 0x000fe200078e00ff */
[----:B------:R-:W-:Y:S01]  /*b910*/  LOP3.LUT R23, R36, 0xff, RZ, 0xc0, !PT ;  /* 0x000000ff24177812 */ /* 0x000fe200078ec0ff */
[----:B-1----:R-:W-:Y:S01]  /*b920*/  FADD R150, R35, R102 ;  /* 0x0000006623967221 */ /* 0x002fe20000000000 */
[----:B------:R-:W-:Y:S01]  /*b930*/  LOP3.LUT R24, R37, 0xffff, RZ, 0xc0, !PT ;  /* 0x0000ffff25187812 */ /* 0x000fe200078ec0ff */
[----:B------:R-:W1:Y:S01]  /*b940*/  MUFU.EX2 R137, R137 ;  /* 0x0000008900897308 */ /* 0x000e620000000800 */
[----:B------:R-:W-:Y:S01]  /*b950*/  PRMT R22, R33, 0x7604, R32 ;  /* 0x0000760421167816 */ /* 0x000fe20000000020 */
[----:B------:R-:W-:Y:S01]  /*b960*/  FADD R198, R51, R118 ;  /* 0x0000007633c67221 */ /* 0x000fe20000000000 */
[----:B------:R-:W-:Y:S01]  /*b970*/  F2FP.SATFINITE.E4M3.F32.PACK_AB_MERGE_C R110, RZ, R110, RZ ;  /* 0x0000006eff6e723e */ /* 0x000fe200048070ff */
[----:B------:R-:W-:Y:S01]  /*b980*/  FADD R200, R82, R133 ;  /* 0x0000008552c87221 */ /* 0x000fe20000000000 */
[----:B------:R-:W-:Y:S01]  /*b990*/  PRMT R25, R28, 0x7604, R25 ;  /* 0x000076041c197816 */ /* 0x000fe20000000019 */
[----:B------:R-:W-:Y:S01]  /*b9a0*/  FADD R193, R193, R196 ;  /* 0x000000c4c1c17221 */ /* 0x000fe20000000000 */
[----:B------:R-:W-:Y:S01]  /*b9b0*/  F2FP.SATFINITE.E4M3.F32.PACK_AB_MERGE_C R65, RZ, R65, RZ ;  /* 0x00000041ff41723e */ /* 0x000fe200048070ff */
[----:B------:R-:W-:Y:S01]  /*b9c0*/  FADD R203, R83, R132 ;  /* 0x0000008453cb7221 */ /* 0x000fe20000000000 */
[----:B------:R-:W-:Y:S01]  /*b9d0*/  LOP3.LUT R33, R52, 0xff, RZ, 0xc0, !PT ;  /* 0x000000ff34217812 */ /* 0x000fe200078ec0ff */
[----:B------:R-:W-:Y:S01]  /*b9e0*/  FADD R196, R47, R114 ;  /* 0x000000722fc47221 */ /* 0x000fe20000000000 */
[----:B------:R-:W-:Y:S01]  /*b9f0*/  PRMT R28, R49, 0x7604, R48 ;  /* 0x00007604311c7816 */ /* 0x000fe20000000030 */
[----:B------:R-:W-:Y:S01]  /*ba00*/  FADD R206, R197, R200 ;  /* 0x000000c8c5ce7221 */ /* 0x000fe20000000000 */
[----:B------:R-:W-:Y:S01]  /*ba10*/  LOP3.LUT R32, R53, 0xffff, RZ, 0xc0, !PT ;  /* 0x0000ffff35207812 */ /* 0x000fe200078ec0ff */
[----:B--2---:R-:W-:Y:S01]  /*ba20*/  @!P5 FMUL R140, R140, R140 ;  /* 0x0000008c8c8cd220 */ /* 0x004fe20000400000 */
[----:B------:R-:W-:Y:S01]  /*ba30*/  LOP3.LUT R52, R85, 0xff, RZ, 0xc0, !PT ;  /* 0x000000ff55347812 */ /* 0x000fe200078ec0ff */
[----:B------:R-:W-:Y:S01]  /*ba40*/  FADD R197, R38, R99 ;  /* 0x0000006326c57221 */ /* 0x000fe20000000000 */
[----:B------:R-:W-:Y:S01]  /*ba50*/  LOP3.LUT R45, R84, 0xffff, RZ, 0xc0, !PT ;  /* 0x0000ffff542d7812 */ /* 0x000fe200078ec0ff */
[----:B------:R-:W-:Y:S01]  /*ba60*/  FADD R200, R70, R127 ;  /* 0x0000007f46c87221 */ /* 0x000fe20000000000 */
[----:B------:R-:W-:Y:S01]  /*ba70*/  F2FP.SATFINITE.E4M3.F32.PACK_AB_MERGE_C R31, RZ, R31, RZ ;  /* 0x0000001fff1f723e */ /* 0x000fe200048070ff */
[----:B------:R-:W-:Y:S01]  /*ba80*/  FADD R207, R198, R203 ;  /* 0x000000cbc6cf7221 */ /* 0x000fe20000000000 */
[----:B------:R-:W-:Y:S01]  /*ba90*/  PRMT R23, R24, 0x7604, R23 ;  /* 0x0000760418177816 */ /* 0x000fe20000000017 */
[----:B------:R-:W-:Y:S01]  /*baa0*/  FADD R196, R196, R199 ;  /* 0x000000c7c4c47221 */ /* 0x000fe20000000000 */
[----:B------:R-:W-:Y:S01]  /*bab0*/  LOP3.LUT R48, R93, 0xff, RZ, 0xc0, !PT ;  /* 0x000000ff5d307812 */ /* 0x000fe200078ec0ff */
[----:B------:R-:W-:Y:S01]  /*bac0*/  IMAD.U32 R31, R31, 0x10000, RZ ;  /* 0x000100001f1f7824 */ /* 0x000fe200078e00ff */
[----:B------:R-:W-:Y:S01]  /*bad0*/  LOP3.LUT R53, R92, 0xffff, RZ, 0xc0, !PT ;  /* 0x0000ffff5c357812 */ /* 0x000fe200078ec0ff */
[----:B------:R-:W-:Y:S01]  /*bae0*/  FADD R203, R87, R140 ;  /* 0x0000008c57cb7221 */ /* 0x000fe20000000000 */
[----:B------:R-:W-:Y:S01]  /*baf0*/  PRMT R24, R41, 0x7604, R40 ;  /* 0x0000760429187816 */ /* 0x000fe20000000028 */
[----:B------:R-:W-:Y:S01]  /*bb00*/  FADD R199, R54, R115 ;  /* 0x0000007336c77221 */ /* 0x000fe20000000000 */
[----:B------:R-:W-:Y:S01]  /*bb10*/  F2FP.SATFINITE.E4M3.F32.PACK_AB_MERGE_C R100, RZ, R100, RZ ;  /* 0x00000064ff64723e */ /* 0x000fe200048070ff */
[----:B------:R-:W-:Y:S01]  /*bb20*/  FADD R202, R86, R135 ;  /* 0x0000008756ca7221 */ /* 0x000fe20000000000 */
[----:B------:R-:W-:Y:S01]  /*bb30*/  LOP3.LUT R44, R44, 0xff0000, R27, 0xf8, !PT ;  /* 0x00ff00002c2c7812 */ /* 0x000fe200078ef81b */
[----:B------:R-:W-:Y:S01]  /*bb40*/  IMAD.U32 R27, R110, 0x10000, RZ ;  /* 0x000100006e1b7824 */ /* 0x000fe200078e00ff */
[----:B------:R-:W-:Y:S01]  /*bb50*/  LOP3.LUT R29, R64, 0xff, RZ, 0xc0, !PT ;  /* 0x000000ff401d7812 */ /* 0x000fe200078ec0ff */
[----:B------:R-:W-:Y:S01]  /*bb60*/  FADD R204, R150, R201 ;  /* 0x000000c996cc7221 */ /* 0x000fe20000000000 */
[----:B------:R-:W-:Y:S01]  /*bb70*/  LOP3.LUT R40, R65, 0xffff, RZ, 0xc0, !PT ;  /* 0x0000ffff41287812 */ /* 0x000fe200078ec0ff */
[----:B------:R-:W-:Y:S01]  /*bb80*/  FADD R205, R197, R200 ;  /* 0x000000c8c5cd7221 */ /* 0x000fe20000000000 */
[----:B------:R-:W-:Y:S01]  /*bb90*/  F2FP.SATFINITE.E4M3.F32.PACK_AB_MERGE_C R109, RZ, R109, RZ ;  /* 0x0000006dff6d723e */ /* 0x000fe200048070ff */
[----:B---3--:R-:W-:Y:S01]  /*bba0*/  @!P4 FMUL R139, R139, R139 ;  /* 0x0000008b8b8bc220 */ /* 0x008fe20000400000 */
[----:B------:R-:W-:Y:S01]  /*bbb0*/  F2FP.SATFINITE.E4M3.F32.PACK_AB_MERGE_C R108, RZ, R108, RZ ;  /* 0x0000006cff6c723e */ /* 0x000fe200048070ff */
[----:B------:R-:W-:Y:S01]  /*bbc0*/  FADD R150, R39, R106 ;  /* 0x0000006a27967221 */ /* 0x000fe20000000000 */
[----:B------:R-:W-:Y:S01]  /*bbd0*/  PRMT R33, R32, 0x7604, R33 ;  /* 0x0000760420217816 */ /* 0x000fe20000000021 */
[----:B------:R-:W-:Y:S01]  /*bbe0*/  FADD R197, R42, R103 ;  /* 0x000000672ac57221 */ /* 0x000fe20000000000 */
[----:B------:R-:W-:Y:S01]  /*bbf0*/  F2FP.SATFINITE.E4M3.F32.PACK_AB_MERGE_C R76, RZ, R76, RZ ;  /* 0x0000004cff4c723e */ /* 0x000fe200048070ff */
[----:B------:R-:W-:Y:S01]  /*bc00*/  @!P3 FMUL R138, R138, R138 ;  /* 0x0000008a8a8ab220 */ /* 0x000fe20000400000 */
[----:B------:R-:W-:Y:S01]  /*bc10*/  PRMT R52, R45, 0x7604, R52 ;  /* 0x000076042d347816 */ /* 0x000fe20000000034 */
[----:B-1----:R-:W-:Y:S01]  /*bc20*/  @!P6 FMUL R137, R137, R137 ;  /* 0x000000898989e220 */ /* 0x002fe20000400000 */
[----:B------:R-:W-:Y:S01]  /*bc30*/  F2FP.SATFINITE.E4M3.F32.PACK_AB_MERGE_C R126, RZ, R126, RZ ;  /* 0x0000007eff7e723e */ /* 0x000fe200048070ff */
[----:B------:R-:W-:Y:S01]  /*bc40*/  FADD R208, R199, R202 ;  /* 0x000000cac7d07221 */ /* 0x000fe20000000000 */
[----:B------:R-:W-:Y:S01]  /*bc50*/  PRMT R32, R61, 0x7604, R60 ;  /* 0x000076043d207816 */ /* 0x000fe2000000003c */
[----:B------:R-:W-:Y:S01]  /*bc60*/  FADD R202, R90, R139 ;  /* 0x0000008b5aca7221 */ /* 0x000fe20000000000 */
[----:B------:R-:W-:Y:S01]  /*bc70*/  PRMT R48, R53, 0x7604, R48 ;  /* 0x0000760435307816 */ /* 0x000fe20000000030 */
[----:B------:R-:W-:Y:S01]  /*bc80*/  FADD R201, R71, R138 ;  /* 0x0000008a47c97221 */ /* 0x000fe20000000000 */
[----:B------:R-:W-:Y:S01]  /*bc90*/  LOP3.LUT R36, R56, 0xff, RZ, 0xc0, !PT ;  /* 0x000000ff38247812 */ /* 0x000fe200078ec0ff */
[----:B------:R-:W-:Y:S01]  /*bca0*/  FADD R198, R55, R122 ;  /* 0x0000007a37c67221 */ /* 0x000fe20000000000 */
        /* <DEDUP_REMOVED lines=18> */
[----:B------:R-:W-:Y:S01]  /*bdd0*/  F2FP.SATFINITE.E4M3.F32.PACK_AB_MERGE_C R120, RZ, R120, RZ ;  /* 0x00000078ff78723e */ /* 0x000fe200048070ff */
[----:B------:R-:W-:Y:S01]  /*bde0*/  FADD R146, R201, R198 ;  /* 0x000000c6c9927221 */ /* 0x000fe20000000000 */
[----:B------:R-:W-:Y:S01]  /*bdf0*/  LOP3.LUT R52, R52, 0xff0000, R27, 0xf8, !PT ;  /* 0x00ff000034347812 */ /* 0x000fe200078ef81b */
[----:B------:R-:W-:Y:S01]  /*be00*/  IMAD.U32 R27, R126, 0x10000, RZ ;  /* 0x000100007e1b7824 */ /* 0x000fe200078e00ff */
[----:B------:R-:W-:Y:S01]  /*be10*/  PRMT R60, R53, 0x7604, R60 ;  /* 0x00007604353c7816 */ /* 0x000fe2000000003c */
[----:B------:R-:W-:Y:S01]  /*be20*/  FADD R191, R191, R194 ;  /* 0x000000c2bfbf7221 */ /* 0x000fe20000000000 */
[----:B------:R-:W-:Y:S01]  /*be30*/  LOP3.LUT R16, R16, 0xff0000, R31, 0xf8, !PT ;  /* 0x00ff000010107812 */ /* 0x000fe200078ef81f */
[----:B------:R-:W-:Y:S01]  /*be40*/  IMAD.U32 R31, R102, 0x10000, RZ ;  /* 0x00010000661f7824 */ /* 0x000fe200078e00ff */
[----:B------:R-:W-:Y:S01]  /*be50*/  F2FP.SATFINITE.E4M3.F32.PACK_AB_MERGE_C R134, RZ, R134, RZ ;  /* 0x00000086ff86723e */ /* 0x000fe200048070ff */
[----:B------:R-:W-:Y:S01]  /*be60*/  FADD R195, R195, R206 ;  /* 0x000000cec3c37221 */ /* 0x000fe20000000000 */
[----:B------:R-:W-:Y:S01]  /*be70*/  PRMT R56, R61, 0x7604, R56 ;  /* 0x000076043d387816 */ /* 0x000fe20000000038 */
        /* <DEDUP_REMOVED lines=13> */
[----:B------:R-:W-:Y:S01]  /*bf50*/  LOP3.LUT R7, R7, 0xff, RZ, 0xc0, !PT ;  /* 0x000000ff07077812 */ /* 0x000fe200078ec0ff */
[----:B------:R-:W-:Y:S01]  /*bf60*/  FADD R184, R149, R184 ;  /* 0x000000b895b87221 */ /* 0x000fe20000000000 */
[----:B------:R-:W-:Y:S01]  /*bf70*/  LOP3.LUT R60, R60, 0xff0000, R27, 0xf8, !PT ;  /* 0x00ff00003c3c7812 */ /* 0x000fe200078ef81b */
[----:B------:R-:W-:Y:S01]  /*bf80*/  IMAD.U32 R27, R134, 0x10000, RZ ;  /* 0x00010000861b7824 */ /* 0x000fe200078e00ff */
[----:B------:R-:W-:Y:S01]  /*bf90*/  LOP3.LUT R30, R30, 0xffff, RZ, 0xc0, !PT ;  /* 0x0000ffff1e1e7812 */ /* 0x000fe200078ec0ff */
[----:B------:R-:W-:Y:S01]  /*bfa0*/  FADD R188, R185, R188 ;  /* 0x000000bcb9bc7221 */ /* 0x000fe20000000000 */
[----:B------:R-:W-:Y:S01]  /*bfb0*/  PRMT R64, R61, 0x7604, R64 ;  /* 0x000076043d407816 */ /* 0x000fe20000000040 */
[----:B------:R-:W-:Y:S01]  /*bfc0*/  FADD R190, R187, R190 ;  /* 0x000000bebbbe7221 */ /* 0x000fe20000000000 */
[----:B------:R-:W-:Y:S01]  /*bfd0*/  LOP3.LUT R40, R40, 0xff0000, R31, 0xf8, !PT ;  /* 0x00ff000028287812 */ /* 0x000fe200078ef81f */
[----:B------:R-:W-:Y:S01]  /*bfe0*/  IMAD.U32 R31, R118, 0x10000, RZ ;  /* 0x00010000761f7824 */ /* 0x000fe200078e00ff */
[----:B------:R-:W-:Y:S01]  /*bff0*/  LOP3.LUT R34, R34, 0xffff, RZ, 0xc0, !PT ;  /* 0x0000ffff22227812 */ /* 0x000fe200078ec0ff */
[----:B------:R-:W-:Y:S01]  /*c000*/  IMAD.SHL.U32 R30, R30, 0x1000000, RZ ;  /* 0x010000001e1e7824 */ /* 0x000fe200078e00ff */
[----:B------:R-:W-:Y:S01]  /*c010*/  PRMT R7, R10, 0x7604, R7 ;  /* 0x000076040a077816 */ /* 0x000fe20000000007 */
[----:B------:R-:W-:Y:S01]  /*c020*/  FADD R10, R204, R207 ;  /* 0x000000cfcc0a7221 */ /* 0x000fe20000000000 */
[----:B------:R-:W-:Y:S01]  /*c030*/  F2FP.SATFINITE.E4M3.F32.PACK_AB_MERGE_C R98, RZ, R98, RZ ;  /* 0x00000062ff62723e */ /* 0x000fe200048070ff */
[----:B------:R-:W-:Y:S01]  /*c040*/  FADD R141, R141, R184 ;  /* 0x000000b88d8d7221 */ /* 0x000fe20000000000 */
[----:B------:R-:W-:Y:S01]  /*c050*/  F2FP.SATFINITE.E4M3.F32.PACK_AB_MERGE_C R130, RZ, R130, RZ ;  /* 0x00000082ff82723e */ /* 0x000fe200048070ff */
[----:B------:R-:W-:Y:S01]  /*c060*/  FADD R10, R189, R10 ;  /* 0x0000000abd0a7221 */ /* 0x000fe20000000000 */
[----:B------:R-:W-:Y:S01]  /*c070*/  F2FP.SATFINITE.E4M3.F32.PACK_AB_MERGE_C R95, RZ, R95, RZ ;  /* 0x0000005fff5f723e */ /* 0x000fe200048070ff */
[----:B------:R-:W-:Y:S01]  /*c080*/  IMAD.U32 R98, R98, 0x10000, RZ ;  /* 0x0001000062627824 */ /* 0x000fe200078e00ff */
[----:B------:R-:W-:Y:S01]  /*c090*/  LOP3.LUT R41, R73, 0xff, RZ, 0xc0, !PT ;  /* 0x000000ff49297812 */ /* 0x000fe200078ec0ff */
[----:B------:R-:W-:Y:S01]  /*c0a0*/  FADD R10, R10, R193 ;  /* 0x000000c10a0a7221 */ /* 0x000fe20000000000 */
[----:B------:R-:W-:Y:S01]  /*c0b0*/  LOP3.LUT R64, R64, 0xff0000, R27, 0xf8, !PT ;  /* 0x00ff000040407812 */ /* 0x000fe200078ef81b */
[----:B------:R-:W-:Y:S01]  /*c0c0*/  IMAD.SHL.U32 R27, R34, 0x1000000, RZ ;  /* 0x01000000221b7824 */ /* 0x000fe200078e00ff */
[----:B------:R-:W-:Y:S01]  /*c0d0*/  LOP3.LUT R7, R7, 0xff0000, R68, 0xf8, !PT ;  /* 0x00ff000007077812 */ /* 0x000fe200078ef844 */
[----:B------:R-:W-:Y:S01]  /*c0e0*/  FADD R142, R142, R151 ;  /* 0x000000978e8e7221 */ /* 0x000fe20000000000 */
[----:B------:R-:W-:Y:S01]  /*c0f0*/  F2FP.SATFINITE.E4M3.F32.PACK_AB_MERGE_C R129, RZ, R129, RZ ;  /* 0x00000081ff81723e */ /* 0x000fe200048070ff */
[----:B------:R-:W-:Y:S01]  /*c100*/  FADD R188, R143, R188 ;  /* 0x000000bc8fbc7221 */ /* 0x000fe20000000000 */
[----:B------:R-:W-:Y:S01]  /*c110*/  LOP3.LUT R48, R48, 0xff0000, R31, 0xf8, !PT ;  /* 0x00ff000030307812 */ /* 0x000fe200078ef81f */
[----:B------:R-:W-:Y:S01]  /*c120*/  IMAD.U32 R31, R130, 0x10000, RZ ;  /* 0x00010000821f7824 */ /* 0x000fe200078e00ff */
[----:B------:R-:W-:Y:S01]  /*c130*/  LOP3.LUT R95, R95, 0xffff, RZ, 0xc0, !PT ;  /* 0x0000ffff5f5f7812 */ /* 0x000fe200078ec0ff */
[----:B------:R-:W-:Y:S01]  /*c140*/  FADD R147, R147, R190 ;  /* 0x000000be93937221 */ /* 0x000fe20000000000 */
[----:B------:R-:W-:Y:S01]  /*c150*/  F2FP.SATFINITE.E4M3.F32.PACK_AB_MERGE_C R57, RZ, R57, RZ ;  /* 0x00000039ff39723e */ /* 0x000fe200048070ff */
[----:B------:R-:W-:Y:S01]  /*c160*/  FADD R141, R141, R188 ;  /* 0x000000bc8d8d7221 */ /* 0x000fe20000000000 */
[----:B------:R-:W-:Y:S01]  /*c170*/  PRMT R41, R72, 0x7604, R41 ;  /* 0x0000760448297816 */ /* 0x000fe20000000029 */
[----:B------:R-:W-:Y:S01]  /*c180*/  FADD R142, R142, R147 ;  /* 0x000000938e8e7221 */ /* 0x000fe20000000000 */
[----:B------:R-:W-:-:S02]  /*c190*/  F2FP.SATFINITE.E4M3.F32.PACK_AB_MERGE_C R114, RZ, R114, RZ ;  /* 0x00000072ff72723e */ /* 0x000fc400048070ff */
[----:B------:R-:W-:Y:S01]  /*c1a0*/  F2FP.SATFINITE.E4M3.F32.PACK_AB_MERGE_C R140, RZ, R140, RZ ;  /* 0x0000008cff8c723e */ /* 0x000fe200048070ff */
[----:B------:R-:W-:-:S01]  /*c1b0*/  FADD R141, R141, R142 ;  /* 0x0000008e8d8d7221 */ /* 0x000fc20000000000 */
[----:B------:R-:W-:Y:S01]  /*c1c0*/  LOP3.LUT R7, R7, R30, RZ, 0xfc, !PT ;  /* 0x0000001e07077212 */ /* 0x000fe200078efcff */
[----:B------:R-:W-:Y:S01]  /*c1d0*/  IMAD.U32 R114, R114, 0x10000, RZ ;  /* 0x0001000072727824 */ /* 0x000fe200078e00ff */
[----:B------:R-:W-:Y:S02]  /*c1e0*/  LOP3.LUT R49, R89, 0xff, RZ, 0xc0, !PT ;  /* 0x000000ff59317812 */ /* 0x000fe400078ec0ff */
[----:B------:R-:W-:Y:S02]  /*c1f0*/  LOP3.LUT R26, R129, 0xff, RZ, 0xc0, !PT ;  /* 0x000000ff811a7812 */ /* 0x000fe400078ec0ff */
[----:B------:R-:W-:Y:S02]  /*c200*/  F2FP.SATFINITE.E4M3.F32.PACK_AB_MERGE_C R35, RZ, R35, RZ ;  /* 0x00000023ff23723e */ /* 0x000fe400048070ff */
[----:B------:R-:W-:-:S02]  /*c210*/  F2FP.SATFINITE.E4M3.F32.PACK_AB_MERGE_C R39, RZ, R39, RZ ;  /* 0x00000027ff27723e */ /* 0x000fc400048070ff */
[----:B------:R-:W-:Y:S01]  /*c220*/  F2FP.SATFINITE.E4M3.F32.PACK_AB_MERGE_C R42, RZ, R42, RZ ;  /* 0x0000002aff2a723e */ /* 0x000fe200048070ff */
[----:B------:R-:W-:Y:S01]  /*c230*/  IMAD.U32 R72, R35, 0x10000, RZ ;  /* 0x0001000023487824 */ /* 0x000fe200078e00ff */
[----:B------:R-:W-:Y:S01]  /*c240*/  LOP3.LUT R30, R16, R27, RZ, 0xfc, !PT ;  /* 0x0000001b101e7212 */ /* 0x000fe200078efcff */
[----:B------:R-:W-:Y:S01]  /*c250*/  IMAD.SHL.U32 R16, R95, 0x1000000, RZ ;  /* 0x010000005f107824 */ /* 0x000fe200078e00ff */
[----:B------:R-:W-:Y:S01]  /*c260*/  LOP3.LUT R57, R57, 0xffff, RZ, 0xc0, !PT ;  /* 0x0000ffff39397812 */ /* 0x000fe200078ec0ff */
[----:B------:R-:W-:Y:S01]  /*c270*/  IMAD.U32 R39, R39, 0x10000, RZ ;  /* 0x0001000027277824 */ /* 0x000fe200078e00ff */
[----:B------:R-:W-:Y:S02]  /*c280*/  F2FP.SATFINITE.E4M3.F32.PACK_AB_MERGE_C R105, RZ, R105, RZ ;  /* 0x00000069ff69723e */ /* 0x000fe400048070ff */
[----:B------:R-:W-:Y:S02]  /*c290*/  F2FP.SATFINITE.E4M3.F32.PACK_AB_MERGE_C R104, RZ, R104, RZ ;  /* 0x00000068ff68723e */ /* 0x000fe400048070ff */
[----:B------:R-:W-:-:S02]  /*c2a0*/  F2FP.SATFINITE.E4M3.F32.PACK_AB_MERGE_C R43, RZ, R43, RZ ;  /* 0x0000002bff2b723e */ /* 0x000fc400048070ff */
[----:B------:R-:W-:Y:S02]  /*c2b0*/  F2FP.SATFINITE.E4M3.F32.PACK_AB_MERGE_C R47, RZ, R47, RZ ;  /* 0x0000002fff2f723e */ /* 0x000fe400048070ff */
[----:B------:R-:W-:Y:S01]  /*c2c0*/  LOP3.LUT R41, R41, 0xff0000, R98, 0xf8, !PT ;  /* 0x00ff000029297812 */ /* 0x000fe200078ef862 */
[----:B------:R-:W-:Y:S01]  /*c2d0*/  IMAD.U32 R68, R43, 0x10000, RZ ;  /* 0x000100002b447824 */ /* 0x000fe200078e00ff */
[----:B------:R-:W-:Y:S01]  /*c2e0*/  LOP3.LUT R56, R56, 0xff0000, R31, 0xf8, !PT ;  /* 0x00ff000038387812 */ /* 0x000fe200078ef81f */
[----:B------:R-:W-:Y:S01]  /*c2f0*/  IMAD.U32 R31, R140, 0x10000, RZ ;  /* 0x000100008c1f7824 */ /* 0x000fe200078e00ff */
[----:B------:R-:W-:Y:S01]  /*c300*/  F2FP.SATFINITE.E4M3.F32.PACK_AB_MERGE_C R38, RZ, R38, RZ ;  /* 0x00000026ff26723e */ /* 0x000fe200048070ff */
[----:B------:R-:W-:Y:S01]  /*c310*/  IMAD.U32 R47, R47, 0x10000, RZ ;  /* 0x000100002f2f7824 */ /* 0x000fe200078e00ff */
[----:B------:R-:W-:Y:S02]  /*c320*/  PRMT R49, R88, 0x7604, R49 ;  /* 0x0000760458317816 */ /* 0x000fe40000000031 */
[----:B------:R-:W-:-:S02]  /*c330*/  PRMT R26, R69, 0x7604, R26 ;  /* 0x00007604451a7816 */ /* 0x000fc4000000001a */
[----:B------:R-:W-:Y:S02]  /*c340*/  F2FP.SATFINITE.E4M3.F32.PACK_AB_MERGE_C R128, RZ, R128, RZ ;  /* 0x00000080ff80723e */ /* 0x000fe400048070ff */
[----:B------:R-:W-:Y:S02]  /*c350*/  LOP3.LUT R42, R42, 0xffff, RZ, 0xc0, !PT ;  /* 0x0000ffff2a2a7812 */ /* 0x000fe400078ec0ff */
[----:B------:R-:W-:Y:S01]  /*c360*/  F2FP.SATFINITE.E4M3.F32.PACK_AB_MERGE_C R15, RZ, R15, RZ ;  /* 0x0000000fff0f723e */ /* 0x000fe200048070ff */
[----:B------:R-:W-:Y:S01]  /*c370*/  IMAD.U32 R128, R128, 0x10000, RZ ;  /* 0x0001000080807824 */ /* 0x000fe200078e00ff */
[----:B------:R-:W-:Y:S02]  /*c380*/  F2FP.SATFINITE.E4M3.F32.PACK_AB_MERGE_C R139, RZ, R139, RZ ;  /* 0x0000008bff8b723e */ /* 0x000fe400048070ff */
[----:B------:R-:W-:Y:S02]  /*c390*/  PRMT R36, R57, 0x7604, R36 ;  /* 0x0000760439247816 */ /* 0x000fe40000000024 */
[----:B------:R-:W-:-:S02]  /*c3a0*/  LOP3.LUT R57, R105, 0xff, RZ, 0xc0, !PT ;  /* 0x000000ff69397812 */ /* 0x000fc400078ec0ff */
[----:B------:R-:W-:Y:S02]  /*c3b0*/  LOP3.LUT R104, R104, 0xffff, RZ, 0xc0, !PT ;  /* 0x0000ffff68687812 */ /* 0x000fe400078ec0ff */
[----:B------:R-:W-:Y:S02]  /*c3c0*/  F2FP.SATFINITE.E4M3.F32.PACK_AB_MERGE_C R51, RZ, R51, RZ ;  /* 0x00000033ff33723e */ /* 0x000fe400048070ff */
[----:B------:R-:W-:Y:S02]  /*c3d0*/  F2FP.SATFINITE.E4M3.F32.PACK_AB_MERGE_C R55, RZ, R55, RZ ;  /* 0x00000037ff37723e */ /* 0x000fe400048070ff */
[----:B------:R-:W-:Y:S02]  /*c3e0*/  LOP3.LUT R38, R38, 0xffff, RZ, 0xc0, !PT ;  /* 0x0000ffff26267812 */ /* 0x000fe400078ec0ff */
[----:B------:R-:W-:Y:S01]  /*c3f0*/  F2FP.SATFINITE.E4M3.F32.PACK_AB_MERGE_C R54, RZ, R54, RZ ;  /* 0x00000036ff36723e */ /* 0x000fe200048070ff */
[----:B------:R-:W-:Y:S01]  /*c400*/  IMAD.U32 R55, R55, 0x10000, RZ ;  /* 0x0001000037377824 */ /* 0x000fe200078e00ff */
[----:B------:R-:W-:Y:S01]  /*c410*/  F2FP.SATFINITE.E4M3.F32.PACK_AB_MERGE_C R58, RZ, R58, RZ ;  /* 0x0000003aff3a723e */ /* 0x000fe200048070ff */
[----:B------:R-:W-:Y:S01]  /*c420*/  IMAD.SHL.U32 R38, R38, 0x1000000, RZ ;  /* 0x0100000026267824 */ /* 0x000fe200078e00ff */
[----:B------:R-:W-:-:S02]  /*c430*/  LOP3.LUT R50, R50, 0xffff, RZ, 0xc0, !PT ;  /* 0x0000ffff32327812 */ /* 0x000fc400078ec0ff */
[----:B------:R-:W-:Y:S01]  /*c440*/  LOP3.LUT R41, R41, R16, RZ, 0xfc, !PT ;  /* 0x0000001029297212 */ /* 0x000fe200078efcff */
[----:B------:R-:W-:Y:S01]  /*c450*/  IMAD.SHL.U32 R16, R111, 0x1000000, RZ ;  /* 0x010000006f107824 */ /* 0x000fe200078e00ff */
[----:B------:R-:W-:Y:S01]  /*c460*/  F2FP.SATFINITE.E4M3.F32.PACK_AB_MERGE_C R117, RZ, R117, RZ ;  /* 0x00000075ff75723e */ /* 0x000fe200048070ff */
[----:B------:R-:W-:Y:S01]  /*c470*/  IMAD.SHL.U32 R27, R50, 0x1000000, RZ ;  /* 0x01000000321b7824 */ /* 0x000fe200078e00ff */
[----:B------:R-:W-:Y:S02]  /*c480*/  F2FP.SATFINITE.E4M3.F32.PACK_AB_MERGE_C R116, RZ, R116, RZ ;  /* 0x00000074ff74723e */ /* 0x000fe400048070ff */
[----:B------:R-:W-:Y:S02]  /*c490*/  F2FP.SATFINITE.E4M3.F32.PACK_AB_MERGE_C R59, RZ, R59, RZ ;  /* 0x0000003bff3b723e */ /* 0x000fe400048070ff */
[----:B------:R-:W-:Y:S02]  /*c4a0*/  F2FP.SATFINITE.E4M3.F32.PACK_AB_MERGE_C R63, RZ, R63, RZ ;  /* 0x0000003fff3f723e */ /* 0x000fe400048070ff */
[----:B------:R-:W-:-:S02]  /*c4b0*/  LOP3.LUT R49, R49, 0xff0000, R114, 0xf8, !PT ;  /* 0x00ff000031317812 */ /* 0x000fc400078ef872 */
[----:B------:R-:W-:Y:S01]  /*c4c0*/  LOP3.LUT R26, R26, 0xff0000, R31, 0xf8, !PT ;  /* 0x00ff00001a1a7812 */ /* 0x000fe200078ef81f */
[----:B------:R-:W-:Y:S01]  /*c4d0*/  IMAD.SHL.U32 R31, R42, 0x1000000, RZ ;  /* 0x010000002a1f7824 */ /* 0x000fe200078e00ff */
[----:B------:R-:W-:Y:S01]  /*c4e0*/  LOP3.LUT R46, R46, 0xffff, RZ, 0xc0, !PT ;  /* 0x0000ffff2e2e7812 */ /* 0x000fe200078ec0ff */
[----:B------:R-:W-:Y:S01]  /*c4f0*/  IMAD.U32 R63, R63, 0x10000, RZ ;  /* 0x000100003f3f7824 */ /* 0x000fe200078e00ff */
[----:B------:R-:W-:Y:S02]  /*c500*/  F2FP.SATFINITE.E4M3.F32.PACK_AB_MERGE_C R62, RZ, R62, RZ ;  /* 0x0000003eff3e723e */ /* 0x000fe400048070ff */
[----:B------:R-:W-:Y:S01]  /*c510*/  F2FP.SATFINITE.E4M3.F32.PACK_AB_MERGE_C R66, RZ, R66, RZ ;  /* 0x00000042ff42723e */ /* 0x000fe200048070ff */
[----:B------:R-:W-:Y:S01]  /*c520*/  IMAD.SHL.U32 R46, R46, 0x1000000, RZ ;  /* 0x010000002e2e7824 */ /* 0x000fe200078e00ff */
[----:B------:R-:W-:Y:S02]  /*c530*/  LOP3.LUT R15, R15, 0xffff, RZ, 0xc0, !PT ;  /* 0x0000ffff0f0f7812 */ /* 0x000fe400078ec0ff */
[----:B------:R-:W-:-:S02]  /*c540*/  LOP3.LUT R139, R139, 0xffff, RZ, 0xc0, !PT ;  /* 0x0000ffff8b8b7812 */ /* 0x000fc400078ec0ff */
[----:B------:R-:W-:Y:S02]  /*c550*/  FSETP.GEU.AND P3, PT, R8, -126, PT ;  /* 0xc2fc00000800780b */ /* 0x000fe40003f6e000 */
[----:B------:R-:W-:Y:S01]  /*c560*/  PRMT R57, R104, 0x7604, R57 ;  /* 0x0000760468397816 */ /* 0x000fe20000000039 */
[----:B------:R-:W-:Y:S01]  /*c570*/  IMAD.SHL.U32 R139, R139, 0x1000000, RZ ;  /* 0x010000008b8b7824 */ /* 0x000fe200078e00ff */
[----:B------:R-:W-:Y:S01]  /*c580*/  LOP3.LUT R17, R17, 0xff0000, R72, 0xf8, !PT ;  /* 0x00ff000011117812 */ /* 0x000fe200078ef848 */
[----:B------:R-:W-:Y:S01]  /*c590*/  IMAD.U32 R72, R51, 0x10000, RZ ;  /* 0x0001000033487824 */ /* 0x000fe200078e00ff */
[----:B------:R-:W-:Y:S02]  /*c5a0*/  LOP3.LUT R18, R18, 0xff0000, R39, 0xf8, !PT ;  /* 0x00ff000012127812 */ /* 0x000fe400078ef827 */
[----:B------:R-:W-:Y:S02]  /*c5b0*/  F2FP.SATFINITE.E4M3.F32.PACK_AB_MERGE_C R136, RZ, R136, RZ ;  /* 0x00000088ff88723e */ /* 0x000fe400048070ff */
[----:B------:R-:W-:-:S02]  /*c5c0*/  LOP3.LUT R54, R54, 0xffff, RZ, 0xc0, !PT ;  /* 0x0000ffff36367812 */ /* 0x000fc400078ec0ff */
[----:B------:R-:W-:Y:S01]  /*c5d0*/  LOP3.LUT R58, R58, 0xffff, RZ, 0xc0, !PT ;  /* 0x0000ffff3a3a7812 */ /* 0x000fe200078ec0ff */
[----:B------:R-:W-:Y:S01]  /*c5e0*/  IMAD.U32 R136, R136, 0x10000, RZ ;  /* 0x0001000088887824 */ /* 0x000fe200078e00ff */
[----:B------:R-:W-:Y:S01]  /*c5f0*/  F2FP.SATFINITE.E4M3.F32.PACK_AB_MERGE_C R131, RZ, R131, RZ ;  /* 0x00000083ff83723e */ /* 0x000fe200048070ff */
[----:B------:R-:W-:Y:S01]  /*c600*/  IMAD.SHL.U32 R54, R54, 0x1000000, RZ ;  /* 0x0100000036367824 */ /* 0x000fe200078e00ff */
[----:B------:R-:W-:Y:S01]  /*c610*/  LOP3.LUT R65, R117, 0xff, RZ, 0xc0, !PT ;  /* 0x000000ff75417812 */ /* 0x000fe200078ec0ff */
[----:B------:R-:W-:Y:S01]  /*c620*/  @!P3 FMUL R8, R8, 0.5 ;  /* 0x3f0000000808b820 */ /* 0x000fe20000400000 */
[----:B------:R-:W-:Y:S02]  /*c630*/  LOP3.LUT R116, R116, 0xffff, RZ, 0xc0, !PT ;  /* 0x0000ffff74747812 */ /* 0x000fe400078ec0ff */
[----:B------:R-:W-:Y:S01]  /*c640*/  LOP3.LUT R19, R19, 0xff0000, R68, 0xf8, !PT ;  /* 0x00ff000013137812 */ /* 0x000fe200078ef844 */
[----:B------:R-:W-:Y:S01]  /*c650*/  IMAD.U32 R68, R59, 0x10000, RZ ;  /* 0x000100003b447824 */ /* 0x000fe200078e00ff */
[----:B------:R-:W-:-:S02]  /*c660*/  LOP3.LUT R20, R20, 0xff0000, R47, 0xf8, !PT ;  /* 0x00ff000014147812 */ /* 0x000fc400078ef82f */
[----:B------:R-:W-:Y:S02]  /*c670*/  LOP3.LUT R62, R62, 0xffff, RZ, 0xc0, !PT ;  /* 0x0000ffff3e3e7812 */ /* 0x000fe400078ec0ff */
[----:B------:R-:W-:Y:S02]  /*c680*/  LOP3.LUT R66, R66, 0xffff, RZ, 0xc0, !PT ;  /* 0x0000ffff42427812 */ /* 0x000fe400078ec0ff */
[----:B------:R-:W-:Y:S01]  /*c690*/  LOP3.LUT R49, R49, R16, RZ, 0xfc, !PT ;  /* 0x0000001031317212 */ /* 0x000fe200078efcff */
[----:B------:R-:W-:Y:S01]  /*c6a0*/  IMAD.SHL.U32 R16, R15, 0x1000000, RZ ;  /* 0x010000000f107824 */ /* 0x000fe200078e00ff */
[----:B------:R-:W-:Y:S01]  /*c6b0*/  F2FP.SATFINITE.E4M3.F32.PACK_AB_MERGE_C R71, RZ, R71, RZ ;  /* 0x00000047ff47723e */ /* 0x000fe200048070ff */
[----:B------:R-:W-:Y:S01]  /*c6c0*/  IMAD.SHL.U32 R62, R62, 0x1000000, RZ ;  /* 0x010000003e3e7824 */ /* 0x000fe200078e00ff */
[----:B------:R-:W-:Y:S02]  /*c6d0*/  F2FP.SATFINITE.E4M3.F32.PACK_AB_MERGE_C R74, RZ, R74, RZ ;  /* 0x0000004aff4a723e */ /* 0x000fe400048070ff */
[----:B------:R-:W-:Y:S01]  /*c6e0*/  LOP3.LUT R57, R57, 0xff0000, R128, 0xf8, !PT ;  /* 0x00ff000039397812 */ /* 0x000fe200078ef880 */
[----:B------:R-:W-:Y:S01]  /*c6f0*/  IMAD.U32 R71, R71, 0x10000, RZ ;  /* 0x0001000047477824 */ /* 0x000fe200078e00ff */
[----:B------:R-:W-:Y:S01]  /*c700*/  LOP3.LUT R18, R18, R31, RZ, 0xfc, !PT ;  /* 0x0000001f12127212 */ /* 0x000fe200078efcff */
[----:B------:R-:W-:Y:S01]  /*c710*/  IMAD.SHL.U32 R31, R58, 0x1000000, RZ ;  /* 0x010000003a1f7824 */ /* 0x000fe200078e00ff */
[----:B------:R-:W-:-:S02]  /*c720*/  LOP3.LUT R131, R131, 0xffff, RZ, 0xc0, !PT ;  /* 0x0000ffff83837812 */ /* 0x000fc400078ec0ff */
[----:B------:R-:W-:Y:S02]  /*c730*/  PRMT R65, R116, 0x7604, R65 ;  /* 0x0000760474417816 */ /* 0x000fe40000000041 */
[----:B------:R-:W-:Y:S02]  /*c740*/  LOP3.LUT R21, R21, 0xff0000, R72, 0xf8, !PT ;  /* 0x00ff000015157812 */ /* 0x000fe400078ef848 */
[----:B------:R-:W-:Y:S02]  /*c750*/  LOP3.LUT R22, R22, 0xff0000, R55, 0xf8, !PT ;  /* 0x00ff000016167812 */ /* 0x000fe400078ef837 */
[----:B------:R-:W-:Y:S02]  /*c760*/  LOP3.LUT R17, R17, R38, RZ, 0xfc, !PT ;  /* 0x0000002611117212 */ /* 0x000fe400078efcff */
[----:B------:R-:W-:Y:S01]  /*c770*/  LOP3.LUT R20, R20, R27, RZ, 0xfc, !PT ;  /* 0x0000001b14147212 */ /* 0x000fe200078efcff */
[----:B------:R-:W-:Y:S01]  /*c780*/  IMAD.SHL.U32 R27, R66, 0x1000000, RZ ;  /* 0x01000000421b7824 */ /* 0x000fe200078e00ff */
[----:B------:R-:W-:-:S02]  /*c790*/  LOP3.LUT R74, R74, 0xffff, RZ, 0xc0, !PT ;  /* 0x0000ffff4a4a7812 */ /* 0x000fc400078ec0ff */
[----:B------:R-:W-:Y:S02]  /*c7a0*/  LOP3.LUT R23, R23, 0xff0000, R68, 0xf8, !PT ;  /* 0x00ff000017177812 */ /* 0x000fe400078ef844 */
[----:B------:R-:W-:Y:S02]  /*c7b0*/  LOP3.LUT R24, R24, 0xff0000, R63, 0xf8, !PT ;  /* 0x00ff000018187812 */ /* 0x000fe400078ef83f */
[----:B------:R-:W-:Y:S02]  /*c7c0*/  LOP3.LUT R19, R19, R46, RZ, 0xfc, !PT ;  /* 0x0000002e13137212 */ /* 0x000fe400078efcff */
[----:B------:R-:W-:Y:S01]  /*c7d0*/  LOP3.LUT R57, R57, R16, RZ, 0xfc, !PT ;  /* 0x0000001039397212 */ /* 0x000fe200078efcff */
[----:B------:R-:W-:Y:S01]  /*c7e0*/  IMAD.SHL.U32 R16, R131, 0x1000000, RZ ;  /* 0x0100000083107824 */ /* 0x000fe200078e00ff */
[----:B------:R-:W-:Y:S02]  /*c7f0*/  LOP3.LUT R139, R26, R139, RZ, 0xfc, !PT ;  /* 0x0000008b1a8b7212 */ /* 0x000fe400078efcff */
[----:B------:R-:W-:-:S02]  /*c800*/  F2FP.SATFINITE.E4M3.F32.PACK_AB_MERGE_C R83, RZ, R83, RZ ;  /* 0x00000053ff53723e */ /* 0x000fc400048070ff */
[----:B------:R-:W-:Y:S02]  /*c810*/  F2FP.SATFINITE.E4M3.F32.PACK_AB_MERGE_C R86, RZ, R86, RZ ;  /* 0x00000056ff56723e */ /* 0x000fe400048070ff */
[----:B------:R-:W-:Y:S01]  /*c820*/  SEL R26, R30, R7, P1 ;  /* 0x000000071e1a7207 */ /* 0x000fe20000800000 */
[----:B------:R-:W-:Y:S01]  /*c830*/  IMAD.U32 R83, R83, 0x10000, RZ ;  /* 0x0001000053537824 */ /* 0x000fe200078e00ff */
[----:B------:R-:W-:Y:S02]  /*c840*/  SEL R15, R7, R30, P1 ;  /* 0x0000001e070f7207 */ /* 0x000fe40000800000 */
[----:B------:R-:W-:Y:S02]  /*c850*/  LOP3.LUT R65, R65, 0xff0000, R136, 0xf8, !PT ;  /* 0x00ff000041417812 */ /* 0x000fe400078ef888 */
[----:B------:R-:W-:Y:S02]  /*c860*/  LOP3.LUT R21, R21, R54, RZ, 0xfc, !PT ;  /* 0x0000003615157212 */ /* 0x000fe400078efcff */
[----:B------:R-:W-:Y:S01]  /*c870*/  LOP3.LUT R22, R22, R31, RZ, 0xfc, !PT ;  /* 0x0000001f16167212 */ /* 0x000fe200078efcff */
[----:B------:R-:W-:Y:S01]  /*c880*/  IMAD.SHL.U32 R31, R74, 0x1000000, RZ ;  /* 0x010000004a1f7824 */ /* 0x000fe200078e00ff */
[----:B------:R-:W-:-:S02]  /*c890*/  SEL R30, R18, R17, P1 ;  /* 0x00000011121e7207 */ /* 0x000fc40000800000 */
[----:B------:R-:W-:Y:S02]  /*c8a0*/  SEL R17, R17, R18, P1 ;  /* 0x0000001211117207 */ /* 0x000fe40000800000 */
[----:B------:R-:W-:Y:S02]  /*c8b0*/  LOP3.LUT R23, R23, R62, RZ, 0xfc, !PT ;  /* 0x0000003e17177212 */ /* 0x000fe400078efcff */
[----:B------:R-:W-:Y:S02]  /*c8c0*/  LOP3.LUT R24, R24, R27, RZ, 0xfc, !PT ;  /* 0x0000001b18187212 */ /* 0x000fe400078efcff */
[----:B------:R-:W-:Y:S02]  /*c8d0*/  SEL R18, R20, R19, P1 ;  /* 0x0000001314127207 */ /* 0x000fe40000800000 */
[----:B------:R-:W-:Y:S02]  /*c8e0*/  F2FP.SATFINITE.E4M3.F32.PACK_AB_MERGE_C R80, RZ, R80, RZ ;  /* 0x00000050ff50723e */ /* 0x000fe400048070ff */
[----:B------:R-:W-:-:S02]  /*c8f0*/  LOP3.LUT R28, R28, 0xff0000, R71, 0xf8, !PT ;  /* 0x00ff00001c1c7812 */ /* 0x000fc400078ef847 */
[----:B------:R-:W-:Y:S02]  /*c900*/  LOP3.LUT R86, R86, 0xffff, RZ, 0xc0, !PT ;  /* 0x0000ffff56567812 */ /* 0x000fe400078ec0ff */
[----:B------:R-:W-:Y:S02]  /*c910*/  SEL R19, R19, R20, P1 ;  /* 0x0000001413137207 */ /* 0x000fe40000800000 */
[----:B------:R-:W-:Y:S01]  /*c920*/  LOP3.LUT R65, R65, R16, RZ, 0xfc, !PT ;  /* 0x0000001041417212 */ /* 0x000fe200078efcff */
[----:B------:R-:W-:-:S01]  /*c930*/  FADD R16, R10, R195 ;  /* 0x000000c30a107221 */ /* 0x000fc20000000000 */
[----:B------:R-:W-:Y:S01]  /*c940*/  SEL R20, R22, R21, P1 ;  /* 0x0000001516147207 */ /* 0x000fe20000800000 */
[----:B------:R1:W2:Y:S01]  /*c950*/  MUFU.EX2 R10, R8 ;  /* 0x00000008000a7308 */ /* 0x0002a20000000800 */
[----:B------:R-:W-:Y:S02]  /*c960*/  F2FP.SATFINITE.E4M3.F32.PACK_AB_MERGE_C R106, RZ, R106, RZ ;  /* 0x0000006aff6a723e */ /* 0x000fe400048070ff */
[----:B------:R-:W-:-:S02]  /*c970*/  F2FP.SATFINITE.E4M3.F32.PACK_AB_MERGE_C R103, RZ, R103, RZ ;  /* 0x00000067ff67723e */ /* 0x000fc400048070ff */
[----:B------:R-:W-:Y:S01]  /*c980*/  SEL R21, R21, R22, P1 ;  /* 0x0000001615157207 */ /* 0x000fe20000800000 */
[----:B------:R-:W-:Y:S01]  /*c990*/  IMAD.U32 R106, R106, 0x10000, RZ ;  /* 0x000100006a6a7824 */ /* 0x000fe200078e00ff */
[----:B------:R-:W-:Y:S02]  /*c9a0*/  FSETP.GEU.AND P4, PT, R13, -126, PT ;  /* 0xc2fc00000d00780b */ /* 0x000fe40003f8e000 */
[----:B------:R-:W-:Y:S01]  /*c9b0*/  SEL R22, R24, R23, P1 ;  /* 0x0000001718167207 */ /* 0x000fe20000800000 */
[----:B-1----:R-:W-:Y:S01]  /*c9c0*/  IMAD.MOV.U32 R8, RZ, RZ, 0x3021 ;  /* 0x00003021ff087424 */ /* 0x002fe200078e00ff */
[----:B------:R-:W-:Y:S02]  /*c9d0*/  LOP3.LUT R80, R80, 0xffff, RZ, 0xc0, !PT ;  /* 0x0000ffff50507812 */ /* 0x000fe400078ec0ff */
[----:B------:R-:W-:Y:S01]  /*c9e0*/  LOP3.LUT R28, R28, R31, RZ, 0xfc, !PT ;  /* 0x0000001f1c1c7212 */ /* 0x000fe200078efcff */
[----:B------:R-:W-:Y:S01]  /*c9f0*/  IMAD.SHL.U32 R31, R86, 0x1000000, RZ ;  /* 0x01000000561f7824 */ /* 0x000fe200078e00ff */
[----:B------:R-:W-:Y:S01]  /*ca00*/  SEL R23, R23, R24, P1 ;  /* 0x0000001817177207 */ /* 0x000fe20000800000 */
[----:B------:R-:W-:Y:S01]  /*ca10*/  IMAD.MOV.U32 R24, RZ, RZ, 0x2130 ;  /* 0x00002130ff187424 */ /* 0x000fe200078e00ff */
[----:B------:R-:W-:Y:S01]  /*ca20*/  LOP3.LUT R32, R32, 0xff0000, R83, 0xf8, !PT ;  /* 0x00ff000020207812 */ /* 0x000fe200078ef853 */
[----:B--2---:R-:W-:Y:S01]  /*ca30*/  @!P3 FMUL R10, R10, R10 ;  /* 0x0000000a0a0ab220 */ /* 0x004fe20000400000 */
[----:B------:R-:W-:Y:S01]  /*ca40*/  LOP3.LUT R103, R103, 0xffff, RZ, 0xc0, !PT ;  /* 0x0000ffff67677812 */ /* 0x000fe200078ec0ff */
[----:B------:R-:W-:Y:S01]  /*ca50*/  @!P4 FMUL R13, R13, 0.5 ;  /* 0x3f0000000d0dc820 */ /* 0x000fe20000400000 */
[----:B------:R-:W-:Y:S01]  /*ca60*/  PRMT R37, R80, 0x7604, R81 ;  /* 0x0000760450257816 */ /* 0x000fe20000000051 */
[----:B------:R-:W-:Y:S01]  /*ca70*/  FFMA R3, R10, R3, R141 ;  /* 0x000000030a037223 */ /* 0x000fe2000000008d */
[----:B------:R-:W-:Y:S01]  /*ca80*/  F2FP.SATFINITE.E4M3.F32.PACK_AB_MERGE_C R122, RZ, R122, RZ ;  /* 0x0000007aff7a723e */ /* 0x000fe200048070ff */
[-C--:B------:R-:W-:Y:S01]  /*ca90*/  FMUL R152, R152, R10.reuse ;  /* 0x0000000a98987220 */ /* 0x080fe20000400000 */
[----:B------:R-:W-:Y:S01]  /*caa0*/  F2FP.SATFINITE.E4M3.F32.PACK_AB_MERGE_C R119, RZ, R119, RZ ;  /* 0x00000077ff77723e */ /* 0x000fe200048070ff */
[----:B------:R-:W1:Y:S01]  /*cab0*/  MUFU.EX2 R13, R13 ;  /* 0x0000000d000d7308 */ /* 0x000e620000000800 */
[----:B------:R-:W-:Y:S01]  /*cac0*/  SHF.R.U32.HI R8, RZ, R11, R8 ;  /* 0x0000000bff087219 */ /* 0x000fe20000011608 */
[----:B------:R-:W-:Y:S01]  /*cad0*/  IMAD.U32 R122, R122, 0x10000, RZ ;  /* 0x000100007a7a7824 */ /* 0x000fe200078e00ff */
[----:B------:R-:W-:Y:S01]  /*cae0*/  LOP3.LUT R31, R32, R31, RZ, 0xfc, !PT ;  /* 0x0000001f201f7212 */ /* 0x000fe200078efcff */
[----:B------:R-:W-:Y:S01]  /*caf0*/  IMAD.SHL.U32 R32, R103, 0x1000000, RZ ;  /* 0x0100000067207824 */ /* 0x000fe200078e00ff */
[----:B------:R-:W-:Y:S01]  /*cb00*/  SHF.R.U32.HI R24, RZ, R11, R24 ;  /* 0x0000000bff187219 */ /* 0x000fe20000011618 */
[-C--:B------:R-:W-:Y:S01]  /*cb10*/  FMUL R153, R153, R10.reuse ;  /* 0x0000000a99997220 */ /* 0x080fe20000400000 */
[----:B------:R-:W-:Y:S01]  /*cb20*/  F2FP.SATFINITE.E4M3.F32.PACK_AB_MERGE_C R113, RZ, R113, RZ ;  /* 0x00000071ff71723e */ /* 0x000fe200048070ff */
[----:B------:R-:W-:Y:S01]  /*cb30*/  FMUL R156, R156, R10 ;  /* 0x0000000a9c9c7220 */ /* 0x000fe20000400000 */
[----:B------:R-:W-:Y:S01]  /*cb40*/  F2FP.SATFINITE.E4M3.F32.PACK_AB_MERGE_C R112, RZ, R112, RZ ;  /* 0x00000070ff70723e */ /* 0x000fe200048070ff */
[-C--:B------:R-:W-:Y:S01]  /*cb50*/  FMUL R157, R157, R10.reuse ;  /* 0x0000000a9d9d7220 */ /* 0x080fe20000400000 */
[----:B------:R-:W-:Y:S01]  /*cb60*/  LOP3.LUT R37, R37, 0xff0000, R106, 0xf8, !PT ;  /* 0x00ff000025257812 */ /* 0x000fe200078ef86a */
[-C--:B------:R-:W-:Y:S01]  /*cb70*/  FMUL R160, R160, R10.reuse ;  /* 0x0000000aa0a07220 */ /* 0x080fe20000400000 */
[----:B------:R-:W-:Y:S01]  /*cb80*/  LOP3.LUT R119, R119, 0xffff, RZ, 0xc0, !PT ;  /* 0x0000ffff77777812 */ /* 0x000fe200078ec0ff */
[-C--:B------:R-:W-:Y:S01]  /*cb90*/  FMUL R161, R161, R10.reuse ;  /* 0x0000000aa1a17220 */ /* 0x080fe20000400000 */
[----:B------:R-:W-:Y:S01]  /*cba0*/  F2FP.SATFINITE.E4M3.F32.PACK_AB_MERGE_C R91, RZ, R91, RZ ;  /* 0x0000005bff5b723e */ /* 0x000fe200048070ff */
[-C--:B------:R-:W-:Y:S01]  /*cbb0*/  FMUL R164, R164, R10.reuse ;  /* 0x0000000aa4a47220 */ /* 0x080fe20000400000 */
[----:B------:R-:W-:Y:S01]  /*cbc0*/  LOP3.LUT R7, R8, 0xf, RZ, 0xc0, !PT ;  /* 0x0000000f08077812 */ /* 0x000fe200078ec0ff */
[----:B-1----:R-:W-:Y:S01]  /*cbd0*/  @!P4 FMUL R13, R13, R13 ;  /* 0x0000000d0d0dc220 */ /* 0x002fe20000400000 */
[----:B------:R-:W-:Y:S01]  /*cbe0*/  PRMT R45, R96, 0x7604, R97 ;  /* 0x00007604602d7816 */ /* 0x000fe20000000061 */
[----:B------:R-:W-:Y:S01]  /*cbf0*/  FMUL R165, R165, R10 ;  /* 0x0000000aa5a57220 */ /* 0x000fe20000400000 */
[----:B------:R-:W-:Y:S01]  /*cc00*/  F2FP.SATFINITE.E4M3.F32.PACK_AB_MERGE_C R138, RZ, R138, RZ ;  /* 0x0000008aff8a723e */ /* 0x000fe200048070ff */
[----:B------:R-:W-:Y:S01]  /*cc10*/  SHFL.IDX PT, R18, R18, R7, 0x1c1f ;  /* 0x001c1f0712127589 */ /* 0x000fe200000e0000 */
[----:B------:R-:W-:Y:S01]  /*cc20*/  F2FP.SATFINITE.E4M3.F32.PACK_AB_MERGE_C R137, RZ, R137, RZ ;  /* 0x00000089ff89723e */ /* 0x000fe200048070ff */
[-C--:B------:R-:W-:Y:S01]  /*cc30*/  FMUL R168, R168, R10.reuse ;  /* 0x0000000aa8a87220 */ /* 0x080fe20000400000 */
[----:B------:R-:W-:Y:S01]  /*cc40*/  LOP3.LUT R8, R24, 0xf, RZ, 0xc0, !PT ;  /* 0x0000000f18087812 */ /* 0x000fe200078ec0ff */
[----:B------:R-:W-:Y:S01]  /*cc50*/  IMAD.U32 R138, R138, 0x10000, RZ ;  /* 0x000100008a8a7824 */ /* 0x000fe200078e00ff */
[----:B------:R-:W-:Y:S01]  /*cc60*/  F2FP.SATFINITE.E4M3.F32.PACK_AB_MERGE_C R67, RZ, R67, RZ ;  /* 0x00000043ff43723e */ /* 0x000fe200048070ff */
[----:B------:R-:W-:Y:S01]  /*cc70*/  SHFL.IDX PT, R26, R26, R7, 0x1c1f ;  /* 0x001c1f071a1a7589 */ /* 0x000fe200000e0000 */
[----:B------:R-:W-:Y:S01]  /*cc80*/  F2FP.SATFINITE.E4M3.F32.PACK_AB_MERGE_C R99, RZ, R99, RZ ;  /* 0x00000063ff63723e */ /* 0x000fe200048070ff */
[----:B------:R-:W-:Y:S01]  /*cc90*/  FMUL R169, R169, R10 ;  /* 0x0000000aa9a97220 */ /* 0x000fe20000400000 */
[----:B------:R-:W-:Y:S01]  /*cca0*/  LOP3.LUT R113, R113, 0xff, RZ, 0xc0, !PT ;  /* 0x000000ff71717812 */ /* 0x000fe200078ec0ff */
[----:B------:R-:W1:Y:S01]  /*ccb0*/  SHFL.IDX PT, R19, R19, R8, 0x1c1f ;  /* 0x001c1f0813137589 */ /* 0x000e6200000e0000 */
[----:B------:R-:W-:Y:S01]  /*ccc0*/  LOP3.LUT R112, R112, 0xffff, RZ, 0xc0, !PT ;  /* 0x0000ffff70707812 */ /* 0x000fe200078ec0ff */
[----:B------:R-:W-:Y:S01]  /*ccd0*/  IMAD.U32 R72, R67, 0x10000, RZ ;  /* 0x0001000043487824 */ /* 0x000fe200078e00ff */
[----:B------:R-:W-:Y:S01]  /*cce0*/  LOP3.LUT R37, R37, R32, RZ, 0xfc, !PT ;  /* 0x0000002025257212 */ /* 0x000fe200078efcff */
[----:B------:R-:W-:Y:S01]  /*ccf0*/  IMAD.SHL.U32 R32, R119, 0x1000000, RZ ;  /* 0x0100000077207824 */ /* 0x000fe200078e00ff */
[----:B------:R-:W-:Y:S01]  /*cd00*/  F2FP.SATFINITE.E4M3.F32.PACK_AB_MERGE_C R107, RZ, R107, RZ ;  /* 0x0000006bff6b723e */ /* 0x000fe200048070ff */
[----:B------:R-:W2:Y:S01]  /*cd10*/  SHFL.IDX PT, R15, R15, R8, 0x1c1f ;  /* 0x001c1f080f0f7589 */ /* 0x000ea200000e0000 */
[----:B------:R-:W-:Y:S01]  /*cd20*/  LOP3.LUT R91, R91, 0xffff, RZ, 0xc0, !PT ;  /* 0x0000ffff5b5b7812 */ /* 0x000fe200078ec0ff */
[-C--:B------:R-:W-:Y:S01]  /*cd30*/  FMUL R172, R172, R10.reuse ;  /* 0x0000000aacac7220 */ /* 0x080fe20000400000 */
[----:B------:R-:W-:Y:S01]  /*cd40*/  F2FP.SATFINITE.E4M3.F32.PACK_AB_MERGE_C R125, RZ, R125, RZ ;  /* 0x0000007dff7d723e */ /* 0x000fe200048070ff */
[-C--:B------:R-:W-:Y:S01]  /*cd50*/  FMUL R173, R173, R10.reuse ;  /* 0x0000000aadad7220 */ /* 0x080fe20000400000 */
[----:B------:R-:W-:Y:S01]  /*cd60*/  LOP3.LUT R45, R45, 0xff0000, R122, 0xf8, !PT ;  /* 0x00ff00002d2d7812 */ /* 0x000fe200078ef87a */
[----:B------:R-:W-:Y:S01]  /*cd70*/  IMAD.SHL.U32 R91, R91, 0x1000000, RZ ;  /* 0x010000005b5b7824 */ /* 0x000fe200078e00ff */
[----:B------:R-:W-:Y:S01]  /*cd80*/  F2FP.SATFINITE.E4M3.F32.PACK_AB_MERGE_C R127, RZ, R127, RZ ;  /* 0x0000007fff7f723e */ /* 0x000fe200048070ff */
[-C--:B------:R-:W-:Y:S01]  /*cd90*/  FMUL R176, R176, R10.reuse ;  /* 0x0000000ab0b07220 */ /* 0x080fe20000400000 */
[----:B------:R-:W-:Y:S01]  /*cda0*/  LOP3.LUT R137, R137, 0xffff, RZ, 0xc0, !PT ;  /* 0x0000ffff89897812 */ /* 0x000fe200078ec0ff */
[-C--:B------:R-:W-:Y:S01]  /*cdb0*/  FMUL R177, R177, R10.reuse ;  /* 0x0000000ab1b17220 */ /* 0x080fe20000400000 */
[----:B------:R-:W-:Y:S01]  /*cdc0*/  F2FP.SATFINITE.E4M3.F32.PACK_AB_MERGE_C R75, RZ, R75, RZ ;  /* 0x0000004bff4b723e */ /* 0x000fe200048070ff */
[-C--:B------:R-:W-:Y:S01]  /*cdd0*/  FMUL R180, R180, R10.reuse ;  /* 0x0000000ab4b47220 */ /* 0x080fe20000400000 */
[----:B------:R-:W-:Y:S01]  /*cde0*/  F2FP.SATFINITE.E4M3.F32.PACK_AB_MERGE_C R79, RZ, R79, RZ ;  /* 0x0000004fff4f723e */ /* 0x000fe200048070ff */
[----:B------:R-:W-:Y:S01]  /*cdf0*/  FMUL R181, R181, R10 ;  /* 0x0000000ab5b57220 */ /* 0x000fe20000400000 */
[----:B------:R-:W-:Y:S01]  /*ce00*/  F2FP.SATFINITE.E4M3.F32.PACK_AB_MERGE_C R78, RZ, R78, RZ ;  /* 0x0000004eff4e723e */ /* 0x000fe200048070ff */
[----:B------:R-:W-:Y:S01]  /*ce10*/  IMAD.U32 R68, R75, 0x10000, RZ ;  /* 0x000100004b447824 */ /* 0x000fe200078e00ff */
[----:B------:R-:W-:Y:S01]  /*ce20*/  F2FP.SATFINITE.E4M3.F32.PACK_AB_MERGE_C R82, RZ, R82, RZ ;  /* 0x00000052ff52723e */ /* 0x000fe200048070ff */
[----:B------:R-:W-:Y:S01]  /*ce30*/  IMAD.U32 R79, R79, 0x10000, RZ ;  /* 0x000100004f4f7824 */ /* 0x000fe200078e00ff */
[----:B------:R-:W-:Y:S01]  /*ce40*/  LOP3.LUT R99, R99, 0xffff, RZ, 0xc0, !PT ;  /* 0x0000ffff63637812 */ /* 0x000fe200078ec0ff */
[----:B------:R-:W-:Y:S01]  /*ce50*/  FFMA R2, R13, R2, R16 ;  /* 0x000000020d027223 */ /* 0x000fe20000000010 */
[----:B------:R-:W-:Y:S01]  /*ce60*/  F2FP.SATFINITE.E4M3.F32.PACK_AB_MERGE_C R115, RZ, R115, RZ ;  /* 0x00000073ff73723e */ /* 0x000fe200048070ff */
[----:B------:R-:W-:Y:S01]  /*ce70*/  SHFL.IDX PT, R30, R30, R7, 0x1c1f ;  /* 0x001c1f071e1e7589 */ /* 0x000fe200000e0000 */
[----:B------:R-:W-:Y:S01]  /*ce80*/  F2FP.SATFINITE.E4M3.F32.PACK_AB_MERGE_C R123, RZ, R123, RZ ;  /* 0x0000007bff7b723e */ /* 0x000fe200048070ff */
[----:B------:R-:W-:Y:S01]  /*ce90*/  IMAD.SHL.U32 R99, R99, 0x1000000, RZ ;  /* 0x0100000063637824 */ /* 0x000fe200078e00ff */
[----:B------:R-:W-:Y:S01]  /*cea0*/  F2FP.SATFINITE.E4M3.F32.PACK_AB_MERGE_C R133, RZ, R133, RZ ;  /* 0x00000085ff85723e */ /* 0x000fe200048070ff */
[----:B------:R-:W-:Y:S01]  /*ceb0*/  SHFL.IDX PT, R17, R17, R8, 0x1c1f ;  /* 0x001c1f0811117589 */ /* 0x000fe200000e0000 */
[----:B------:R-:W-:Y:S01]  /*cec0*/  PRMT R53, R112, 0x7604, R113 ;  /* 0x0000760470357816 */ /* 0x000fe20000000071 */
[-C--:B------:R-:W-:Y:S01]  /*ced0*/  FMUL R154, R154, R13.reuse ;  /* 0x0000000d9a9a7220 */ /* 0x080fe20000400000 */
[----:B------:R-:W-:Y:S01]  /*cee0*/  F2FP.SATFINITE.E4M3.F32.PACK_AB_MERGE_C R132, RZ, R132, RZ ;  /* 0x00000084ff84723e */ /* 0x000fe200048070ff */
[-C--:B------:R-:W-:Y:S01]  /*cef0*/  FMUL R155, R155, R13.reuse ;  /* 0x0000000d9b9b7220 */ /* 0x080fe20000400000 */
[----:B------:R-:W-:Y:S01]  /*cf00*/  LOP3.LUT R107, R107, 0xffff, RZ, 0xc0, !PT ;  /* 0x0000ffff6b6b7812 */ /* 0x000fe200078ec0ff */
[----:B------:R-:W-:Y:S01]  /*cf10*/  FMUL R158, R158, R13 ;  /* 0x0000000d9e9e7220 */ /* 0x000fe20000400000 */
[----:B------:R-:W-:Y:S01]  /*cf20*/  F2FP.SATFINITE.E4M3.F32.PACK_AB_MERGE_C R135, RZ, R135, RZ ;  /* 0x00000087ff87723e */ /* 0x000fe200048070ff */
[----:B------:R-:W-:Y:S01]  /*cf30*/  IMAD.U32 R132, R132, 0x10000, RZ ;  /* 0x0001000084847824 */ /* 0x000fe200078e00ff */
[----:B------:R-:W-:Y:S01]  /*cf40*/  F2FP.SATFINITE.E4M3.F32.PACK_AB_MERGE_C R87, RZ, R87, RZ ;  /* 0x00000057ff57723e */ /* 0x000fe200048070ff */
[----:B------:R-:W-:Y:S01]  /*cf50*/  IMAD.SHL.U32 R107, R107, 0x1000000, RZ ;  /* 0x010000006b6b7824 */ /* 0x000fe200078e00ff */
[----:B------:R-:W-:Y:S01]  /*cf60*/  F2FP.SATFINITE.E4M3.F32.PACK_AB_MERGE_C R70, RZ, R70, RZ ;  /* 0x00000046ff46723e */ /* 0x000fe200048070ff */
[-C--:B------:R-:W-:Y:S01]  /*cf70*/  FMUL R159, R159, R13.reuse ;  /* 0x0000000d9f9f7220 */ /* 0x080fe20000400000 */
[----:B------:R-:W-:Y:S01]  /*cf80*/  F2FP.SATFINITE.E4M3.F32.PACK_AB_MERGE_C R90, RZ, R90, RZ ;  /* 0x0000005aff5a723e */ /* 0x000fe200048070ff */
[-C--:B------:R-:W-:Y:S01]  /*cf90*/  FMUL R162, R162, R13.reuse ;  /* 0x0000000da2a27220 */ /* 0x080fe20000400000 */
[----:B------:R-:W-:Y:S01]  /*cfa0*/  LOP3.LUT R125, R125, 0xff, RZ, 0xc0, !PT ;  /* 0x000000ff7d7d7812 */ /* 0x000fe200078ec0ff */
[-C--:B------:R-:W-:Y:S01]  /*cfb0*/  FMUL R163, R163, R13.reuse ;  /* 0x0000000da3a37220 */ /* 0x080fe20000400000 */
[----:B------:R-:W-:Y:S01]  /*cfc0*/  LOP3.LUT R45, R45, R32, RZ, 0xfc, !PT ;  /* 0x000000202d2d7212 */ /* 0x000fe200078efcff */
[----:B------:R-:W-:Y:S01]  /*cfd0*/  IMAD.SHL.U32 R32, R137, 0x1000000, RZ ;  /* 0x0100000089207824 */ /* 0x000fe200078e00ff */
[----:B------:R-:W-:Y:S01]  /*cfe0*/  LOP3.LUT R127, R127, 0xffff, RZ, 0xc0, !PT ;  /* 0x0000ffff7f7f7812 */ /* 0x000fe200078ec0ff */
[-C--:B------:R-:W-:Y:S01]  /*cff0*/  FMUL R166, R166, R13.reuse ;  /* 0x0000000da6a67220 */ /* 0x080fe20000400000 */
[----:B------:R-:W-:Y:S01]  /*d000*/  LOP3.LUT R78, R78, 0xffff, RZ, 0xc0, !PT ;  /* 0x0000ffff4e4e7812 */ /* 0x000fe200078ec0ff */
[-C--:B------:R-:W-:Y:S01]  /*d010*/  FMUL R167, R167, R13.reuse ;  /* 0x0000000da7a77220 */ /* 0x080fe20000400000 */
[----:B------:R-:W-:Y:S01]  /*d020*/  LOP3.LUT R82, R82, 0xffff, RZ, 0xc0, !PT ;  /* 0x0000ffff52527812 */ /* 0x000fe200078ec0ff */
[----:B------:R-:W-:Y:S01]  /*d030*/  IMAD.SHL.U32 R127, R127, 0x1000000, RZ ;  /* 0x010000007f7f7824 */ /* 0x000fe200078e00ff */
[----:B------:R-:W-:Y:S01]  /*d040*/  LOP3.LUT R115, R115, 0xffff, RZ, 0xc0, !PT ;  /* 0x0000ffff73737812 */ /* 0x000fe200078ec0ff */
[----:B------:R-:W-:Y:S01]  /*d050*/  IMAD.SHL.U32 R78, R78, 0x1000000, RZ ;  /* 0x010000004e4e7824 */ /* 0x000fe200078e00ff */
[----:B------:R-:W-:Y:S01]  /*d060*/  LOP3.LUT R123, R123, 0xffff, RZ, 0xc0, !PT ;  /* 0x0000ffff7b7b7812 */ /* 0x000fe200078ec0ff */
[----:B------:R-:W-:Y:S01]  /*d070*/  IMAD.SHL.U32 R27, R82, 0x1000000, RZ ;  /* 0x01000000521b7824 */ /* 0x000fe200078e00ff */
[----:B------:R-:W-:Y:S01]  /*d080*/  LOP3.LUT R133, R133, 0xffff, RZ, 0xc0, !PT ;  /* 0x0000ffff85857812 */ /* 0x000fe200078ec0ff */
[----:B------:R-:W-:Y:S01]  /*d090*/  IMAD.SHL.U32 R115, R115, 0x1000000, RZ ;  /* 0x0100000073737824 */ /* 0x000fe200078e00ff */
[----:B------:R-:W-:Y:S01]  /*d0a0*/  LOP3.LUT R53, R53, 0xff0000, R138, 0xf8, !PT ;  /* 0x00ff000035357812 */ /* 0x000fe200078ef88a */
[----:B------:R-:W-:Y:S01]  /*d0b0*/  IMAD.SHL.U32 R123, R123, 0x1000000, RZ ;  /* 0x010000007b7b7824 */ /* 0x000fe200078e00ff */
[----:B------:R-:W-:Y:S01]  /*d0c0*/  LOP3.LUT R135, R135, 0xffff, RZ, 0xc0, !PT ;  /* 0x0000ffff87877812 */ /* 0x000fe200078ec0ff */
[----:B------:R-:W-:Y:S01]  /*d0d0*/  IMAD.SHL.U32 R133, R133, 0x1000000, RZ ;  /* 0x0100000085857824 */ /* 0x000fe200078e00ff */
[----:B------:R-:W-:Y:S01]  /*d0e0*/  LOP3.LUT R25, R25, 0xff0000, R72, 0xf8, !PT ;  /* 0x00ff000019197812 */ /* 0x000fe200078ef848 */
[----:B------:R-:W-:Y:S01]  /*d0f0*/  IMAD.U32 R72, R87, 0x10000, RZ ;  /* 0x0001000057487824 */ /* 0x000fe200078e00ff */
[----:B------:R-:W-:Y:S01]  /*d100*/  LOP3.LUT R70, R70, 0xffff, RZ, 0xc0, !PT ;  /* 0x0000ffff46467812 */ /* 0x000fe200078ec0ff */
[-C--:B------:R-:W-:Y:S01]  /*d110*/  FMUL R170, R170, R13.reuse ;  /* 0x0000000daaaa7220 */ /* 0x080fe20000400000 */
[----:B------:R-:W-:Y:S01]  /*d120*/  LOP3.LUT R90, R90, 0xffff, RZ, 0xc0, !PT ;  /* 0x0000ffff5a5a7812 */ /* 0x000fe200078ec0ff */
[----:B------:R-:W-:Y:S01]  /*d130*/  FMUL R171, R171, R13 ;  /* 0x0000000dabab7220 */ /* 0x000fe20000400000 */
[----:B------:R-:W-:Y:S01]  /*d140*/  PRMT R61, R124, 0x7604, R125 ;  /* 0x000076047c3d7816 */ /* 0x000fe2000000007d */
[----:B------:R-:W-:Y:S01]  /*d150*/  IMAD.SHL.U32 R70, R70, 0x1000000, RZ ;  /* 0x0100000046467824 */ /* 0x000fe200078e00ff */
[----:B------:R-:W-:Y:S01]  /*d160*/  LOP3.LUT R44, R44, R91, RZ, 0xfc, !PT ;  /* 0x0000005b2c2c7212 */ /* 0x000fe200078efcff */
[----:B------:R-:W-:Y:S01]  /*d170*/  IMAD.SHL.U32 R90, R90, 0x1000000, RZ ;  /* 0x010000005a5a7824 */ /* 0x000fe200078e00ff */
[----:B------:R-:W-:Y:S01]  /*d180*/  LOP3.LUT R53, R53, R32, RZ, 0xfc, !PT ;  /* 0x0000002035357212 */ /* 0x000fe200078efcff */
[----:B------:R-:W-:Y:S01]  /*d190*/  IMAD.SHL.U32 R32, R135, 0x1000000, RZ ;  /* 0x0100000087207824 */ /* 0x000fe200078e00ff */
[----:B------:R-:W-:Y:S01]  /*d1a0*/  LOP3.LUT R33, R33, 0xff0000, R68, 0xf8, !PT ;  /* 0x00ff000021217812 */ /* 0x000fe200078ef844 */
[-C--:B------:R-:W-:Y:S01]  /*d1b0*/  FMUL R174, R174, R13.reuse ;  /* 0x0000000daeae7220 */ /* 0x080fe20000400000 */
[----:B------:R-:W-:Y:S01]  /*d1c0*/  LOP3.LUT R36, R36, 0xff0000, R79, 0xf8, !PT ;  /* 0x00ff000024247812 */ /* 0x000fe200078ef84f */
[----:B------:R-:W-:Y:S01]  /*d1d0*/  FMUL R175, R175, R13 ;  /* 0x0000000dafaf7220 */ /* 0x000fe20000400000 */
[----:B------:R-:W-:Y:S01]  /*d1e0*/  LOP3.LUT R40, R40, R99, RZ, 0xfc, !PT ;  /* 0x0000006328287212 */ /* 0x000fe200078efcff */
[-C--:B------:R-:W-:Y:S01]  /*d1f0*/  FMUL R178, R178, R13.reuse ;  /* 0x0000000db2b27220 */ /* 0x080fe20000400000 */
[----:B------:R-:W-:Y:S01]  /*d200*/  LOP3.LUT R61, R61, 0xff0000, R132, 0xf8, !PT ;  /* 0x00ff00003d3d7812 */ /* 0x000fe200078ef884 */
[----:B------:R-:W-:Y:S01]  /*d210*/  FMUL R179, R179, R13 ;  /* 0x0000000db3b37220 */ /* 0x000fe20000400000 */
[----:B------:R-:W-:Y:S01]  /*d220*/  LOP3.LUT R52, R52, R107, RZ, 0xfc, !PT ;  /* 0x0000006b34347212 */ /* 0x000fe200078efcff */
[-C--:B------:R-:W-:Y:S01]  /*d230*/  FMUL R182, R182, R13.reuse ;  /* 0x0000000db6b67220 */ /* 0x080fe20000400000 */
[----:B------:R-:W-:Y:S01]  /*d240*/  LOP3.LUT R29, R29, 0xff0000, R72, 0xf8, !PT ;  /* 0x00ff00001d1d7812 */ /* 0x000fe200078ef848 */
[----:B------:R-:W-:Y:S01]  /*d250*/  FMUL R183, R183, R13 ;  /* 0x0000000db7b77220 */ /* 0x000fe20000400000 */
[----:B------:R-:W-:Y:S01]  /*d260*/  SEL R42, R41, R44, P1 ;  /* 0x0000002c292a7207 */ /* 0x000fe20000800000 */
[----:B------:R-:W-:Y:S01]  /*d270*/  SHFL.IDX PT, R20, R20, R7, 0x1c1f ;  /* 0x001c1f0714147589 */ /* 0x000fe200000e0000 */
[----:B------:R-:W-:-:S02]  /*d280*/  LOP3.LUT R56, R56, R127, RZ, 0xfc, !PT ;  /* 0x0000007f38387212 */ /* 0x000fc400078efcff */
[----:B------:R-:W-:Y:S01]  /*d290*/  SEL R41, R44, R41, P1 ;  /* 0x000000292c297207 */ /* 0x000fe20000800000 */
[----:B------:R-:W-:Y:S01]  /*d2a0*/  SHFL.IDX PT, R21, R21, R8, 0x1c1f ;  /* 0x001c1f0815157589 */ /* 0x000fe200000e0000 */
[----:B------:R-:W-:Y:S02]  /*d2b0*/  LOP3.LUT R33, R33, R78, RZ, 0xfc, !PT ;  /* 0x0000004e21217212 */ /* 0x000fe400078efcff */
[----:B------:R-:W-:Y:S01]  /*d2c0*/  LOP3.LUT R36, R36, R27, RZ, 0xfc, !PT ;  /* 0x0000001b24247212 */ /* 0x000fe200078efcff */
[----:B------:R-:W-:Y:S01]  /*d2d0*/  SHFL.IDX PT, R42, R42, R7, 0x1c1f ;  /* 0x001c1f072a2a7589 */ /* 0x000fe200000e0000 */
[----:B------:R-:W-:Y:S02]  /*d2e0*/  LOP3.LUT R48, R48, R115, RZ, 0xfc, !PT ;  /* 0x0000007330307212 */ /* 0x000fe400078efcff */
[----:B------:R-:W-:Y:S01]  /*d2f0*/  LOP3.LUT R60, R60, R123, RZ, 0xfc, !PT ;  /* 0x0000007b3c3c7212 */ /* 0x000fe200078efcff */
[----:B------:R-:W-:Y:S01]  /*d300*/  SHFL.IDX PT, R41, R41, R8, 0x1c1f ;  /* 0x001c1f0829297589 */ /* 0x000fe200000e0000 */
[----:B------:R-:W-:-:S02]  /*d310*/  LOP3.LUT R64, R64, R133, RZ, 0xfc, !PT ;  /* 0x0000008540407212 */ /* 0x000fc400078efcff */
[----:B------:R-:W-:Y:S01]  /*d320*/  SEL R44, R37, R40, P1 ;  /* 0x00000028252c7207 */ /* 0x000fe20000800000 */
[----:B------:R-:W-:Y:S01]  /*d330*/  SHFL.IDX PT, R22, R22, R7, 0x1c1f ;  /* 0x001c1f0716167589 */ /* 0x000fe200000e0000 */
[----:B------:R-:W-:Y:S02]  /*d340*/  SEL R43, R40, R37, P1 ;  /* 0x00000025282b7207 */ /* 0x000fe40000800000 */
[----:B------:R-:W-:Y:S01]  /*d350*/  LOP3.LUT R32, R61, R32, RZ, 0xfc, !PT ;  /* 0x000000203d207212 */ /* 0x000fe200078efcff */
[----:B------:R-:W-:Y:S01]  /*d360*/  SHFL.IDX PT, R23, R23, R8, 0x1c1f ;  /* 0x001c1f0817177589 */ /* 0x000fe200000e0000 */
[----:B------:R-:W-:Y:S02]  /*d370*/  SEL R40, R49, R52, P1 ;  /* 0x0000003431287207 */ /* 0x000fe40000800000 */
[----:B------:R-:W-:Y:S01]  /*d380*/  LOP3.LUT R25, R25, R70, RZ, 0xfc, !PT ;  /* 0x0000004619197212 */ /* 0x000fe200078efcff */
[----:B------:R-:W-:Y:S01]  /*d390*/  SHFL.IDX PT, R44, R44, R7, 0x1c1f ;  /* 0x001c1f072c2c7589 */ /* 0x000fe200000e0000 */
[----:B------:R-:W-:-:S02]  /*d3a0*/  LOP3.LUT R90, R29, R90, RZ, 0xfc, !PT ;  /* 0x0000005a1d5a7212 */ /* 0x000fc400078efcff */
[----:B------:R-:W-:Y:S01]  /*d3b0*/  SEL R49, R52, R49, P1 ;  /* 0x0000003134317207 */ /* 0x000fe20000800000 */
[----:B------:R-:W-:Y:S01]  /*d3c0*/  SHFL.IDX PT, R43, R43, R8, 0x1c1f ;  /* 0x001c1f082b2b7589 */ /* 0x000fe200000e0000 */
[----:B------:R-:W-:Y:S02]  /*d3d0*/  SEL R52, R53, R56, P1 ;  /* 0x0000003835347207 */ /* 0x000fe40000800000 */
[----:B------:R-:W-:Y:S02]  /*d3e0*/  SEL R38, R36, R33, P1 ;  /* 0x0000002124267207 */ /* 0x000fe40000800000 */
[----:B------:R-:W-:Y:S02]  /*d3f0*/  SEL R46, R45, R48, P1 ;  /* 0x000000302d2e7207 */ /* 0x000fe40000800000 */
[----:B------:R-:W-:Y:S01]  /*d400*/  SEL R51, R48, R45, P1 ;  /* 0x0000002d30337207 */ /* 0x000fe20000800000 */
[----:B------:R-:W-:Y:S01]  /*d410*/  SHFL.IDX PT, R52, R52, R7, 0x1c1f ;  /* 0x001c1f0734347589 */ /* 0x000fe200000e0000 */
[----:B------:R-:W-:-:S02]  /*d420*/  SEL R50, R57, R60, P1 ;  /* 0x0000003c39327207 */ /* 0x000fc40000800000 */
[----:B------:R-:W-:Y:S01]  /*d430*/  SEL R53, R56, R53, P1 ;  /* 0x0000003538357207 */ /* 0x000fe20000800000 */
[----:B------:R-:W-:Y:S01]  /*d440*/  SHFL.IDX PT, R47, R46, R7, 0x1c1f ;  /* 0x001c1f072e2f7589 */ /* 0x000fe200000e0000 */
[----:B------:R-:W-:Y:S02]  /*d450*/  SEL R54, R64, R65, P1 ;  /* 0x0000004140367207 */ /* 0x000fe40000800000 */
[----:B------:R-:W-:Y:S01]  /*d460*/  SEL R33, R33, R36, P1 ;  /* 0x0000002421217207 */ /* 0x000fe20000800000 */
[----:B------:R-:W3:Y:S01]  /*d470*/  SHFL.IDX PT, R48, R51, R8, 0x1c1f ;  /* 0x001c1f0833307589 */ /* 0x000ee200000e0000 */
        /* <DEDUP_REMOVED lines=10> */
[----:B------:R-:W-:Y:S01]  /*d520*/  SEL R31, R31, R90, P1 ;  /* 0x0000005a1f1f7207 */ /* 0x000fe20000800000 */
[----:B------:R-:W4:Y:S01]  /*d530*/  SHFL.IDX PT, R10, R39, R8, 0x1c1f ;  /* 0x001c1f08270a7589 */ /* 0x000f2200000e0000 */
[----:B-1----:R-:W-:-:S02]  /*d540*/  PRMT R28, R18, R6, R19 ;  /* 0x00000006121c7216 */ /* 0x002fc40000000013 */
[-C--:B------:R-:W-:Y:S01]  /*d550*/  PRMT R29, R18, R5.reuse, R19 ;  /* 0x00000005121d7216 */ /* 0x080fe20000000013 */
[----:B------:R1:W-:Y:S01]  /*d560*/  SHFL.IDX PT, R45, R40, R7, 0x1c1f ;  /* 0x001c1f07282d7589 */ /* 0x0003e200000e0000 */
[CCC-:B--2---:R-:W-:Y:S02]  /*d570*/  PRMT R24, R26.reuse, R6.reuse, R15.reuse ;  /* 0x000000061a187216 */ /* 0x1c4fe4000000000f */
[----:B------:R-:W-:Y:S01]  /*d580*/  PRMT R25, R26, R5, R15 ;  /* 0x000000051a197216 */ /* 0x000fe2000000000f */
[----:B------:R-:W2:Y:S01]  /*d590*/  SHFL.IDX PT, R18, R49, R8, 0x1c1f ;  /* 0x001c1f0831127589 */ /* 0x000ea200000e0000 */
[----:B------:R-:W-:Y:S02]  /*d5a0*/  SHF.L.U32 R15, R4, 0x1f, RZ ;  /* 0x0000001f040f7819 */ /* 0x000fe400000006ff */
[-C--:B---3--:R-:W-:Y:S01]  /*d5b0*/  PRMT R46, R47, R6.reuse, R48 ;  /* 0x000000062f2e7216 */ /* 0x088fe20000000030 */
[----:B------:R-:W-:Y:S01]  /*d5c0*/  SHFL.IDX PT, R50, R50, R7, 0x1c1f ;  /* 0x001c1f0732327589 */ /* 0x000fe200000e0000 */
[----:B------:R3:W3:Y:S01]  /*d5d0*/  SYNCS.PHASECHK.TRANS64.TRYWAIT P3, [UR6+0x16000], R15 ;  /* 0x0160000fff0075a7 */ /* 0x0006e20008060146 */
[----:B-1----:R-:W-:-:S02]  /*d5e0*/  PRMT R40, R42, R6, R41 ;  /* 0x000000062a287216 */ /* 0x002fc40000000029 */
[----:B------:R-:W1:Y:S01]  /*d5f0*/  SHFL.IDX PT, R57, R57, R8, 0x1c1f ;  /* 0x001c1f0839397589 */ /* 0x000e6200000e0000 */
[-C--:B------:R-:W-:Y:S02]  /*d600*/  PRMT R41, R42, R5.reuse, R41 ;  /* 0x000000052a297216 */ /* 0x080fe40000000029 */
[CCC-:B------:R-:W-:Y:S01]  /*d610*/  PRMT R42, R44.reuse, R6.reuse, R43.reuse ;  /* 0x000000062c2a7216 */ /* 0x1c0fe2000000002b */
[----:B------:R-:W-:Y:S01]  /*d620*/  SHFL.IDX PT, R54, R54, R7, 0x1c1f ;  /* 0x001c1f0736367589 */ /* 0x000fe200000e0000 */
[-C--:B------:R-:W-:Y:S02]  /*d630*/  PRMT R43, R44, R5.reuse, R43 ;  /* 0x000000052c2b7216 */ /* 0x080fe4000000002b */
[-C--:B------:R-:W-:Y:S01]  /*d640*/  PRMT R47, R47, R5.reuse, R48 ;  /* 0x000000052f2f7216 */ /* 0x080fe20000000030 */
[----:B------:R-:W5:Y:S01]  /*d650*/  SHFL.IDX PT, R65, R65, R8, 0x1c1f ;  /* 0x001c1f0841417589 */ /* 0x000f6200000e0000 */
[CCC-:B------:R-:W-:Y:S02]  /*d660*/  PRMT R26, R30.reuse, R6.reuse, R17.reuse ;  /* 0x000000061e1a7216 */ /* 0x1c0fe40000000011 */
[----:B------:R-:W-:Y:S01]  /*d670*/  PRMT R27, R30, R5, R17 ;  /* 0x000000051e1b7216 */ /* 0x000fe20000000011 */
[----:B------:R1:W-:Y:S01]  /*d680*/  SHFL.IDX PT, R13, R36, R7, 0x1c1f ;  /* 0x001c1f07240d7589 */ /* 0x0003e200000e0000 */
[----:B----4-:R-:W-:-:S02]  /*d690*/  PRMT R34, R35, R6, R10 ;  /* 0x0000000623227216 */ /* 0x010fc4000000000a */
[-C--:B------:R-:W-:Y:S01]  /*d6a0*/  PRMT R30, R20, R6.reuse, R21 ;  /* 0x00000006141e7216 */ /* 0x080fe20000000015 */
[----:B------:R4:W3:Y:S01]  /*d6b0*/  SHFL.IDX PT, R16, R31, R8, 0x1c1f ;  /* 0x001c1f081f107589 */ /* 0x0008e200000e0000 */
[-C--:B--2---:R-:W-:Y:S02]  /*d6c0*/  PRMT R44, R45, R6.reuse, R18 ;  /* 0x000000062d2c7216 */ /* 0x084fe40000000012 */
[CCC-:B------:R-:W-:Y:S01]  /*d6d0*/  PRMT R32, R22.reuse, R6.reuse, R23.reuse ;  /* 0x0000000616207216 */ /* 0x1c0fe20000000017 */
[----:B------:R-:W2:Y:S01]  /*d6e0*/  SHFL.IDX PT, R53, R53, R8, 0x1c1f ;  /* 0x001c1f0835357589 */ /* 0x000ea200000e0000 */
[-C--:B------:R-:W-:Y:S02]  /*d6f0*/  PRMT R33, R22, R5.reuse, R23 ;  /* 0x0000000516217216 */ /* 0x080fe40000000017 */
[C-C-:B-1----:R-:W-:Y:S01]  /*d700*/  PRMT R36, R38.reuse, R6, R37.reuse ;  /* 0x0000000626247216 */ /* 0x142fe20000000025 */
[----:B------:R-:W-:Y:S01]  /*d710*/  SHFL.IDX PT, R56, R56, R7, 0x1c1f ;  /* 0x001c1f0738387589 */ /* 0x000fe200000e0000 */
[----:B------:R-:W-:-:S02]  /*d720*/  PRMT R37, R38, R5, R37 ;  /* 0x0000000526257216 */ /* 0x000fc40000000025 */
[CCC-:B------:R-:W-:Y:S01]  /*d730*/  PRMT R48, R50.reuse, R6.reuse, R57.reuse ;  /* 0x0000000632307216 */ /* 0x1c0fe20000000039 */
[----:B------:R-:W1:Y:S01]  /*d740*/  SHFL.IDX PT, R139, R139, R8, 0x1c1f ;  /* 0x001c1f088b8b7589 */ /* 0x000e6200000e0000 */
[-C--:B------:R-:W-:Y:S02]  /*d750*/  PRMT R49, R50, R5.reuse, R57 ;  /* 0x0000000532317216 */ /* 0x080fe40000000039 */
[-C--:B----4-:R-:W-:Y:S02]  /*d760*/  PRMT R31, R20, R5.reuse, R21 ;  /* 0x00000005141f7216 */ /* 0x090fe40000000015 */
[----:B-----5:R-:W-:Y:S02]  /*d770*/  PRMT R64, R54, R6, R65 ;  /* 0x0000000636407216 */ /* 0x020fe40000000041 */
[-C--:B------:R-:W-:Y:S02]  /*d780*/  PRMT R35, R35, R5.reuse, R10 ;  /* 0x0000000523237216 */ /* 0x080fe4000000000a */
[----:B------:R-:W-:-:S02]  /*d790*/  PRMT R45, R45, R5, R18 ;  /* 0x000000052d2d7216 */ /* 0x000fc40000000012 */
[-C--:B------:R-:W-:Y:S02]  /*d7a0*/  PRMT R65, R54, R5.reuse, R65 ;  /* 0x0000000536417216 */ /* 0x080fe40000000041 */
[CCC-:B---3--:R-:W-:Y:S02]  /*d7b0*/  PRMT R38, R13.reuse, R6.reuse, R16.reuse ;  /* 0x000000060d267216 */ /* 0x1c8fe40000000010 */
[-C--:B------:R-:W-:Y:S02]  /*d7c0*/  PRMT R39, R13, R5.reuse, R16 ;  /* 0x000000050d277216 */ /* 0x080fe40000000010 */
[CCC-:B--2---:R-:W-:Y:S02]  /*d7d0*/  PRMT R50, R52.reuse, R6.reuse, R53.reuse ;  /* 0x0000000634327216 */ /* 0x1c4fe40000000035 */
[----:B------:R-:W-:Y:S02]  /*d7e0*/  PRMT R51, R52, R5, R53 ;  /* 0x0000000534337216 */ /* 0x000fe40000000035 */
[----:B-1----:R-:W-:-:S02]  /*d7f0*/  PRMT R66, R56, R6, R139 ;  /* 0x0000000638427216 */ /* 0x002fc4000000008b */
[----:B------:R-:W-:Y:S01]  /*d800*/  PRMT R67, R56, R5, R139 ;  /* 0x0000000538437216 */ /* 0x000fe2000000008b */
[----:B------:R-:W-:Y:S06]  /*d810*/  @!P0 BRA `(.L_x_27) ;  /* 0x0000000000048947 */ /* 0x000fec0003800000 */
[----:B------:R-:W-:Y:S01]  /*d820*/  BPT.TRAP 0x1 ;  /* 0x000000040000795c */ /* 0x000fe20000300000 */
.L_x_27:
[----:B------:R-:W-:Y:S05]  /*d830*/  @P3 BRA `(.L_x_28) ;  /* 0x0000000000083947 */ /* 0x000fea0003800000 */
[----:B------:R-:W1:Y:S02]  /*d840*/  SYNCS.PHASECHK.TRANS64.TRYWAIT P3, [UR6+0x16000], R15 ;  /* 0x0160000fff0075a7 */ /* 0x000e640008060146 */
[----:B-1----:R-:W-:Y:S05]  /*d850*/  @!P3 BRA `(.L_x_29) ;  /* 0x0000009c0008b947 */ /* 0x002fea0003800000 */
.L_x_28:
[----:B------:R-:W-:Y:S01]  /*d860*/  ULEA UR6, UR14, UR12, 0xa ;  /* 0x0000000c0e067291 */ /* 0x000fe2000f8e503f */
[----:B------:R-:W-:Y:S01]  /*d870*/  WARPGROUP.ARRIVE ;  /* 0x00000000000079c5 */ /* 0x000fe20000000000 */
[----:B------:R-:W-:Y:S01]  /*d880*/  UMOV UR7, 0x40000040 ;  /* 0x4000004000077882 */ /* 0x000fe20000000000 */
[----:B------:R-:W-:Y:S01]  /*d890*/  UMOV UR11, 0x40000040 ;  /* 0x40000040000b7882 */ /* 0x000fe20000000000 */
[----:B------:R-:W-:-:S05]  /*d8a0*/  UIADD3 UR10, UR6, 0x2, URZ ;  /* 0x00000002060a7890 */ /* 0x000fca000fffe03f */
[----:B------:R-:W-:Y:S01]  /*d8b0*/  QGMMA.64x64x32.F32.E4M3.E4M3 R152, R24, gdesc[UR4], R152, gsb0 ;  /* 0x00e0000418987df3 */ /* 0x000fe20008000898 */
[----:B------:R-:W-:Y:S02]  /*d8c0*/  UMOV UR7, 0x40000040 ;  /* 0x4000004000077882 */ /* 0x000fe40000000000 */
        /* <DEDUP_REMOVED lines=25> */
[----:B------:R-:W-:Y:S01]  /*da60*/  UIADD3 UR6, UR6, 0x206, URZ ;  /* 0x0000020606067890 */ /* 0x000fe2000fffe03f */
[----:B------:R-:W-:Y:S02]  /*da70*/  WARPGROUP.DEPBAR.LE gsb0, 0x0 ;  /* 0x00008000000079c5 */ /* 0x000fe40000010000 */
[----:B------:R-:W-:-:S06]  /*da80*/  WARPGROUP.ARRIVE ;  /* 0x00000000000079c5 */ /* 0x000fcc0000000000 */
[----:B------:R-:W-:Y:S03]  /*da90*/  QGMMA.64x64x32.F32.E4M3.E4M3 R152, R48, gdesc[UR8], R152, gsb0 ;  /* 0x00e0000830987df3 */ /* 0x000fe60008000898 */
[----:B------:R-:W-:Y:S02]  /*daa0*/  WARPGROUP.DEPBAR.LE gsb0, 0x0 ;  /* 0x00008000000079c5 */ /* 0x000fe40000010000 */
[----:B------:R-:W-:-:S06]  /*dab0*/  WARPGROUP.ARRIVE ;  /* 0x00000000000079c5 */ /* 0x000fcc0000000000 */
[----:B------:R-:W-:Y:S03]  /*dac0*/  QGMMA.64x64x32.F32.E4M3.E4M3 R152, R64, gdesc[UR4], R152, gsb0 ;  /* 0x00e0000440987df3 */ /* 0x000fe60008000898 */
[----:B------:R-:W-:Y:S02]  /*dad0*/  WARPGROUP.DEPBAR.LE gsb0, 0x0 ;  /* 0x00008000000079c5 */ /* 0x000fe40000010000 */
[----:B------:R-:W-:Y:S05]  /*dae0*/  @!P0 BRA `(.L_x_30) ;  /* 0x0000000000048947 */ /* 0x000fea0003800000 */
[----:B------:R-:W-:Y:S01]  /*daf0*/  BPT.TRAP 0x1 ;  /* 0x000000040000795c */ /* 0x000fe20000300000 */
.L_x_30:
[----:B------:R-:W-:-:S04]  /*db00*/  ULEA UR6, UR13, UR37, 0x3 ;  /* 0x000000250d067291 */ /* 0x000fc8000f8e183f */
[----:B------:R-:W-:-:S04]  /*db10*/  UIADD3 UR6, UR6, 0x16028, URZ ;  /* 0x0001602806067890 */ /* 0x000fc8000fffe03f */
[----:B------:R-:W-:-:S09]  /*db20*/  UPRMT UR6, URZ, 0x654, UR6 ;  /* 0x000006543f067896 */ /* 0x000fd20008000006 */
[----:B------:R-:W-:Y:S01]  /*db30*/  SYNCS.ARRIVE.TRANS64.RED.A1T0 RZ, [UR6], RZ ;  /* 0x000000ffffff79a7 */ /* 0x000fe20008100406 */
[----:B------:R-:W-:Y:S05]  /*db40*/  @P2 BRA `(.L_x_31) ;  /* 0x0000000000042947 */ /* 0x000fea0003800000 */
[----:B------:R-:W-:Y:S01]  /*db50*/  BPT.TRAP 0x1 ;  /* 0x000000040000795c */ /* 0x000fe20000300000 */
.L_x_31:
[----:B------:R-:W-:-:S04]  /*db60*/  UIADD3 UR13, UR13, 0x1, URZ ;  /* 0x000000010d0d7890 */ /* 0x000fc8000fffe03f */
[----:B------:R-:W-:-:S04]  /*db70*/  UISETP.NE.AND UP0, UPT, UR13, 0x5, UPT ;  /* 0x000000050d00788c */ /* 0x000fc8000bf05270 */
[----:B------:R-:W-:Y:S01]  /*db80*/  USEL UR13, UR13, URZ, UP0 ;  /* 0x0000003f0d0d7287 */ /* 0x000fe20008000000 */
[----:B------:R-:W-:Y:S11]  /*db90*/  @!P0 BRA `(.L_x_32) ;  /* 0x0000000000048947 */ /* 0x000ff60003800000 */
[----:B------:R-:W-:Y:S01]  /*dba0*/  BPT.TRAP 0x1 ;  /* 0x000000040000795c */ /* 0x000fe20000300000 */
.L_x_32:
[----:B------:R-:W-:-:S04]  /*dbb0*/  ULEA UR6, UR13, UR37, 0x3 ;  /* 0x000000250d067291 */ /* 0x000fc8000f8e183f */
[----:B------:R-:W-:-:S04]  /*dbc0*/  UIADD3 UR6, UR6, 0x16028, URZ ;  /* 0x0001602806067890 */ /* 0x000fc8000fffe03f */
[----:B------:R-:W-:-:S09]  /*dbd0*/  UPRMT UR6, URZ, 0x654, UR6 ;  /* 0x000006543f067896 */ /* 0x000fd20008000006 */
[----:B------:R-:W-:Y:S01]  /*dbe0*/  SYNCS.ARRIVE.TRANS64.RED.A1T0 RZ, [UR6], RZ ;  /* 0x000000ffffff79a7 */ /* 0x000fe20008100406 */
[----:B------:R-:W-:Y:S05]  /*dbf0*/  @P2 BRA `(.L_x_33) ;  /* 0x0000000000042947 */ /* 0x000fea0003800000 */
[----:B------:R-:W-:Y:S01]  /*dc00*/  BPT.TRAP 0x1 ;  /* 0x000000040000795c */ /* 0x000fe20000300000 */
.L_x_33:
[----:B------:R-:W-:Y:S01]  /*dc10*/  UIADD3 UR14, UR14, 0x1, URZ ;  /* 0x000000010e0e7890 */ /* 0x000fe2000fffe03f */
[C---:B------:R-:W-:Y:S01]  /*dc20*/  ISETP.GT.AND P3, PT, R9.reuse, 0x2, PT ;  /* 0x000000020900780c */ /* 0x040fe20003f64270 */
[----:B------:R-:W-:Y:S01]  /*dc30*/  UIADD3 UR13, UR13, 0x1, URZ ;  /* 0x000000010d0d7890 */ /* 0x000fe2000fffe03f */
[----:B------:R-:W-:Y:S01]  /*dc40*/  VIADD R9, R9, 0xffffffff ;  /* 0xffffffff09097836 */ /* 0x000fe20000000000 */
[----:B------:R-:W-:Y:S01]  /*dc50*/  UISETP.NE.AND UP2, UPT, UR14, 0x5, UPT ;  /* 0x000000050e00788c */ /* 0x000fe2000bf45270 */
[----:B------:R-:W-:Y:S01]  /*dc60*/  VIADD R0, R0, 0x100 ;  /* 0x0000010000007836 */ /* 0x000fe20000000000 */
[----:B------:R-:W-:Y:S01]  /*dc70*/  UISETP.NE.AND UP0, UPT, UR13, 0x5, UPT ;  /* 0x000000050d00788c */ /* 0x000fe2000bf05270 */
[----:B-1----:R-:W-:Y:S01]  /*dc80*/  IMAD.MOV.U32 R15, RZ, RZ, R12 ;  /* 0x000000ffff0f7224 */ /* 0x002fe200078e000c */
[----:B------:R-:W-:Y:S01]  /*dc90*/  USEL UR6, URZ, 0x1, UP2 ;  /* 0x000000013f067887 */ /* 0x000fe20009000000 */
[----:B------:R-:W-:Y:S01]  /*dca0*/  IMAD.MOV.U32 R13, RZ, RZ, R14 ;  /* 0x000000ffff0d7224 */ /* 0x000fe200078e000e */
[----:B------:R-:W-:-:S02]  /*dcb0*/  USEL UR13, UR13, URZ, UP0 ;  /* 0x0000003f0d0d7287 */ /* 0x000fc40008000000 */
[----:B------:R-:W-:Y:S02]  /*dcc0*/  USEL UR14, UR14, URZ, UP2 ;  /* 0x0000003f0e0e7287 */ /* 0x000fe40009000000 */
[----:B------:R-:W-:Y:S01]  /*dcd0*/  LOP3.LUT R4, R4, UR6, RZ, 0x3c, !PT ;  /* 0x0000000604047c12 */ /* 0x000fe2000f8e3cff */
[----:B------:R-:W-:Y:S09]  /*dce0*/  @P3 BRA `(.L_x_34) ;  /* 0xffffff9c00dc3947 */ /* 0x000ff2000383ffff */
.L_x_23:
[----:B------:R-:W-:-:S13]  /*dcf0*/  ISETP.GE.AND P3, PT, R9, 0x1, PT ;  /* 0x000000010900780c */ /* 0x000fda0003f66270 */
[----:B------:R-:W-:Y:S05]  /*dd00*/  @!P3 BRA `(.L_x_35) ;  /* 0x000000700040b947 */ /* 0x000fea0003800000 */
[----:B------:R-:W-:Y:S01]  /*dd10*/  IMAD.MOV.U32 R10, RZ, RZ, R12 ;  /* 0x000000ffff0a7224 */ /* 0x000fe200078e000c */
[----:B------:R-:W-:Y:S01]  /*dd20*/  ULDC UR16, c[0x0][0x28c] ;  /* 0x0000a30000107ab9 */ /* 0x000fe20000000800 */
[----:B------:R-:W-:Y:S01]  /*dd30*/  IMAD.MOV.U32 R11, RZ, RZ, R14 ;  /* 0x000000ffff0b7224 */ /* 0x000fe200078e000e */
[----:B------:R-:W-:-:S06]  /*dd40*/  ULDC UR17, c[0x0][0x604] ;  /* 0x0001810000117ab9 */ /* 0x000fcc0000000800 */
.L_x_46:
[----:B------:R-:W-:Y:S05]  /*dd50*/  @!P0 BRA `(.L_x_36) ;  /* 0x0000000000048947 */ /* 0x000fea0003800000 */
[----:B------:R-:W-:Y:S01]  /*dd60*/  BPT.TRAP 0x1 ;  /* 0x000000040000795c */ /* 0x000fe20000300000 */
.L_x_36:
[----:B------:R-:W-:Y:S01]  /*dd70*/  ULEA UR6, UR14, UR37, 0x3 ;  /* 0x000000250e067291 */ /* 0x000fe2000f8e183f */
[----:B------:R-:W-:-:S08]  /*dd80*/  SHF.L.U32 R12, R4, 0x1f, RZ ;  /* 0x0000001f040c7819 */ /* 0x000fd000000006ff */
[----:B------:R-:W1:Y:S02]  /*dd90*/  SYNCS.PHASECHK.TRANS64.TRYWAIT P3, [UR6+0x16000], R12 ;  /* 0x0160000cff0075a7 */ /* 0x000e640008060146 */
[----:B-1----:R-:W-:Y:S05]  /*dda0*/  @!P3 BRA `(.L_x_37) ;  /* 0x0000009400ccb947 */ /* 0x002fea0003800000 */
.L_x_105:
        /* <DEDUP_REMOVED lines=17> */
.L_x_38:
[C---:B------:R-:W-:Y:S01]  /*dec0*/  VIADD R14, R0.reuse, 0x8 ;  /* 0x00000008000e7836 */ /* 0x040fe20000000000 */
[C---:B------:R-:W-:Y:S01]  /*ded0*/  ISETP.GE.AND P6, PT, R0.reuse, UR16, PT ;  /* 0x0000001000007c0c */ /* 0x040fe2000bfc6270 */
[C---:B------:R-:W-:Y:S01]  /*dee0*/  VIADD R17, R0.reuse, 0x9 ;  /* 0x0000000900117836 */ /* 0x040fe20000000000 */
[----:B------:R-:W-:Y:S01]  /*def0*/  P2R R15, PR, RZ, 0x4 ;  /* 0x00000004ff0f7803 */ /* 0x000fe20000000000 */
[----:B-1----:R-:W-:Y:S01]  /*df00*/  VIADD R13, R0, 0x1 ;  /* 0x00000001000d7836 */ /* 0x002fe20000000000 */
[----:B------:R-:W-:Y:S01]  /*df10*/  ISETP.GE.AND P5, PT, R14, UR16, PT ;  /* 0x000000100e007c0c */ /* 0x000fe2000bfa6270 */
[C---:B------:R-:W-:Y:S01]  /*df20*/  VIADD R14, R0.reuse, 0x10 ;  /* 0x00000010000e7836 */ /* 0x040fe20000000000 */
[----:B------:R-:W-:Y:S01]  /*df30*/  ISETP.GE.AND P3, PT, R17, UR16, PT ;  /* 0x0000001011007c0c */ /* 0x000fe2000bf66270 */
[C---:B------:R-:W-:Y:S01]  /*df40*/  VIADD R17, R0.reuse, 0x11 ;  /* 0x0000001100117836 */ /* 0x040fe20000000000 */
[----:B------:R-:W-:Y:S01]  /*df50*/  ISETP.GE.AND P4, PT, R13, UR16, PT ;  /* 0x000000100d007c0c */ /* 0x000fe2000bf86270 */
[----:B------:R-:W-:Y:S01]  /*df60*/  VIADD R18, R0, 0x49 ;  /* 0x0000004900127836 */ /* 0x000fe20000000000 */
[----:B------:R-:W-:Y:S01]  /*df70*/  FSEL R13, R24, -INF , !P6 ;  /* 0xff800000180d7808 */ /* 0x000fe20007000000 */
[----:B------:R-:W-:Y:S01]  /*df80*/  VIADD R19, R0, 0xe1 ;  /* 0x000000e100137836 */ /* 0x000fe20000000000 */
[----:B------:R-:W-:Y:S01]  /*df90*/  FSEL R26, R26, -INF , !P6 ;  /* 0xff8000001a1a7808 */ /* 0x000fe20007000000 */
[C---:B------:R-:W-:Y:S01]  /*dfa0*/  VIADD R20, R0.reuse, 0xe8 ;  /* 0x000000e800147836 */ /* 0x040fe20000000000 */
[----:B------:R-:W-:Y:S01]  /*dfb0*/  FSEL R25, R25, -INF , !P4 ;  /* 0xff80000019197808 */ /* 0x000fe20006000000 */
[C---:B------:R-:W-:Y:S01]  /*dfc0*/  VIADD R22, R0.reuse, 0xf1 ;  /* 0x000000f100167836 */ /* 0x040fe20000000000 */
[----:B------:R-:W-:Y:S01]  /*dfd0*/  FSEL R27, R27, -INF , !P4 ;  /* 0xff8000001b1b7808 */ /* 0x000fe20006000000 */
[----:B------:R-:W-:Y:S01]  /*dfe0*/  VIADD R23, R0, 0xf8 ;  /* 0x000000f800177836 */ /* 0x000fe20000000000 */
[----:B------:R-:W-:Y:S01]  /*dff0*/  ISETP.GE.AND P6, PT, R14, UR16, PT ;  /* 0x000000100e007c0c */ /* 0x000fe2000bfc6270 */
[C---:B------:R-:W-:Y:S01]  /*e000*/  VIADD R14, R0.reuse, 0x18 ;  /* 0x00000018000e7836 */ /* 0x040fe20000000000 */
[----:B------:R-:W-:Y:S01]  /*e010*/  ISETP.GE.AND P4, PT, R17, UR16, PT ;  /* 0x0000001011007c0c */ /* 0x000fe2000bf86270 */
[----:B------:R-:W-:Y:S01]  /*e020*/  VIADD R17, R0, 0x19 ;  /* 0x0000001900117836 */ /* 0x000fe20000000000 */
[----:B------:R-:W-:Y:S01]  /*e030*/  FSEL R28, R28, -INF , !P5 ;  /* 0xff8000001c1c7808 */ /* 0x000fe20006800000 */
[----:B------:R-:W-:Y:S01]  /*e040*/  VIADD R24, R0, 0xf9 ;  /* 0x000000f900187836 */ /* 0x000fe20000000000 */
[----:B------:R-:W-:Y:S01]  /*e050*/  FSEL R30, R30, -INF , !P5 ;  /* 0xff8000001e1e7808 */ /* 0x000fe20006800000 */
[----:B------:R-:W-:Y:S01]  /*e060*/  ULEA UR6, UR14, UR37, 0x3 ;  /* 0x000000250e067291 */ /* 0x000fe2000f8e183f */
[----:B------:R-:W-:-:S02]  /*e070*/  FSEL R29, R29, -INF , !P3 ;  /* 0xff8000001d1d7808 */ /* 0x000fc40005800000 */
[----:B------:R-:W-:Y:S02]  /*e080*/  FSEL R31, R31, -INF , !P3 ;  /* 0xff8000001f1f7808 */ /* 0x000fe40005800000 */
[----:B------:R-:W-:Y:S01]  /*e090*/  ISETP.GE.AND P5, PT, R14, UR16, PT ;  /* 0x000000100e007c0c */ /* 0x000fe2000bfa6270 */
[C---:B------:R-:W-:Y:S01]  /*e0a0*/  VIADD R14, R0.reuse, 0x20 ;  /* 0x00000020000e7836 */ /* 0x040fe20000000000 */
[----:B------:R-:W-:Y:S01]  /*e0b0*/  ISETP.GE.AND P3, PT, R17, UR16, PT ;  /* 0x0000001011007c0c */ /* 0x000fe2000bf66270 */
[----:B------:R-:W-:Y:S01]  /*e0c0*/  VIADD R17, R0, 0x21 ;  /* 0x0000002100117836 */ /* 0x000fe20000000000 */
[----:B------:R-:W-:Y:S02]  /*e0d0*/  FSEL R32, R32, -INF , !P6 ;  /* 0xff80000020207808 */ /* 0x000fe40007000000 */
[----:B------:R-:W-:Y:S02]  /*e0e0*/  FSEL R34, R34, -INF , !P6 ;  /* 0xff80000022227808 */ /* 0x000fe40007000000 */
        /* <DEDUP_REMOVED lines=35> */
[----:B------:R-:W-:Y:S01]  /*e320*/  VIADD R18, R0, 0x50 ;  /* 0x0000005000127836 */ /* 0x000fe20000000000 */
[----:B------:R-:W-:Y:S02]  /*e330*/  ISETP.GE.AND P6, PT, R14, UR16, PT ;  /* 0x000000100e007c0c */ /* 0x000fe4000bfc6270 */
[----:B------:R-:W-:Y:S02]  /*e340*/  FSEL R49, R49, -INF , !P4 ;  /* 0xff80000031317808 */ /* 0x000fe40006000000 */
[----:B------:R-:W-:Y:S02]  /*e350*/  FSEL R51, R51, -INF , !P4 ;  /* 0xff80000033337808 */ /* 0x000fe40006000000 */
[----:B------:R-:W-:Y:S01]  /*e360*/  ISETP.GE.AND P4, PT, R17, UR16, PT ;  /* 0x0000001011007c0c */ /* 0x000fe2000bf86270 */
[----:B------:R-:W-:Y:S01]  /*e370*/  VIADD R17, R0, 0x48 ;  /* 0x0000004800117836 */ /* 0x000fe20000000000 */
[----:B------:R-:W-:-:S02]  /*e380*/  FSEL R56, R56, -INF , !P6 ;  /* 0xff80000038387808 */ /* 0x000fc40007000000 */
[----:B------:R-:W-:Y:S02]  /*e390*/  FSEL R58, R58, -INF , !P6 ;  /* 0xff8000003a3a7808 */ /* 0x000fe40007000000 */
[----:B------:R-:W-:Y:S02]  /*e3a0*/  FMNMX R14, R26, R11, !PT ;  /* 0x0000000b1a0e7209 */ /* 0x000fe40007800000 */
[----:B------:R-:W-:Y:S01]  /*e3b0*/  ISETP.GE.AND P6, PT, R18, UR16, PT ;  /* 0x0000001012007c0c */ /* 0x000fe2000bfc6270 */
[----:B------:R-:W-:Y:S01]  /*e3c0*/  VIADD R18, R0, 0x51 ;  /* 0x0000005100127836 */ /* 0x000fe20000000000 */
[----:B------:R-:W-:Y:S02]  /*e3d0*/  FSEL R52, R52, -INF , !P5 ;  /* 0xff80000034347808 */ /* 0x000fe40006800000 */
[----:B------:R-:W-:Y:S02]  /*e3e0*/  FSEL R54, R54, -INF , !P5 ;  /* 0xff80000036367808 */ /* 0x000fe40006800000 */
[----:B------:R-:W-:-:S02]  /*e3f0*/  ISETP.GE.AND P5, PT, R17, UR16, PT ;  /* 0x0000001011007c0c */ /* 0x000fc4000bfa6270 */
[----:B------:R-:W-:Y:S02]  /*e400*/  FMNMX R17, R27, R14, !PT ;  /* 0x0000000e1b117209 */ /* 0x000fe40007800000 */
[----:B------:R-:W-:Y:S02]  /*e410*/  FSEL R57, R57, -INF , !P4 ;  /* 0xff80000039397808 */ /* 0x000fe40006000000 */
[----:B------:R-:W-:Y:S02]  /*e420*/  FSEL R59, R59, -INF , !P4 ;  /* 0xff8000003b3b7808 */ /* 0x000fe40006000000 */
[----:B------:R-:W-:Y:S01]  /*e430*/  ISETP.GE.AND P4, PT, R18, UR16, PT ;  /* 0x0000001012007c0c */ /* 0x000fe2000bf86270 */
[----:B------:R-:W-:Y:S01]  /*e440*/  VIADD R18, R0, 0x58 ;  /* 0x0000005800127836 */ /* 0x000fe20000000000 */
[----:B------:R-:W-:Y:S02]  /*e450*/  FMNMX R14, R30, R17, !PT ;  /* 0x000000111e0e7209 */ /* 0x000fe40007800000 */
[----:B------:R-:W-:-:S02]  /*e460*/  FSEL R60, R60, -INF , !P5 ;  /* 0xff8000003c3c7808 */ /* 0x000fc40006800000 */
[----:B------:R-:W-:Y:S02]  /*e470*/  FSEL R62, R62, -INF , !P5 ;  /* 0xff8000003e3e7808 */ /* 0x000fe40006800000 */
[----:B------:R-:W-:Y:S02]  /*e480*/  FMNMX R17, R31, R14, !PT ;  /* 0x0000000e1f117209 */ /* 0x000fe40007800000 */
[----:B------:R-:W-:Y:S01]  /*e490*/  ISETP.GE.AND P5, PT, R18, UR16, PT ;  /* 0x0000001012007c0c */ /* 0x000fe2000bfa6270 */
[----:B------:R-:W-:Y:S01]  /*e4a0*/  VIADD R18, R0, 0x59 ;  /* 0x0000005900127836 */ /* 0x000fe20000000000 */
[----:B------:R-:W-:Y:S02]  /*e4b0*/  FMNMX R14, R34, R17, !PT ;  /* 0x00000011220e7209 */ /* 0x000fe40007800000 */
[----:B------:R-:W-:Y:S02]  /*e4c0*/  FSEL R61, R61, -INF , !P3 ;  /* 0xff8000003d3d7808 */ /* 0x000fe40005800000 */
[----:B------:R-:W-:-:S02]  /*e4d0*/  FSEL R63, R63, -INF , !P3 ;  /* 0xff8000003f3f7808 */ /* 0x000fc40005800000 */
[----:B------:R-:W-:Y:S01]  /*e4e0*/  ISETP.GE.AND P3, PT, R18, UR16, PT ;  /* 0x0000001012007c0c */ /* 0x000fe2000bf66270 */
[----:B------:R-:W-:Y:S01]  /*e4f0*/  VIADD R18, R0, 0x60 ;  /* 0x0000006000127836 */ /* 0x000fe20000000000 */
[----:B------:R-:W-:Y:S02]  /*e500*/  FMNMX R17, R35, R14, !PT ;  /* 0x0000000e23117209 */ /* 0x000fe40007800000 */
[----:B------:R-:W-:Y:S02]  /*e510*/  FSEL R64, R64, -INF , !P6 ;  /* 0xff80000040407808 */ /* 0x000fe40007000000 */
[----:B------:R-:W-:Y:S02]  /*e520*/  FSEL R66, R66, -INF , !P6 ;  /* 0xff80000042427808 */ /* 0x000fe40007000000 */
[----:B------:R-:W-:Y:S02]  /*e530*/  FMNMX R14, R38, R17, !PT ;  /* 0x00000011260e7209 */ /* 0x000fe40007800000 */
[----:B------:R-:W-:Y:S01]  /*e540*/  ISETP.GE.AND P6, PT, R18, UR16, PT ;  /* 0x0000001012007c0c */ /* 0x000fe2000bfc6270 */
[----:B------:R-:W-:Y:S01]  /*e550*/  VIADD R18, R0, 0x61 ;  /* 0x0000006100127836 */ /* 0x000fe20000000000 */
[----:B------:R-:W-:-:S02]  /*e560*/  FMNMX R17, R39, R14, !PT ;  /* 0x0000000e27117209 */ /* 0x000fc40007800000 */
[----:B------:R-:W-:Y:S02]  /*e570*/  FSEL R65, R65, -INF , !P4 ;  /* 0xff80000041417808 */ /* 0x000fe40006000000 */
[----:B------:R-:W-:Y:S02]  /*e580*/  FSEL R67, R67, -INF , !P4 ;  /* 0xff80000043437808 */ /* 0x000fe40006000000 */
[----:B------:R-:W-:Y:S01]  /*e590*/  ISETP.GE.AND P4, PT, R18, UR16, PT ;  /* 0x0000001012007c0c */ /* 0x000fe2000bf86270 */
[----:B------:R-:W-:Y:S01]  /*e5a0*/  VIADD R18, R0, 0x68 ;  /* 0x0000006800127836 */ /* 0x000fe20000000000 */
[----:B------:R-:W-:Y:S02]  /*e5b0*/  FMNMX R14, R42, R17, !PT ;  /* 0x000000112a0e7209 */ /* 0x000fe40007800000 */
[----:B------:R-:W-:Y:S02]  /*e5c0*/  FSEL R68, R68, -INF , !P5 ;  /* 0xff80000044447808 */ /* 0x000fe40006800000 */
[----:B------:R-:W-:-:S02]  /*e5d0*/  FSEL R70, R70, -INF , !P5 ;  /* 0xff80000046467808 */ /* 0x000fc40006800000 */
[----:B------:R-:W-:Y:S02]  /*e5e0*/  FMNMX R17, R43, R14, !PT ;  /* 0x0000000e2b117209 */ /* 0x000fe40007800000 */
[----:B------:R-:W-:Y:S01]  /*e5f0*/  ISETP.GE.AND P5, PT, R18, UR16, PT ;  /* 0x0000001012007c0c */ /* 0x000fe2000bfa6270 */
[----:B------:R-:W-:Y:S01]  /*e600*/  VIADD R18, R0, 0x69 ;  /* 0x0000006900127836 */ /* 0x000fe20000000000 */
[----:B------:R-:W-:Y:S02]  /*e610*/  FMNMX R14, R46, R17, !PT ;  /* 0x000000112e0e7209 */ /* 0x000fe40007800000 */
[----:B------:R-:W-:Y:S02]  /*e620*/  FSEL R69, R69, -INF , !P3 ;  /* 0xff80000045457808 */ /* 0x000fe40005800000 */
[----:B------:R-:W-:Y:S02]  /*e630*/  FSEL R71, R71, -INF , !P3 ;  /* 0xff80000047477808 */ /* 0x000fe40005800000 */
[----:B------:R-:W-:Y:S01]  /*e640*/  ISETP.GE.AND P3, PT, R18, UR16, PT ;  /* 0x0000001012007c0c */ /* 0x000fe2000bf66270 */
[----:B------:R-:W-:Y:S01]  /*e650*/  VIADD R18, R0, 0x70 ;  /* 0x0000007000127836 */ /* 0x000fe20000000000 */
[----:B------:R-:W-:-:S02]  /*e660*/  FMNMX R17, R47, R14, !PT ;  /* 0x0000000e2f117209 */ /* 0x000fc40007800000 */
[----:B------:R-:W-:Y:S02]  /*e670*/  FSEL R72, R72, -INF , !P6 ;  /* 0xff80000048487808 */ /* 0x000fe40007000000 */
[----:B------:R-:W-:Y:S02]  /*e680*/  FSEL R74, R74, -INF , !P6 ;  /* 0xff8000004a4a7808 */ /* 0x000fe40007000000 */
[----:B------:R-:W-:Y:S02]  /*e690*/  FMNMX R14, R50, R17, !PT ;  /* 0x00000011320e7209 */ /* 0x000fe40007800000 */
[----:B------:R-:W-:Y:S01]  /*e6a0*/  ISETP.GE.AND P6, PT, R18, UR16, PT ;  /* 0x0000001012007c0c */ /* 0x000fe2000bfc6270 */
[----:B------:R-:W-:Y:S01]  /*e6b0*/  VIADD R18, R0, 0x71 ;  /* 0x0000007100127836 */ /* 0x000fe20000000000 */
[----:B------:R-:W-:Y:S02]  /*e6c0*/  FMNMX R17, R51, R14, !PT ;  /* 0x0000000e33117209 */ /* 0x000fe40007800000 */
[----:B------:R-:W-:-:S02]  /*e6d0*/  FSEL R73, R73, -INF , !P4 ;  /* 0xff80000049497808 */ /* 0x000fc40006000000 */
[----:B------:R-:W-:Y:S02]  /*e6e0*/  FSEL R75, R75, -INF , !P4 ;  /* 0xff8000004b4b7808 */ /* 0x000fe40006000000 */
[----:B------:R-:W-:Y:S01]  /*e6f0*/  ISETP.GE.AND P4, PT, R18, UR16, PT ;  /* 0x0000001012007c0c */ /* 0x000fe2000bf86270 */
[----:B------:R-:W-:Y:S01]  /*e700*/  VIADD R18, R0, 0x78 ;  /* 0x0000007800127836 */ /* 0x000fe20000000000 */
[----:B------:R-:W-:Y:S02]  /*e710*/  FMNMX R14, R54, R17, !PT ;  /* 0x00000011360e7209 */ /* 0x000fe40007800000 */
[----:B------:R-:W-:Y:S02]  /*e720*/  FSEL R76, R76, -INF , !P5 ;  /* 0xff8000004c4c7808 */ /* 0x000fe40006800000 */
[----:B------:R-:W-:Y:S02]  /*e730*/  FSEL R78, R78, -INF , !P5 ;  /* 0xff8000004e4e7808 */ /* 0x000fe40006800000 */
[----:B------:R-:W-:-:S02]  /*e740*/  FMNMX R17, R55, R14, !PT ;  /* 0x0000000e37117209 */ /* 0x000fc40007800000 */
        /* <DEDUP_REMOVED lines=58> */
[----:B------:R-:W-:-:S02]  /*eaf0*/  FMNMX R17, R87, R14, !PT ;  /* 0x0000000e57117209 */ /* 0x000fc40007800000 */
[----:B------:R-:W-:Y:S02]  /*eb00*/  FSEL R99, R99, -INF , !P4 ;  /* 0xff80000063637808 */ /* 0x000fe40006000000 */
        /* <DEDUP_REMOVED lines=9> */
[----:B------:R-:W-:Y:S02]  /*eba0*/  FMNMX R14, R94, R17, !PT ;  /* 0x000000115e0e7209 */ /* 0x000fe40007800000 */
[----:B------:R-:W-:Y:S02]  /*ebb0*/  FSEL R103, R103, -INF , !P3 ;  /* 0xff80000067677808 */ /* 0x000fe40005800000 */
        /* <DEDUP_REMOVED lines=9> */
[----:B------:R-:W-:Y:S02]  /*ec50*/  FMNMX R17, R99, R14, !PT ;  /* 0x0000000e63117209 */ /* 0x000fe40007800000 */
[----:B------:R-:W-:-:S02]  /*ec60*/  FSEL R107, R107, -INF , !P4 ;  /* 0xff8000006b6b7808 */ /* 0x000fc40006000000 */
        /* <DEDUP_REMOVED lines=35> */
[----:B------:R-:W-:Y:S02]  /*eea0*/  FSEL R122, R122, -INF , !P6 ;  /* 0xff8000007a7a7808 */ /* 0x000fe40007000000 */
[----:B------:R-:W-:-:S02]  /*eeb0*/  FMNMX R17, R119, R14, !PT ;  /* 0x0000000e77117209 */ /* 0x000fc40007800000 */
[----:B------:R-:W-:Y:S02]  /*eec0*/  FSEL R120, R120, -INF , !P6 ;  /* 0xff80000078787808 */ /* 0x000fe40007000000 */
[----:B------:R-:W-:Y:S01]  /*eed0*/  ISETP.GE.AND P6, PT, R18, UR16, PT ;  /* 0x0000001012007c0c */ /* 0x000fe2000bfc6270 */
[----:B------:R-:W-:Y:S01]  /*eee0*/  VIADD R18, R0, 0xd1 ;  /* 0x000000d100127836 */ /* 0x000fe20000000000 */
[----:B------:R-:W-:Y:S02]  /*eef0*/  FSEL R123, R123, -INF , !P4 ;  /* 0xff8000007b7b7808 */ /* 0x000fe40006000000 */
[----:B------:R-:W-:Y:S02]  /*ef00*/  FMNMX R14, R122, R17, !PT ;  /* 0x000000117a0e7209 */ /* 0x000fe40007800000 */
        /* <DEDUP_REMOVED lines=8> */
[----:B------:R-:W-:Y:S01]  /*ef90*/  ISETP.GE.AND P5, PT, R18, UR16, PT ;  /* 0x0000001012007c0c */ /* 0x000fe2000bfa6270 */
[----:B------:R-:W-:Y:S01]  /*efa0*/  VIADD R18, R0, 0xd9 ;  /* 0x000000d900127836 */ /* 0x000fe20000000000 */
[----:B------:R-:W-:-:S02]  /*efb0*/  FSEL R130, R130, -INF , !P6 ;  /* 0xff80000082827808 */ /* 0x000fc40007000000 */
[----:B------:R-:W-:Y:S02]  /*efc0*/  FMNMX R17, R127, R14, !PT ;  /* 0x0000000e7f117209 */ /* 0x000fe40007800000 */
[----:B------:R-:W-:Y:S02]  /*efd0*/  FSEL R131, R131, -INF , !P4 ;  /* 0xff80000083837808 */ /* 0x000fe40006000000 */
[----:B------:R-:W-:Y:S02]  /*efe0*/  FMNMX R14, R130, R17, !PT ;  /* 0x00000011820e7209 */ /* 0x000fe40007800000 */
[----:B------:R-:W-:Y:S02]  /*eff0*/  FSEL R125, R125, -INF , !P3 ;  /* 0xff8000007d7d7808 */ /* 0x000fe40005800000 */
[----:B------:R-:W-:Y:S01]  /*f000*/  ISETP.GE.AND P3, PT, R18, UR16, PT ;  /* 0x0000001012007c0c */ /* 0x000fe2000bf66270 */
[----:B------:R-:W-:Y:S01]  /*f010*/  VIADD R18, R0, 0xe0 ;  /* 0x000000e000127836 */ /* 0x000fe20000000000 */
[----:B------:R-:W-:-:S02]  /*f020*/  FSEL R134, R134, -INF , !P5 ;  /* 0xff80000086867808 */ /* 0x000fc40006800000 */
[----:B------:R-:W-:Y:S02]  /*f030*/  FMNMX R17, R131, R14, !PT ;  /* 0x0000000e83117209 */ /* 0x000fe40007800000 */
[----:B------:R-:W-:Y:S02]  /*f040*/  ISETP.GE.AND P2, PT, R18, UR16, PT ;  /* 0x0000001012007c0c */ /* 0x000fe4000bf46270 */
[----:B------:R-:W-:Y:S02]  /*f050*/  FSEL R135, R135, -INF , !P3 ;  /* 0xff80000087877808 */ /* 0x000fe40005800000 */
[----:B------:R-:W-:Y:S02]  /*f060*/  FMNMX R14, R134, R17, !PT ;  /* 0x00000011860e7209 */ /* 0x000fe40007800000 */
[----:B------:R-:W-:Y:S02]  /*f070*/  P2R R12, PR, RZ, 0x2 ;  /* 0x00000002ff0c7803 */ /* 0x000fe40000000000 */
[----:B------:R-:W-:Y:S01]  /*f080*/  ISETP.GE.AND P1, PT, R19, UR16, PT ;  /* 0x0000001013007c0c */ /* 0x000fe2000bf26270 */
[----:B------:R-:W-:Y:S01]  /*f090*/  VIADD R19, R0, 0xe9 ;  /* 0x000000e900137836 */ /* 0x000fe20000000000 */
[----:B------:R-:W-:-:S02]  /*f0a0*/  FSEL R138, R138, -INF , !P2 ;  /* 0xff8000008a8a7808 */ /* 0x000fc40005000000 */
[----:B------:R-:W-:Y:S02]  /*f0b0*/  FMNMX R17, R135, R14, !PT ;  /* 0x0000000e87117209 */ /* 0x000fe40007800000 */
[----:B------:R-:W-:Y:S02]  /*f0c0*/  P2R R16, PR, RZ, 0x1 ;  /* 0x00000001ff107803 */ /* 0x000fe40000000000 */
[----:B------:R-:W-:Y:S02]  /*f0d0*/  ISETP.GE.AND P0, PT, R20, UR16, PT ;  /* 0x0000001014007c0c */ /* 0x000fe4000bf06270 */
[----:B------:R-:W-:Y:S02]  /*f0e0*/  FSEL R139, R139, -INF , !P1 ;  /* 0xff8000008b8b7808 */ /* 0x000fe40004800000 */
[----:B------:R-:W-:Y:S02]  /*f0f0*/  FMNMX R14, R138, R17, !PT ;  /* 0x000000118a0e7209 */ /* 0x000fe40007800000 */
[----:B------:R-:W-:Y:S01]  /*f100*/  ISETP.GE.AND P2, PT, R19, UR16, PT ;  /* 0x0000001013007c0c */ /* 0x000fe2000bf46270 */
[----:B------:R-:W-:Y:S01]  /*f110*/  VIADD R19, R0, 0xf0 ;  /* 0x000000f000137836 */ /* 0x000fe20000000000 */
[----:B------:R-:W-:-:S02]  /*f120*/  FSEL R142, R142, -INF , !P0 ;  /* 0xff8000008e8e7808 */ /* 0x000fc40004000000 */
[----:B------:R-:W-:Y:S02]  /*f130*/  FMNMX R17, R139, R14, !PT ;  /* 0x0000000e8b117209 */ /* 0x000fe40007800000 */
[----:B------:R-:W-:Y:S02]  /*f140*/  FSEL R133, R133, -INF , !P3 ;  /* 0xff80000085857808 */ /* 0x000fe40005800000 */
[----:B------:R-:W-:Y:S02]  /*f150*/  FSEL R143, R143, -INF , !P2 ;  /* 0xff8000008f8f7808 */ /* 0x000fe40005000000 */
[----:B------:R-:W-:Y:S02]  /*f160*/  FMNMX R14, R142, R17, !PT ;  /* 0x000000118e0e7209 */ /* 0x000fe40007800000 */
[----:B------:R-:W-:Y:S02]  /*f170*/  ISETP.GE.AND P3, PT, R19, UR16, PT ;  /* 0x0000001013007c0c */ /* 0x000fe4000bf66270 */
[----:B------:R-:W-:-:S02]  /*f180*/  FSEL R129, R129, -INF , !P4 ;  /* 0xff80000081817808 */ /* 0x000fc40006000000 */
[----:B------:R-:W-:Y:S02]  /*f190*/  FSEL R146, R146, -INF , !P3 ;  /* 0xff80000092927808 */ /* 0x000fe40005800000 */
[----:B------:R-:W-:Y:S02]  /*f1a0*/  FMNMX R17, R143, R14, !PT ;  /* 0x0000000e8f117209 */ /* 0x000fe40007800000 */
[----:B------:R-:W-:Y:S02]  /*f1b0*/  ISETP.GE.AND P4, PT, R22, UR16, PT ;  /* 0x0000001016007c0c */ /* 0x000fe4000bf86270 */
[----:B------:R-:W-:Y:S02]  /*f1c0*/  FSEL R132, R132, -INF , !P5 ;  /* 0xff80000084847808 */ /* 0x000fe40006800000 */
[----:B------:R-:W-:Y:S02]  /*f1d0*/  FSEL R147, R147, -INF , !P4 ;  /* 0xff80000093937808 */ /* 0x000fe40006000000 */
[----:B------:R-:W-:-:S02]  /*f1e0*/  FMNMX R14, R146, R17, !PT ;  /* 0x00000011920e7209 */ /* 0x000fc40007800000 */
[----:B------:R-:W-:Y:S02]  /*f1f0*/  ISETP.GE.AND P5, PT, R23, UR16, PT ;  /* 0x0000001017007c0c */ /* 0x000fe4000bfa6270 */
[----:B------:R-:W-:Y:S02]  /*f200*/  FSEL R128, R128, -INF , !P6 ;  /* 0xff80000080807808 */ /* 0x000fe40007000000 */
[----:B------:R-:W-:Y:S02]  /*f210*/  FSEL R150, R150, -INF , !P5 ;  /* 0xff80000096967808 */ /* 0x000fe40006800000 */
[----:B------:R-:W-:Y:S02]  /*f220*/  FMNMX R17, R147, R14, !PT ;  /* 0x0000000e93117209 */ /* 0x000fe40007800000 */
[----:B------:R-:W-:Y:S02]  /*f230*/  ISETP.GE.AND P6, PT, R24, UR16, PT ;  /* 0x0000001018007c0c */ /* 0x000fe4000bfc6270 */
[----:B------:R-:W-:-:S02]  /*f240*/  FMNMX R14, R150, R17, !PT ;  /* 0x00000011960e7209 */ /* 0x000fc40007800000 */
[----:B------:R-:W-:Y:S02]  /*f250*/  FSEL R151, R151, -INF , !P6 ;  /* 0xff80000097977808 */ /* 0x000fe40007000000 */
[----:B------:R-:W-:Y:S02]  /*f260*/  P2R R20, PR, RZ, 0x1 ;  /* 0x00000001ff147803 */ /* 0x000fe40000000000 */
[----:B------:R-:W-:Y:S02]  /*f270*/  FMNMX R17, R151, R14, !PT ;  /* 0x0000000e97117209 */ /* 0x000fe40007800000 */
[----:B------:R-:W-:Y:S02]  /*f280*/  P2R R21, PR, RZ, 0x2 ;  /* 0x00000002ff157803 */ /* 0x000fe40000000000 */
[----:B------:R-:W-:Y:S01]  /*f290*/  ISETP.GE.AND P1, PT, R18, UR16, PT ;  /* 0x0000001012007c0c */ /* 0x000fe2000bf26270 */
[----:B------:R-:W1:Y:S01]  /*f2a0*/  SHFL.BFLY PT, R14, R17, 0x1, 0x1f ;  /* 0x0c201f00110e7f89 */ /* 0x000e6200000e0000 */
[----:B------:R-:W-:-:S02]  /*f2b0*/  FSEL R141, R141, -INF , !P2 ;  /* 0xff8000008d8d7808 */ /* 0x000fc40005000000 */
[----:B------:R-:W-:Y:S02]  /*f2c0*/  ISETP.NE.AND P2, PT, R15, RZ, PT ;  /* 0x000000ff0f00720c */ /* 0x000fe40003f45270 */
[----:B------:R-:W-:Y:S02]  /*f2d0*/  FSEL R145, R145, -INF , !P4 ;  /* 0xff80000091917808 */ /* 0x000fe40006000000 */
[----:B------:R-:W-:Y:S02]  /*f2e0*/  FSEL R144, R144, -INF , !P3 ;  /* 0xff80000090907808 */ /* 0x000fe40005800000 */
[----:B------:R-:W-:Y:S02]  /*f2f0*/  FSEL R148, R148, -INF , !P5 ;  /* 0xff80000094947808 */ /* 0x000fe40006800000 */
[----:B------:R-:W-:Y:S02]  /*f300*/  FSEL R149, R149, -INF , !P6 ;  /* 0xff80000095957808 */ /* 0x000fe40007000000 */
[----:B------:R-:W-:-:S02]  /*f310*/  FSEL R136, R136, -INF , !P1 ;  /* 0xff80000088887808 */ /* 0x000fc40004800000 */
[----:B------:R-:W-:-:S04]  /*f320*/  ISETP.NE.AND P1, PT, R21, RZ, PT ;  /* 0x000000ff1500720c */ /* 0x000fc80003f25270 */
[----:B------:R-:W-:Y:S02]  /*f330*/  FSEL R137, R137, -INF , !P1 ;  /* 0xff80000089897808 */ /* 0x000fe40004800000 */
[----:B------:R-:W-:Y:S02]  /*f340*/  ISETP.NE.AND P1, PT, R12, RZ, PT ;  /* 0x000000ff0c00720c */ /* 0x000fe40003f25270 */
[----:B------:R-:W-:Y:S02]  /*f350*/  FMNMX R12, R13, R10, !PT ;  /* 0x0000000a0d0c7209 */ /* 0x000fe40007800000 */
[----:B-1----:R-:W-:-:S05]  /*f360*/  FMNMX R19, R17, R14, !PT ;  /* 0x0000000e11137209 */ /* 0x002fca0007800000 */
[----:B------:R-:W1:Y:S02]  /*f370*/  SHFL.BFLY PT, R14, R19, 0x2, 0x1f ;  /* 0x0c401f00130e7f89 */ /* 0x000e6400000e0000 */
[----:B-1----:R-:W-:-:S04]  /*f380*/  FMNMX R14, R19, R14, !PT ;  /* 0x0000000e130e7209 */ /* 0x002fc80007800000 */
[----:B------:R-:W-:-:S04]  /*f390*/  FSETP.NEU.AND P0, PT, R14, -INF , PT ;  /* 0xff8000000e00780b */ /* 0x000fc80003f0d000 */
[----:B------:R-:W-:Y:S02]  /*f3a0*/  FSEL R18, R14, RZ, P0 ;  /* 0x000000ff0e127208 */ /* 0x000fe40000000000 */
[----:B------:R-:W-:-:S03]  /*f3b0*/  ISETP.NE.AND P0, PT, R20, RZ, PT ;  /* 0x000000ff1400720c */ /* 0x000fc60003f05270 */
[----:B------:R-:W-:Y:S01]  /*f3c0*/  FMUL R15, R18, UR17 ;  /* 0x00000011120f7c20 */ /* 0x000fe20008400000 */
[----:B------:R-:W-:Y:S01]  /*f3d0*/  FSEL R140, R140, -INF , !P0 ;  /* 0xff8000008c8c7808 */ /* 0x000fe20004000000 */
[----:B------:R-:W-:-:S01]  /*f3e0*/  FADD R18, -R18, R11 ;  /* 0x0000000b12127221 */ /* 0x000fc20000000100 */
[----:B------:R-:W-:Y:S01]  /*f3f0*/  ISETP.NE.AND P0, PT, R16, RZ, PT ;  /* 0x000000ff1000720c */ /* 0x000fe20003f05270 */
[----:B------:R-:W-:-:S01]  /*f400*/  FFMA R27, R27, UR17, -R15 ;  /* 0x000000111b1b7c23 */ /* 0x000fc2000800080f */
[--C-:B------:R-:W-:Y:S01]  /*f410*/  FFMA R26, R26, UR17, -R15.reuse ;  /* 0x000000111a1a7c23 */ /* 0x100fe2000800080f */
[----:B------:R-:W-:-:S01]  /*f420*/  FFMA R30, R30, UR17, -R15 ;  /* 0x000000111e1e7c23 */ /* 0x000fc2000800080f */
[--C-:B------:R-:W-:Y:S01]  /*f430*/  FFMA R31, R31, UR17, -R15.reuse ;  /* 0x000000111f1f7c23 */ /* 0x100fe2000800080f */
[----:B------:R-:W-:-:S01]  /*f440*/  FFMA R35, R35, UR17, -R15 ;  /* 0x0000001123237c23 */ /* 0x000fc2000800080f */
[----:B------:R-:W-:Y:S01]  /*f450*/  FSETP.GEU.AND P4, PT, R27, -126, PT ;  /* 0xc2fc00001b00780b */ /* 0x000fe20003f8e000 */
[----:B------:R-:W-:-:S01]  /*f460*/  FFMA R34, R34, UR17, -R15 ;  /* 0x0000001122227c23 */ /* 0x000fc2000800080f */
[----:B------:R-:W-:Y:S01]  /*f470*/  FSETP.GEU.AND P3, PT, R26, -126, PT ;  /* 0xc2fc00001a00780b */ /* 0x000fe20003f6e000 */
[----:B------:R-:W-:-:S01]  /*f480*/  FFMA R38, R38, UR17, -R15 ;  /* 0x0000001126267c23 */ /* 0x000fc2000800080f */
[----:B------:R-:W-:Y:S01]  /*f490*/  FSETP.GEU.AND P5, PT, R30, -126, PT ;  /* 0xc2fc00001e00780b */ /* 0x000fe20003fae000 */
[----:B------:R-:W-:-:S01]  /*f4a0*/  FFMA R39, R39, UR17, -R15 ;  /* 0x0000001127277c23 */ /* 0x000fc2000800080f */
[----:B------:R-:W-:Y:S01]  /*f4b0*/  FSETP.GEU.AND P6, PT, R31, -126, PT ;  /* 0xc2fc00001f00780b */ /* 0x000fe20003fce000 */
[----:B------:R-:W-:-:S01]  /*f4c0*/  FFMA R43, R43, UR17, -R15 ;  /* 0x000000112b2b7c23 */ /* 0x000fc2000800080f */
[--C-:B------:R-:W-:Y:S01]  /*f4d0*/  FFMA R42, R42, UR17, -R15.reuse ;  /* 0x000000112a2a7c23 */ /* 0x100fe2000800080f */
[----:B------:R-:W-:-:S01]  /*f4e0*/  FFMA R46, R46, UR17, -R15 ;  /* 0x000000112e2e7c23 */ /* 0x000fc2000800080f */
[--C-:B------:R-:W-:Y:S01]  /*f4f0*/  FFMA R47, R47, UR17, -R15.reuse ;  /* 0x000000112f2f7c23 */ /* 0x100fe2000800080f */
[----:B------:R-:W-:-:S01]  /*f500*/  FFMA R51, R51, UR17, -R15 ;  /* 0x0000001133337c23 */ /* 0x000fc2000800080f */
[--C-:B------:R-:W-:Y:S01]  /*f510*/  FFMA R50, R50, UR17, -R15.reuse ;  /* 0x0000001132327c23 */ /* 0x100fe2000800080f */
[----:B------:R-:W-:Y:S01]  /*f520*/  @!P4 FMUL R27, R27, 0.5 ;  /* 0x3f0000001b1bc820 */ /* 0x000fe20000400000 */
[--C-:B------:R-:W-:Y:S01]  /*f530*/  FFMA R54, R54, UR17, -R15.reuse ;  /* 0x0000001136367c23 */ /* 0x100fe2000800080f */
[----:B------:R-:W-:Y:S01]  /*f540*/  @!P3 FMUL R26, R26, 0.5 ;  /* 0x3f0000001a1ab820 */ /* 0x000fe20000400000 */
[--C-:B------:R-:W-:Y:S01]  /*f550*/  FFMA R55, R55, UR17, -R15.reuse ;  /* 0x0000001137377c23 */ /* 0x100fe2000800080f */
        /* <DEDUP_REMOVED lines=14> */
[--C-:B------:R-:W-:Y:S01]  /*f640*/  FFMA R90, R90, UR17, -R15.reuse ;  /* 0x000000115a5a7c23 */ /* 0x100fe2000800080f */
[----:B------:R-:W-:-:S01]  /*f650*/  FFMA R95, R95, UR17, -R15 ;  /* 0x000000115f5f7c23 */ /* 0x000fc2000800080f */
[----:B------:R-:W3:Y:S01]  /*f660*/  MUFU.EX2 R19, R30 ;  /* 0x0000001e00137308 */ /* 0x000ee20000000800 */
[----:B-1----:R-:W-:Y:S01]  /*f670*/  @!P4 FMUL R17, R17, R17 ;  /* 0x000000111111c220 */ /* 0x002fe20000400000 */
[----:B------:R-:W-:Y:S01]  /*f680*/  FSETP.GEU.AND P4, PT, R35, -126, PT ;  /* 0xc2fc00002300780b */ /* 0x000fe20003f8e000 */
[----:B------:R-:W-:-:S01]  /*f690*/  FFMA R99, R99, UR17, -R15 ;  /* 0x0000001163637c23 */ /* 0x000fc2000800080f */
[--C-:B------:R-:W-:Y:S01]  /*f6a0*/  FFMA R103, R103, UR17, -R15.reuse ;  /* 0x0000001167677c23 */ /* 0x100fe2000800080f */
[----:B------:R-:W-:-:S01]  /*f6b0*/  FFMA R106, R106, UR17, -R15 ;  /* 0x000000116a6a7c23 */ /* 0x000fc2000800080f */
[--C-:B------:R-:W-:Y:S01]  /*f6c0*/  FFMA R110, R110, UR17, -R15.reuse ;  /* 0x000000116e6e7c23 */ /* 0x100fe2000800080f */
[----:B------:R-:W-:-:S01]  /*f6d0*/  FFMA R114, R114, UR17, -R15 ;  /* 0x0000001172727c23 */ /* 0x000fc2000800080f */
[----:B------:R-:W1:Y:S01]  /*f6e0*/  MUFU.EX2 R20, R31 ;  /* 0x0000001f00147308 */ /* 0x000e620000000800 */
[----:B--2---:R-:W-:Y:S01]  /*f6f0*/  @!P3 FMUL R16, R16, R16 ;  /* 0x000000101010b220 */ /* 0x004fe20000400000 */
[----:B------:R-:W-:Y:S01]  /*f700*/  FSETP.GEU.AND P3, PT, R34, -126, PT ;  /* 0xc2fc00002200780b */ /* 0x000fe20003f6e000 */
[----:B------:R-:W-:-:S01]  /*f710*/  FFMA R118, R118, UR17, -R15 ;  /* 0x0000001176767c23 */ /* 0x000fc2000800080f */
[--C-:B------:R-:W-:Y:S01]  /*f720*/  FFMA R122, R122, UR17, -R15.reuse ;  /* 0x000000117a7a7c23 */ /* 0x100fe2000800080f */
[----:B------:R-:W-:-:S01]  /*f730*/  FFMA R126, R126, UR17, -R15 ;  /* 0x000000117e7e7c23 */ /* 0x000fc2000800080f */
[--C-:B------:R-:W-:Y:S01]  /*f740*/  FFMA R130, R130, UR17, -R15.reuse ;  /* 0x0000001182827c23 */ /* 0x100fe2000800080f */
[----:B------:R-:W-:Y:S01]  /*f750*/  @!P4 FMUL R35, R35, 0.5 ;  /* 0x3f0000002323c820 */ /* 0x000fe20000400000 */
[--C-:B------:R-:W-:Y:S01]  /*f760*/  FFMA R134, R134, UR17, -R15.reuse ;  /* 0x0000001186867c23 */ /* 0x100fe2000800080f */
[----:B---3--:R-:W-:Y:S01]  /*f770*/  @!P5 FMUL R19, R19, R19 ;  /* 0x000000131313d220 */ /* 0x008fe20000400000 */
[----:B------:R-:W-:Y:S01]  /*f780*/  FSETP.GEU.AND P5, PT, R38, -126, PT ;  /* 0xc2fc00002600780b */ /* 0x000fe20003fae000 */
[----:B------:R-:W2:Y:S01]  /*f790*/  MUFU.EX2 R22, R35 ;  /* 0x0000002300167308 */ /* 0x000ea20000000800 */
[----:B------:R-:W-:-:S01]  /*f7a0*/  FFMA R139, R139, UR17, -R15 ;  /* 0x000000118b8b7c23 */ /* 0x000fc2000800080f */
[--C-:B------:R-:W-:Y:S01]  /*f7b0*/  FFMA R142, R142, UR17, -R15.reuse ;  /* 0x000000118e8e7c23 */ /* 0x100fe2000800080f */
[----:B------:R-:W-:-:S01]  /*f7c0*/  FFMA R146, R146, UR17, -R15 ;  /* 0x0000001192927c23 */ /* 0x000fc2000800080f */
[----:B------:R-:W-:Y:S01]  /*f7d0*/  @!P3 FMUL R34, R34, 0.5 ;  /* 0x3f0000002222b820 */ /* 0x000fe20000400000 */
[----:B------:R-:W-:-:S01]  /*f7e0*/  FFMA R147, R147, UR17, -R15 ;  /* 0x0000001193937c23 */ /* 0x000fc2000800080f */
[----:B-1----:R-:W-:Y:S01]  /*f7f0*/  @!P6 FMUL R20, R20, R20 ;  /* 0x000000141414e220 */ /* 0x002fe20000400000 */
[----:B------:R-:W-:Y:S01]  /*f800*/  FSETP.GEU.AND P6, PT, R39, -126, PT ;  /* 0xc2fc00002700780b */ /* 0x000fe20003fce000 */
[----:B------:R-:W1:Y:S01]  /*f810*/  MUFU.EX2 R21, R34 ;  /* 0x0000002200157308 */ /* 0x000e620000000800 */
[----:B------:R-:W-:-:S01]  /*f820*/  FFMA R150, R150, UR17, -R15 ;  /* 0x0000001196967c23 */ /* 0x000fc2000800080f */
[----:B------:R-:W-:Y:S01]  /*f830*/  FFMA R151, R151, UR17, -R15 ;  /* 0x0000001197977c23 */ /* 0x000fe2000800080f */
[----:B------:R-:W-:Y:S01]  /*f840*/  FMUL R18, R18, UR17 ;  /* 0x0000001112127c20 */ /* 0x000fe20008400000 */
[----:B------:R-:W-:-:S04]  /*f850*/  @!P5 FMUL R38, R38, 0.5 ;  /* 0x3f0000002626d820 */ /* 0x000fc80000400000 */
[----:B------:R-:W3:Y:S01]  /*f860*/  MUFU.EX2 R23, R38 ;  /* 0x0000002600177308 */ /* 0x000ee20000000800 */
[----:B--2---:R-:W-:Y:S01]  /*f870*/  @!P4 FMUL R22, R22, R22 ;  /* 0x000000161616c220 */ /* 0x004fe20000400000 */
[----:B------:R-:W-:Y:S02]  /*f880*/  FSETP.GEU.AND P4, PT, R43, -126, PT ;  /* 0xc2fc00002b00780b */ /* 0x000fe40003f8e000 */
[----:B------:R-:W-:-:S04]  /*f890*/  @!P6 FMUL R39, R39, 0.5 ;  /* 0x3f0000002727e820 */ /* 0x000fc80000400000 */
        /* <DEDUP_REMOVED lines=10> */
[----:B------:R-:W2:Y:S03]  /*f940*/  MUFU.EX2 R26, R42 ;  /* 0x0000002a001a7308 */ /* 0x000ea60000000800 */
[----:B------:R-:W-:-:S05]  /*f950*/  @!P5 FMUL R46, R46, 0.5 ;  /* 0x3f0000002e2ed820 */ /* 0x000fca0000400000 */
[----:B------:R-:W3:Y:S01]  /*f960*/  MUFU.EX2 R30, R46 ;  /* 0x0000002e001e7308 */ /* 0x000ee20000000800 */
[----:B-1----:R-:W-:Y:S01]  /*f970*/  @!P4 FMUL R27, R27, R27 ;  /* 0x0000001b1b1bc220 */ /* 0x002fe20000400000 */
[----:B------:R-:W-:Y:S01]  /*f980*/  FSETP.GEU.AND P4, PT, R51, -126, PT ;  /* 0xc2fc00003300780b */ /* 0x000fe20003f8e000 */
[----:B------:R-:W-:-:S05]  /*f990*/  @!P6 FMUL R47, R47, 0.5 ;  /* 0x3f0000002f2fe820 */ /* 0x000fca0000400000 */
[----:B------:R-:W1:Y:S01]  /*f9a0*/  MUFU.EX2 R31, R47 ;  /* 0x0000002f001f7308 */ /* 0x000e620000000800 */
[----:B--2---:R-:W-:Y:S01]  /*f9b0*/  @!P3 FMUL R26, R26, R26 ;  /* 0x0000001a1a1ab220 */ /* 0x004fe20000400000 */
[----:B------:R-:W-:-:S05]  /*f9c0*/  FSETP.GEU.AND P3, PT, R50, -126, PT ;  /* 0xc2fc00003200780b */ /* 0x000fca0003f6e000 */
[----:B------:R-:W-:Y:S01]  /*f9d0*/  @!P4 FMUL R51, R51, 0.5 ;  /* 0x3f0000003333c820 */ /* 0x000fe20000400000 */
[----:B---3--:R-:W-:Y:S01]  /*f9e0*/  @!P5 FMUL R30, R30, R30 ;  /* 0x0000001e1e1ed220 */ /* 0x008fe20000400000 */
[----:B------:R-:W-:Y:S02]  /*f9f0*/  FSETP.GEU.AND P5, PT, R54, -126, PT ;  /* 0xc2fc00003600780b */ /* 0x000fe40003fae000 */
[----:B------:R2:W3:Y:S04]  /*fa00*/  MUFU.EX2 R35, R51 ;  /* 0x0000003300237308 */ /* 0x0004e80000000800 */
[----:B------:R-:W-:Y:S01]  /*fa10*/  @!P3 FMUL R50, R50, 0.5 ;  /* 0x3f0000003232b820 */ /* 0x000fe20000400000 */
[----:B-1----:R-:W-:Y:S01]  /*fa20*/  @!P6 FMUL R31, R31, R31 ;  /* 0x0000001f1f1fe220 */ /* 0x002fe20000400000 */
[----:B------:R-:W-:-:S02]  /*fa30*/  FSETP.GEU.AND P6, PT, R55, -126, PT ;  /* 0xc2fc00003700780b */ /* 0x000fc40003fce000 */
[----:B------:R-:W1:Y:S01]  /*fa40*/  MUFU.EX2 R34, R50 ;  /* 0x0000003200227308 */ /* 0x000e620000000800 */
[----:B--2---:R-:W-:-:S02]  /*fa50*/  FFMA R51, R67, UR17, -R15 ;  /* 0x0000001143337c23 */ /* 0x004fc4000800080f */
[----:B------:R-:W-:-:S05]  /*fa60*/  @!P5 FMUL R54, R54, 0.5 ;  /* 0x3f0000003636d820 */ /* 0x000fca0000400000 */
[----:B------:R2:W4:Y:S01]  /*fa70*/  MUFU.EX2 R38, R54 ;  /* 0x0000003600267308 */ /* 0x0005220000000800 */
[----:B---3--:R-:W-:Y:S01]  /*fa80*/  @!P4 FMUL R35, R35, R35 ;  /* 0x000000232323c220 */ /* 0x008fe20000400000 */
[----:B------:R-:W-:Y:S01]  /*fa90*/  FSETP.GEU.AND P4, PT, R59, -126, PT ;  /* 0xc2fc00003b00780b */ /* 0x000fe20003f8e000 */
[----:B------:R-:W-:-:S05]  /*faa0*/  @!P6 FMUL R55, R55, 0.5 ;  /* 0x3f0000003737e820 */ /* 0x000fca0000400000 */
[----:B------:R3:W5:Y:S01]  /*fab0*/  MUFU.EX2 R39, R55 ;  /* 0x0000003700277308 */ /* 0x0007620000000800 */
[----:B-1----:R-:W-:Y:S01]  /*fac0*/  @!P3 FMUL R34, R34, R34 ;  /* 0x000000222222b220 */ /* 0x002fe20000400000 */
[----:B------:R-:W-:Y:S01]  /*fad0*/  FSETP.GEU.AND P3, PT, R58, -126, PT ;  /* 0xc2fc00003a00780b */ /* 0x000fe20003f6e000 */
[----:B--2---:R-:W-:-:S01]  /*fae0*/  FFMA R54, R70, UR17, -R15 ;  /* 0x0000001146367c23 */ /* 0x004fc2000800080f */
[--C-:B------:R-:W-:Y:S01]  /*faf0*/  FFMA R70, R86, UR17, -R15.reuse ;  /* 0x0000001156467c23 */ /* 0x100fe2000800080f */
[----:B------:R-:W-:-:S01]  /*fb00*/  FFMA R86, R102, UR17, -R15 ;  /* 0x0000001166567c23 */ /* 0x000fc2000800080f */
[----:B------:R-:W-:Y:S01]  /*fb10*/  FFMA R102, R119, UR17, -R15 ;  /* 0x0000001177667c23 */ /* 0x000fe2000800080f */
[----:B------:R-:W-:Y:S01]  /*fb20*/  @!P4 FMUL R59, R59, 0.5 ;  /* 0x3f0000003b3bc820 */ /* 0x000fe20000400000 */
[----:B----4-:R-:W-:Y:S01]  /*fb30*/  @!P5 FMUL R38, R38, R38 ;  /* 0x000000262626d220 */ /* 0x010fe20000400000 */
[----:B------:R-:W-:Y:S02]  /*fb40*/  FSETP.GEU.AND P5, PT, R62, -126, PT ;  /* 0xc2fc00003e00780b */ /* 0x000fe40003fae000 */
[----:B------:R1:W2:Y:S01]  /*fb50*/  MUFU.EX2 R43, R59 ;  /* 0x0000003b002b7308 */ /* 0x0002a20000000800 */
[----:B---3--:R-:W-:-:S03]  /*fb60*/  FMNMX R55, R25, R12, !PT ;  /* 0x0000000c19377209 */ /* 0x008fc60007800000 */
[----:B------:R-:W-:Y:S01]  /*fb70*/  @!P3 FMUL R58, R58, 0.5 ;  /* 0x3f0000003a3ab820 */ /* 0x000fe20000400000 */
[----:B------:R-:W-:Y:S01]  /*fb80*/  FMNMX R12, R28, R55, !PT ;  /* 0x000000371c0c7209 */ /* 0x000fe20007800000 */
[----:B-----5:R-:W-:Y:S01]  /*fb90*/  @!P6 FMUL R39, R39, R39 ;  /* 0x000000272727e220 */ /* 0x020fe20000400000 */
[----:B------:R-:W-:Y:S01]  /*fba0*/  FSETP.GEU.AND P6, PT, R63, -126, PT ;  /* 0xc2fc00003f00780b */ /* 0x000fe20003fce000 */
[----:B------:R3:W4:Y:S01]  /*fbb0*/  MUFU.EX2 R42, R58 ;  /* 0x0000003a002a7308 */ /* 0x0007220000000800 */
[----:B-1----:R-:W-:Y:S02]  /*fbc0*/  FMNMX R59, R29, R12, !PT ;  /* 0x0000000c1d3b7209 */ /* 0x002fe40007800000 */
[----:B------:R-:W-:Y:S02]  /*fbd0*/  @!P5 FMUL R62, R62, 0.5 ;  /* 0x3f0000003e3ed820 */ /* 0x000fe40000400000 */
[----:B------:R-:W-:-:S03]  /*fbe0*/  FMNMX R12, R32, R59, !PT ;  /* 0x0000003b200c7209 */ /* 0x000fc60007800000 */
[----:B------:R1:W5:Y:S01]  /*fbf0*/  MUFU.EX2 R46, R62 ;  /* 0x0000003e002e7308 */ /* 0x0003620000000800 */
[----:B--2---:R-:W-:Y:S01]  /*fc00*/  @!P4 FMUL R43, R43, R43 ;  /* 0x0000002b2b2bc220 */ /* 0x004fe20000400000 */
[----:B------:R-:W-:Y:S01]  /*fc10*/  FSETP.GEU.AND P4, PT, R51, -126, PT ;  /* 0xc2fc00003300780b */ /* 0x000fe20003f8e000 */
[----:B---3--:R-:W-:-:S01]  /*fc20*/  FFMA R58, R74, UR17, -R15 ;  /* 0x000000114a3a7c23 */ /* 0x008fc2000800080f */
[----:B------:R-:W-:Y:S01]  /*fc30*/  @!P6 FMUL R63, R63, 0.5 ;  /* 0x3f0000003f3fe820 */ /* 0x000fe20000400000 */
[----:B------:R-:W-:Y:S01]  /*fc40*/  FMNMX R59, R33, R12, !PT ;  /* 0x0000000c213b7209 */ /* 0x000fe20007800000 */
[--C-:B------:R-:W-:Y:S02]  /*fc50*/  FFMA R74, R91, UR17, -R15.reuse ;  /* 0x000000115b4a7c23 */ /* 0x100fe4000800080f */
[----:B------:R2:W3:Y:S01]  /*fc60*/  MUFU.EX2 R47, R63 ;  /* 0x0000003f002f7308 */ /* 0x0004e20000000800 */
[----:B----4-:R-:W-:Y:S01]  /*fc70*/  @!P3 FMUL R42, R42, R42 ;  /* 0x0000002a2a2ab220 */ /* 0x010fe20000400000 */
[----:B------:R-:W-:Y:S01]  /*fc80*/  FSETP.GEU.AND P3, PT, R66, -126, PT ;  /* 0xc2fc00004200780b */ /* 0x000fe20003f6e000 */
[----:B-1----:R-:W-:-:S01]  /*fc90*/  FFMA R62, R78, UR17, -R15 ;  /* 0x000000114e3e7c23 */ /* 0x002fc2000800080f */
[----:B------:R-:W-:Y:S01]  /*fca0*/  FMNMX R12, R36, R59, !PT ;  /* 0x0000003b240c7209 */ /* 0x000fe20007800000 */
[----:B------:R-:W-:-:S01]  /*fcb0*/  FFMA R78, R94, UR17, -R15 ;  /* 0x000000115e4e7c23 */ /* 0x000fc2000800080f */
[----:B------:R-:W-:Y:S01]  /*fcc0*/  FFMA R94, R111, UR17, -R15 ;  /* 0x000000116f5e7c23 */ /* 0x000fe2000800080f */
[----:B------:R-:W-:Y:S01]  /*fcd0*/  @!P4 FMUL R51, R51, 0.5 ;  /* 0x3f0000003333c820 */ /* 0x000fe20000400000 */
[----:B-----5:R-:W-:Y:S01]  /*fce0*/  @!P5 FMUL R46, R46, R46 ;  /* 0x0000002e2e2ed220 */ /* 0x020fe20000400000 */
[----:B------:R-:W-:-:S02]  /*fcf0*/  FSETP.GEU.AND P5, PT, R54, -126, PT ;  /* 0xc2fc00003600780b */ /* 0x000fc40003fae000 */
[----:B--2---:R-:W-:Y:S02]  /*fd00*/  FMNMX R63, R37, R12, !PT ;  /* 0x0000000c253f7209 */ /* 0x004fe40007800000 */
[----:B------:R-:W1:Y:S02]  /*fd10*/  MUFU.EX2 R51, R51 ;  /* 0x0000003300337308 */ /* 0x000e640000000800 */
[----:B------:R-:W-:Y:S01]  /*fd20*/  @!P3 FMUL R66, R66, 0.5 ;  /* 0x3f0000004242b820 */ /* 0x000fe20000400000 */
[----:B------:R-:W-:Y:S01]  /*fd30*/  FMNMX R12, R40, R63, !PT ;  /* 0x0000003f280c7209 */ /* 0x000fe20007800000 */
[----:B---3--:R-:W-:Y:S01]  /*fd40*/  @!P6 FMUL R47, R47, R47 ;  /* 0x0000002f2f2fe220 */ /* 0x008fe20000400000 */
[----:B------:R-:W-:Y:S02]  /*fd50*/  FSETP.GEU.AND P6, PT, R71, -126, PT ;  /* 0xc2fc00004700780b */ /* 0x000fe40003fce000 */
[----:B------:R-:W-:Y:S01]  /*fd60*/  FMNMX R63, R41, R12, !PT ;  /* 0x0000000c293f7209 */ /* 0x000fe20007800000 */
[----:B------:R2:W3:Y:S01]  /*fd70*/  MUFU.EX2 R50, R66 ;  /* 0x0000004200327308 */ /* 0x0004e20000000800 */
[----:B------:R-:W-:-:S02]  /*fd80*/  @!P5 FMUL R54, R54, 0.5 ;  /* 0x3f0000003636d820 */ /* 0x000fc40000400000 */
[----:B------:R-:W-:-:S04]  /*fd90*/  FMNMX R12, R44, R63, !PT ;  /* 0x0000003f2c0c7209 */ /* 0x000fc80007800000 */
[----:B------:R-:W-:Y:S01]  /*fda0*/  FMNMX R67, R45, R12, !PT ;  /* 0x0000000c2d437209 */ /* 0x000fe20007800000 */
[----:B------:R-:W4:Y:S01]  /*fdb0*/  MUFU.EX2 R54, R54 ;  /* 0x0000003600367308 */ /* 0x000f220000000800 */
[----:B-1----:R-:W-:Y:S01]  /*fdc0*/  @!P4 FMUL R51, R51, R51 ;  /* 0x000000333333c220 */ /* 0x002fe20000400000 */
[----:B------:R-:W-:Y:S01]  /*fdd0*/  @!P6 FMUL R71, R71, 0.5 ;  /* 0x3f0000004747e820 */ /* 0x000fe20000400000 */
[----:B------:R-:W-:Y:S01]  /*fde0*/  FSETP.GEU.AND P4, PT, R75, -126, PT ;  /* 0xc2fc00004b00780b */ /* 0x000fe20003f8e000 */
[--C-:B--2---:R-:W-:Y:S01]  /*fdf0*/  FFMA R66, R82, UR17, -R15.reuse ;  /* 0x0000001152427c23 */ /* 0x104fe2000800080f */
[----:B------:R-:W-:Y:S01]  /*fe00*/  FMNMX R12, R48, R67, !PT ;  /* 0x00000043300c7209 */ /* 0x000fe20007800000 */
[--C-:B------:R-:W-:Y:S01]  /*fe10*/  FFMA R82, R98, UR17, -R15.reuse ;  /* 0x0000001162527c23 */ /* 0x100fe2000800080f */
[----:B------:R-:W-:-:S01]  /*fe20*/  FFMA R98, R115, UR17, -R15 ;  /* 0x0000001173627c23 */ /* 0x000fc2000800080f */
[----:B------:R-:W1:Y:S01]  /*fe30*/  MUFU.EX2 R55, R71 ;  /* 0x0000004700377308 */ /* 0x000e620000000800 */
[----:B---3--:R-:W-:Y:S01]  /*fe40*/  @!P3 FMUL R50, R50, R50 ;  /* 0x000000323232b220 */ /* 0x008fe20000400000 */
[----:B------:R-:W-:-:S02]  /*fe50*/  FSETP.GEU.AND P3, PT, R58, -126, PT ;  /* 0xc2fc00003a00780b */ /* 0x000fc40003f6e000 */
[----:B------:R-:W-:-:S04]  /*fe60*/  FMNMX R67, R49, R12, !PT ;  /* 0x0000000c31437209 */ /* 0x000fc80007800000 */
[----:B------:R-:W-:Y:S01]  /*fe70*/  @!P4 FMUL R75, R75, 0.5 ;  /* 0x3f0000004b4bc820 */ /* 0x000fe20000400000 */
[----:B----4-:R-:W-:Y:S01]  /*fe80*/  @!P5 FMUL R54, R54, R54 ;  /* 0x000000363636d220 */ /* 0x010fe20000400000 */
[----:B------:R-:W-:Y:S02]  /*fe90*/  FSETP.GEU.AND P5, PT, R62, -126, PT ;  /* 0xc2fc00003e00780b */ /* 0x000fe40003fae000 */
[----:B------:R-:W2:Y:S01]  /*fea0*/  MUFU.EX2 R59, R75 ;  /* 0x0000004b003b7308 */ /* 0x000ea20000000800 */
[----:B------:R-:W-:Y:S02]  /*feb0*/  FMNMX R12, R52, R67, !PT ;  /* 0x00000043340c7209 */ /* 0x000fe40007800000 */
[----:B------:R-:W-:Y:S01]  /*fec0*/  @!P3 FMUL R58, R58, 0.5 ;  /* 0x3f0000003a3ab820 */ /* 0x000fe20000400000 */
[----:B-1----:R-:W-:Y:S01]  /*fed0*/  @!P6 FMUL R55, R55, R55 ;  /* 0x000000373737e220 */ /* 0x002fe20000400000 */
[----:B------:R-:W-:Y:S02]  /*fee0*/  FSETP.GEU.AND P6, PT, R79, -126, PT ;  /* 0xc2fc00004f00780b */ /* 0x000fe40003fce000 */
[----:B------:R-:W-:-:S02]  /*fef0*/  FMNMX R71, R53, R12, !PT ;  /* 0x0000000c35477209 */ /* 0x000fc40007800000 */
[----:B------:R-:W1:Y:S02]  /*ff00*/  MUFU.EX2 R58, R58 ;  /* 0x0000003a003a7308 */ /* 0x000e640000000800 */
[----:B------:R-:W-:Y:S01]  /*ff10*/  @!P5 FMUL R62, R62, 0.5 ;  /* 0x3f0000003e3ed820 */ /* 0x000fe20000400000 */
[----:B------:R-:W-:-:S04]  /*ff20*/  FMNMX R12, R56, R71, !PT ;  /* 0x00000047380c7209 */ /* 0x000fc80007800000 */
[----:B------:R-:W-:Y:S01]  /*ff30*/  FMNMX R71, R57, R12, !PT ;  /* 0x0000000c39477209 */ /* 0x000fe20007800000 */
[----:B------:R-:W3:Y:S01]  /*ff40*/  MUFU.EX2 R62, R62 ;  /* 0x0000003e003e7308 */ /* 0x000ee20000000800 */
[----:B--2---:R-:W-:Y:S01]  /*ff50*/  @!P4 FMUL R59, R59, R59 ;  /* 0x0000003b3b3bc220 */ /* 0x004fe20000400000 */
[----:B------:R-:W-:Y:S01]  /*ff60*/  @!P6 FMUL R79, R79, 0.5 ;  /* 0x3f0000004f4fe820 */ /* 0x000fe20000400000 */
[----:B------:R-:W-:Y:S02]  /*ff70*/  FSETP.GEU.AND P4, PT, R83, -126, PT ;  /* 0xc2fc00005300780b */ /* 0x000fe40003f8e000 */
        /* <DEDUP_REMOVED lines=8> */
[----:B------:R-:W1:Y:S01]  /*10000*/  MUFU.EX2 R67, R83 ;  /* 0x0000005300437308 */ /* 0x000e620000000800 */
[----:B------:R-:W-:Y:S02]  /*10010*/  FMNMX R12, R64, R75, !PT ;  /* 0x0000004b400c7209 */ /* 0x000fe40007800000 */
[----:B------:R-:W-:Y:S01]  /*10020*/  @!P3 FMUL R66, R66, 0.5 ;  /* 0x3f0000004242b820 */ /* 0x000fe20000400000 */
[----:B--2---:R-:W-:Y:S01]  /*10030*/  @!P6 FMUL R63, R63, R63 ;  /* 0x0000003f3f3fe220 */ /* 0x004fe20000400000 */
[----:B------:R-:W-:Y:S02]  /*10040*/  FSETP.GEU.AND P6, PT, R87, -126, PT ;  /* 0xc2fc00005700780b */ /* 0x000fe40003fce000 */
[----:B------:R-:W-:-:S02]  /*10050*/  FMNMX R79, R65, R12, !PT ;  /* 0x0000000c414f7209 */ /* 0x000fc40007800000 */
[----:B------:R-:W2:Y:S02]  /*10060*/  MUFU.EX2 R66, R66 ;  /* 0x0000004200427308 */ /* 0x000ea40000000800 */
[----:B------:R-:W-:Y:S01]  /*10070*/  @!P5 FMUL R70, R70, 0.5 ;  /* 0x3f0000004646d820 */ /* 0x000fe20000400000 */
[----:B------:R-:W-:-:S04]  /*10080*/  FMNMX R12, R68, R79, !PT ;  /* 0x0000004f440c7209 */ /* 0x000fc80007800000 */
[----:B------:R-:W-:Y:S01]  /*10090*/  FMNMX R79, R69, R12, !PT ;  /* 0x0000000c454f7209 */ /* 0x000fe20007800000 */
[----:B------:R-:W3:Y:S01]  /*100a0*/  MUFU.EX2 R70, R70 ;  /* 0x0000004600467308 */ /* 0x000ee20000000800 */
[----:B-1----:R-:W-:Y:S01]  /*100b0*/  @!P4 FMUL R67, R67, R67 ;  /* 0x000000434343c220 */ /* 0x002fe20000400000 */
[----:B------:R-:W-:Y:S01]  /*100c0*/  @!P6 FMUL R87, R87, 0.5 ;  /* 0x3f0000005757e820 */ /* 0x000fe20000400000 */
[----:B------:R-:W-:Y:S02]  /*100d0*/  FSETP.GEU.AND P4, PT, R74, -126, PT ;  /* 0xc2fc00004a00780b */ /* 0x000fe40003f8e000 */
        /* <DEDUP_REMOVED lines=13> */
[----:B------:R-:W-:-:S02]  /*101b0*/  FSETP.GEU.AND P6, PT, R95, -126, PT ;  /* 0xc2fc00005f00780b */ /* 0x000fc40003fce000 */
[----:B------:R-:W-:Y:S02]  /*101c0*/  FMNMX R12, R80, R83, !PT ;  /* 0x00000053500c7209 */ /* 0x000fe40007800000 */
[----:B------:R1:W3:Y:S01]  /*101d0*/  MUFU.EX2 R75, R90 ;  /* 0x0000005a004b7308 */ /* 0x0002e20000000800 */
[----:B------:R-:W-:Y:S01]  /*101e0*/  @!P5 FMUL R78, R78, 0.5 ;  /* 0x3f0000004e4ed820 */ /* 0x000fe20000400000 */
[----:B------:R-:W-:-:S04]  /*101f0*/  FMNMX R83, R81, R12, !PT ;  /* 0x0000000c51537209 */ /* 0x000fc80007800000 */
[----:B------:R-:W-:Y:S02]  /*10200*/  FMNMX R12, R84, R83, !PT ;  /* 0x00000053540c7209 */ /* 0x000fe40007800000 */
[----:B------:R-:W4:Y:S01]  /*10210*/  MUFU.EX2 R78, R78 ;  /* 0x0000004e004e7308 */ /* 0x000f220000000800 */
[----:B------:R-:W-:Y:S01]  /*10220*/  @!P6 FMUL R95, R95, 0.5 ;  /* 0x3f0000005f5fe820 */ /* 0x000fe20000400000 */
[----:B--2---:R-:W-:Y:S01]  /*10230*/  @!P4 FMUL R74, R74, R74 ;  /* 0x0000004a4a4ac220 */ /* 0x004fe20000400000 */
[----:B------:R-:W-:Y:S01]  /*10240*/  FSETP.GEU.AND P4, PT, R99, -126, PT ;  /* 0xc2fc00006300780b */ /* 0x000fe20003f8e000 */
[----:B-1----:R-:W-:Y:S01]  /*10250*/  FFMA R90, R107, UR17, -R15 ;  /* 0x000000116b5a7c23 */ /* 0x002fe2000800080f */
[----:B------:R-:W-:Y:S01]  /*10260*/  FMNMX R87, R85, R12, !PT ;  /* 0x0000000c55577209 */ /* 0x000fe20007800000 */
[----:B------:R-:W-:Y:S01]  /*10270*/  FADD R190, R17, R74 ;  /* 0x0000004a11be7221 */ /* 0x000fe20000000000 */
[----:B------:R-:W-:Y:S01]  /*10280*/  F2FP.SATFINITE.E4M3.F32.PACK_AB_MERGE_C R17, RZ, R17, RZ ;  /* 0x00000011ff11723e */ /* 0x000fe200048070ff */
[----:B------:R-:W1:Y:S01]  /*10290*/  MUFU.EX2 R79, R95 ;  /* 0x0000005f004f7308 */ /* 0x000e620000000800 */
[----:B---3--:R-:W-:Y:S01]  /*102a0*/  @!P3 FMUL R75, R75, R75 ;  /* 0x0000004b4b4bb220 */ /* 0x008fe20000400000 */
[----:B------:R-:W-:-:S02]  /*102b0*/  FSETP.GEU.AND P3, PT, R82, -126, PT ;  /* 0xc2fc00005200780b */ /* 0x000fc40003f6e000 */
[----:B------:R-:W-:Y:S02]  /*102c0*/  FMNMX R12, R88, R87, !PT ;  /* 0x00000057580c7209 */ /* 0x000fe40007800000 */
[----:B------:R-:W-:Y:S02]  /*102d0*/  LOP3.LUT R17, R17, 0xffff, RZ, 0xc0, !PT ;  /* 0x0000ffff11117812 */ /* 0x000fe400078ec0ff */
[----:B------:R-:W-:Y:S01]  /*102e0*/  @!P4 FMUL R99, R99, 0.5 ;  /* 0x3f0000006363c820 */ /* 0x000fe20000400000 */
[----:B----4-:R-:W-:Y:S01]  /*102f0*/  @!P5 FMUL R78, R78, R78 ;  /* 0x0000004e4e4ed220 */ /* 0x010fe20000400000 */
[----:B------:R-:W-:Y:S02]  /*10300*/  FSETP.GEU.AND P5, PT, R86, -126, PT ;  /* 0xc2fc00005600780b */ /* 0x000fe40003fae000 */
[----:B------:R-:W2:Y:S01]  /*10310*/  MUFU.EX2 R83, R99 ;  /* 0x0000006300537308 */ /* 0x000ea20000000800 */
[----:B------:R-:W-:Y:S01]  /*10320*/  FMNMX R87, R89, R12, !PT ;  /* 0x0000000c59577209 */ /* 0x000fe20007800000 */
[----:B------:R-:W-:Y:S01]  /*10330*/  FADD R192, R19, R78 ;  /* 0x0000004e13c07221 */ /* 0x000fe20000000000 */
[----:B------:R-:W-:Y:S01]  /*10340*/  @!P3 FMUL R82, R82, 0.5 ;  /* 0x3f0000005252b820 */ /* 0x000fe20000400000 */
[----:B------:R-:W-:Y:S01]  /*10350*/  F2FP.SATFINITE.E4M3.F32.PACK_AB_MERGE_C R19, RZ, R19, RZ ;  /* 0x00000013ff13723e */ /* 0x000fe200048070ff */
[----:B-1----:R-:W-:Y:S01]  /*10360*/  @!P6 FMUL R79, R79, R79 ;  /* 0x0000004f4f4fe220 */ /* 0x002fe20000400000 */
[----:B------:R-:W-:-:S02]  /*10370*/  FSETP.GEU.AND P6, PT, R103, -126, PT ;  /* 0xc2fc00006700780b */ /* 0x000fc40003fce000 */
[----:B------:R-:W-:Y:S01]  /*10380*/  FMNMX R12, R92, R87, !PT ;  /* 0x000000575c0c7209 */ /* 0x000fe20007800000 */
[----:B------:R-:W1:Y:S01]  /*10390*/  MUFU.EX2 R82, R82 ;  /* 0x0000005200527308 */ /* 0x000e620000000800 */
[----:B------:R-:W-:Y:S01]  /*103a0*/  F2FP.SATFINITE.E4M3.F32.PACK_AB_MERGE_C R78, RZ, R78, RZ ;  /* 0x0000004eff4e723e */ /* 0x000fe200048070ff */
[----:B------:R-:W-:Y:S01]  /*103b0*/  @!P5 FMUL R86, R86, 0.5 ;  /* 0x3f0000005656d820 */ /* 0x000fe20000400000 */
[----:B------:R-:W-:Y:S02]  /*103c0*/  FMNMX R91, R93, R12, !PT ;  /* 0x0000000c5d5b7209 */ /* 0x000fe40007800000 */
[----:B------:R-:W-:Y:S02]  /*103d0*/  F2FP.SATFINITE.E4M3.F32.PACK_AB_MERGE_C R74, RZ, R74, RZ ;  /* 0x0000004aff4a723e */ /* 0x000fe400048070ff */
[----:B------:R-:W-:Y:S01]  /*103e0*/  FMNMX R12, R96, R91, !PT ;  /* 0x0000005b600c7209 */ /* 0x000fe20007800000 */
[----:B--2---:R-:W-:Y:S01]  /*103f0*/  @!P4 FMUL R83, R83, R83 ;  /* 0x000000535353c220 */ /* 0x004fe20000400000 */
[----:B------:R-:W2:Y:S01]  /*10400*/  MUFU.EX2 R86, R86 ;  /* 0x0000005600567308 */ /* 0x000ea20000000800 */
[----:B------:R-:W-:Y:S01]  /*10410*/  @!P6 FMUL R103, R103, 0.5 ;  /* 0x3f0000006767e820 */ /* 0x000fe20000400000 */
[----:B------:R-:W-:Y:S01]  /*10420*/  FSETP.GEU.AND P4, PT, R90, -126, PT ;  /* 0xc2fc00005a00780b */ /* 0x000fe20003f8e000 */
[----:B------:R-:W-:-:S01]  /*10430*/  FADD R185, R22, R83 ;  /* 0x0000005316b97221 */ /* 0x000fc20000000000 */
[----:B------:R-:W-:-:S02]  /*10440*/  FMNMX R95, R97, R12, !PT ;  /* 0x0000000c615f7209 */ /* 0x000fc40007800000 */
[----:B------:R-:W-:Y:S02]  /*10450*/  F2FP.SATFINITE.E4M3.F32.PACK_AB_MERGE_C R22, RZ, R22, RZ ;  /* 0x00000016ff16723e */ /* 0x000fe400048070ff */
[----:B------:R-:W3:Y:S01]  /*10460*/  MUFU.EX2 R87, R103 ;  /* 0x0000006700577308 */ /* 0x000ee20000000800 */
[----:B-1----:R-:W-:Y:S01]  /*10470*/  @!P3 FMUL R82, R82, R82 ;  /* 0x000000525252b220 */ /* 0x002fe20000400000 */
[----:B------:R-:W-:Y:S02]  /*10480*/  FSETP.GEU.AND P3, PT, R106, -126, PT ;  /* 0xc2fc00006a00780b */ /* 0x000fe40003f6e000 */
[----:B------:R-:W-:Y:S02]  /*10490*/  FMNMX R12, R100, R95, !PT ;  /* 0x0000005f640c7209 */ /* 0x000fe40007800000 */
[----:B------:R-:W-:Y:S01]  /*104a0*/  LOP3.LUT R22, R22, 0xffff, RZ, 0xc0, !PT ;  /* 0x0000ffff16167812 */ /* 0x000fe200078ec0ff */
[----:B------:R-:W-:Y:S01]  /*104b0*/  @!P4 FMUL R90, R90, 0.5 ;  /* 0x3f0000005a5ac820 */ /* 0x000fe20000400000 */
[----:B------:R-:W-:Y:S01]  /*104c0*/  FMNMX R95, R101, R12, !PT ;  /* 0x0000000c655f7209 */ /* 0x000fe20007800000 */
[----:B--2---:R-:W-:Y:S01]  /*104d0*/  @!P5 FMUL R86, R86, R86 ;  /* 0x000000565656d220 */ /* 0x004fe20000400000 */
[----:B------:R-:W-:-:S02]  /*104e0*/  FSETP.GEU.AND P5, PT, R110, -126, PT ;  /* 0xc2fc00006e00780b */ /* 0x000fc40003fae000 */
[----:B------:R-:W-:Y:S01]  /*104f0*/  FMNMX R12, R104, R95, !PT ;  /* 0x0000005f680c7209 */ /* 0x000fe20007800000 */
[----:B------:R-:W1:Y:S01]  /*10500*/  MUFU.EX2 R90, R90 ;  /* 0x0000005a005a7308 */ /* 0x000e620000000800 */
[----:B------:R-:W-:Y:S01]  /*10510*/  F2FP.SATFINITE.E4M3.F32.PACK_AB_MERGE_C R83, RZ, R83, RZ ;  /* 0x00000053ff53723e */ /* 0x000fe200048070ff */
[----:B------:R-:W-:Y:S01]  /*10520*/  @!P3 FMUL R106, R106, 0.5 ;  /* 0x3f0000006a6ab820 */ /* 0x000fe20000400000 */
[----:B------:R-:W-:Y:S01]  /*10530*/  FMNMX R99, R105, R12, !PT ;  /* 0x0000000c69637209 */ /* 0x000fe20007800000 */
[----:B---3--:R-:W-:Y:S01]  /*10540*/  @!P6 FMUL R87, R87, R87 ;  /* 0x000000575757e220 */ /* 0x008fe20000400000 */
[----:B------:R-:W-:Y:S02]  /*10550*/  FSETP.GEU.AND P6, PT, R94, -126, PT ;  /* 0xc2fc00005e00780b */ /* 0x000fe40003fce000 */
[----:B------:R-:W-:Y:S01]  /*10560*/  FMNMX R12, R108, R99, !PT ;  /* 0x000000636c0c7209 */ /* 0x000fe20007800000 */
[----:B------:R2:W3:Y:S01]  /*10570*/  MUFU.EX2 R91, R106 ;  /* 0x0000006a005b7308 */ /* 0x0004e20000000800 */
[----:B------:R-:W-:Y:S01]  /*10580*/  LOP3.LUT R83, R83, 0xffff, RZ, 0xc0, !PT ;  /* 0x0000ffff53537812 */ /* 0x000fe200078ec0ff */
[----:B------:R-:W-:Y:S01]  /*10590*/  @!P5 FMUL R110, R110, 0.5 ;  /* 0x3f0000006e6ed820 */ /* 0x000fe20000400000 */
[----:B------:R-:W-:-:S02]  /*105a0*/  FMNMX R99, R109, R12, !PT ;  /* 0x0000000c6d637209 */ /* 0x000fc40007800000 */
[----:B------:R-:W-:Y:S02]  /*105b0*/  LOP3.LUT R74, R74, 0xffff, RZ, 0xc0, !PT ;  /* 0x0000ffff4a4a7812 */ /* 0x000fe400078ec0ff */
[----:B------:R-:W-:Y:S01]  /*105c0*/  FMNMX R12, R112, R99, !PT ;  /* 0x00000063700c7209 */ /* 0x000fe20007800000 */
[----:B------:R4:W5:Y:S01]  /*105d0*/  MUFU.EX2 R95, R110 ;  /* 0x0000006e005f7308 */ /* 0x0009620000000800 */
[----:B-1----:R-:W-:Y:S01]  /*105e0*/  @!P4 FMUL R90, R90, R90 ;  /* 0x0000005a5a5ac220 */ /* 0x002fe20000400000 */
[----:B------:R-:W-:Y:S01]  /*105f0*/  @!P6 FMUL R94, R94, 0.5 ;  /* 0x3f0000005e5ee820 */ /* 0x000fe20000400000 */
[----:B------:R-:W-:Y:S01]  /*10600*/  FSETP.GEU.AND P4, PT, R98, -126, PT ;  /* 0xc2fc00006200780b */ /* 0x000fe20003f8e000 */
[--C-:B--2---:R-:W-:Y:S01]  /*10610*/  FFMA R106, R123, UR17, -R15.reuse ;  /* 0x000000117b6a7c23 */ /* 0x104fe2000800080f */
[----:B------:R-:W-:Y:S01]  /*10620*/  FMNMX R103, R113, R12, !PT ;  /* 0x0000000c71677209 */ /* 0x000fe20007800000 */
[----:B------:R-:W-:Y:S02]  /*10630*/  IMAD.SHL.U32 R74, R74, 0x1000000, RZ ;  /* 0x010000004a4a7824 */ /* 0x000fe400078e00ff */
[----:B------:R-:W1:Y:S01]  /*10640*/  MUFU.EX2 R94, R94 ;  /* 0x0000005e005e7308 */ /* 0x000e620000000800 */
[----:B---3--:R-:W-:Y:S01]  /*10650*/  @!P3 FMUL R91, R91, R91 ;  /* 0x0000005b5b5bb220 */ /* 0x008fe20000400000 */
[----:B------:R-:W-:Y:S01]  /*10660*/  FSETP.GEU.AND P3, PT, R114, -126, PT ;  /* 0xc2fc00007200780b */ /* 0x000fe20003f6e000 */
[----:B----4-:R-:W-:-:S01]  /*10670*/  FFMA R110, R127, UR17, -R15 ;  /* 0x000000117f6e7c23 */ /* 0x010fc2000800080f */
[----:B------:R-:W-:Y:S01]  /*10680*/  FMNMX R12, R116, R103, !PT ;  /* 0x00000067740c7209 */ /* 0x000fe20007800000 */
[----:B------:R-:W-:-:S01]  /*10690*/  FFMA R127, R138, UR17, -R15 ;  /* 0x000000118a7f7c23 */ /* 0x000fc2000800080f */
[----:B------:R-:W-:Y:S01]  /*106a0*/  FADD R184, R26, R91 ;  /* 0x0000005b1ab87221 */ /* 0x000fe20000000000 */
[----:B------:R-:W-:Y:S01]  /*106b0*/  F2FP.SATFINITE.E4M3.F32.PACK_AB_MERGE_C R26, RZ, R26, RZ ;  /* 0x0000001aff1a723e */ /* 0x000fe200048070ff */
[----:B------:R-:W-:Y:S01]  /*106c0*/  @!P4 FMUL R98, R98, 0.5 ;  /* 0x3f0000006262c820 */ /* 0x000fe20000400000 */
[----:B-----5:R-:W-:Y:S01]  /*106d0*/  @!P5 FMUL R95, R95, R95 ;  /* 0x0000005f5f5fd220 */ /* 0x020fe20000400000 */
[----:B------:R-:W-:-:S02]  /*106e0*/  FSETP.GEU.AND P5, PT, R118, -126, PT ;  /* 0xc2fc00007600780b */ /* 0x000fc40003fae000 */
[----:B------:R-:W-:Y:S02]  /*106f0*/  FMNMX R103, R117, R12, !PT ;  /* 0x0000000c75677209 */ /* 0x000fe40007800000 */
[----:B------:R-:W2:Y:S01]  /*10700*/  MUFU.EX2 R98, R98 ;  /* 0x0000006200627308 */ /* 0x000ea20000000800 */
[----:B------:R-:W-:Y:S01]  /*10710*/  @!P3 FMUL R114, R114, 0.5 ;  /* 0x3f0000007272b820 */ /* 0x000fe20000400000 */
[----:B------:R-:W-:Y:S01]  /*10720*/  FMNMX R12, R120, R103, !PT ;  /* 0x00000067780c7209 */ /* 0x000fe20007800000 */
[----:B-1----:R-:W-:Y:S01]  /*10730*/  @!P6 FMUL R94, R94, R94 ;  /* 0x0000005e5e5ee220 */ /* 0x002fe20000400000 */
[----:B------:R-:W-:Y:S02]  /*10740*/  FSETP.GEU.AND P6, PT, R102, -126, PT ;  /* 0xc2fc00006600780b */ /* 0x000fe40003fce000 */
[----:B------:R-:W-:Y:S01]  /*10750*/  FMNMX R107, R121, R12, !PT ;  /* 0x0000000c796b7209 */ /* 0x000fe20007800000 */
[----:B------:R-:W-:Y:S01]  /*10760*/  FADD R188, R31, R94 ;  /* 0x0000005e1fbc7221 */ /* 0x000fe20000000000 */
[----:B------:R1:W3:Y:S01]  /*10770*/  MUFU.EX2 R99, R114 ;  /* 0x0000007200637308 */ /* 0x0002e20000000800 */
[----:B------:R-:W-:Y:S01]  /*10780*/  @!P5 FMUL R118, R118, 0.5 ;  /* 0x3f0000007676d820 */ /* 0x000fe20000400000 */
[----:B------:R-:W-:-:S02]  /*10790*/  FMNMX R12, R124, R107, !PT ;  /* 0x0000006b7c0c7209 */ /* 0x000fc40007800000 */
[----:B------:R-:W-:Y:S02]  /*107a0*/  F2FP.SATFINITE.E4M3.F32.PACK_AB_MERGE_C R91, RZ, R91, RZ ;  /* 0x0000005bff5b723e */ /* 0x000fe400048070ff */
[----:B------:R-:W-:Y:S02]  /*107b0*/  FMNMX R107, R125, R12, !PT ;  /* 0x0000000c7d6b7209 */ /* 0x000fe40007800000 */
[----:B------:R4:W5:Y:S01]  /*107c0*/  MUFU.EX2 R103, R118 ;  /* 0x0000007600677308 */ /* 0x0009620000000800 */
[----:B------:R-:W-:Y:S01]  /*107d0*/  @!P6 FMUL R102, R102, 0.5 ;  /* 0x3f0000006666e820 */ /* 0x000fe20000400000 */
[----:B--2---:R-:W-:Y:S01]  /*107e0*/  @!P4 FMUL R98, R98, R98 ;  /* 0x000000626262c220 */ /* 0x004fe20000400000 */
[----:B------:R-:W-:Y:S01]  /*107f0*/  FSETP.GEU.AND P4, PT, R106, -126, PT ;  /* 0xc2fc00006a00780b */ /* 0x000fe20003f8e000 */
[--C-:B-1----:R-:W-:Y:S01]  /*10800*/  FFMA R114, R131, UR17, -R15.reuse ;  /* 0x0000001183727c23 */ /* 0x102fe2000800080f */
[----:B------:R-:W-:Y:S02]  /*10810*/  FMNMX R12, R128, R107, !PT ;  /* 0x0000006b800c7209 */ /* 0x000fe40007800000 */
[----:B------:R-:W-:Y:S01]  /*10820*/  F2FP.SATFINITE.E4M3.F32.PACK_AB_MERGE_C R31, RZ, R31, RZ ;  /* 0x0000001fff1f723e */ /* 0x000fe200048070ff */
[----:B------:R-:W1:Y:S01]  /*10830*/  MUFU.EX2 R102, R102 ;  /* 0x0000006600667308 */ /* 0x000e620000000800 */
[----:B---3--:R-:W-:Y:S01]  /*10840*/  @!P3 FMUL R99, R99, R99 ;  /* 0x000000636363b220 */ /* 0x008fe20000400000 */
[----:B------:R-:W-:Y:S01]  /*10850*/  FSETP.GEU.AND P3, PT, R122, -126, PT ;  /* 0xc2fc00007a00780b */ /* 0x000fe20003f6e000 */
[----:B----4-:R-:W-:-:S01]  /*10860*/  FFMA R118, R135, UR17, -R15 ;  /* 0x0000001187767c23 */ /* 0x010fc2000800080f */
[----:B------:R-:W-:Y:S01]  /*10870*/  FMNMX R111, R129, R12, !PT ;  /* 0x0000000c816f7209 */ /* 0x000fe20007800000 */
[----:B------:R-:W-:-:S01]  /*10880*/  FADD R186, R34, R99 ;  /* 0x0000006322ba7221 */ /* 0x000fc20000000000 */
[----:B------:R-:W-:-:S02]  /*10890*/  F2FP.SATFINITE.E4M3.F32.PACK_AB_MERGE_C R99, RZ, R99, RZ ;  /* 0x00000063ff63723e */ /* 0x000fc400048070ff */
[----:B------:R-:W-:Y:S01]  /*108a0*/  @!P4 FMUL R106, R106, 0.5 ;  /* 0x3f0000006a6ac820 */ /* 0x000fe20000400000 */
[----:B-----5:R-:W-:Y:S01]  /*108b0*/  @!P5 FMUL R103, R103, R103 ;  /* 0x000000676767d220 */ /* 0x020fe20000400000 */
        /* <DEDUP_REMOVED lines=8> */
[----:B------:R-:W1:Y:S01]  /*10940*/  MUFU.EX2 R107, R122 ;  /* 0x0000007a006b7308 */ /* 0x000e620000000800 */
[----:B------:R-:W-:Y:S01]  /*10950*/  @!P5 FMUL R126, R126, 0.5 ;  /* 0x3f0000007e7ed820 */ /* 0x000fe20000400000 */
[----:B------:R-:W-:Y:S02]  /*10960*/  FMNMX R115, R137, R12, !PT ;  /* 0x0000000c89737209 */ /* 0x000fe40007800000 */
[----:B------:R-:W-:Y:S02]  /*10970*/  F2FP.SATFINITE.E4M3.F32.PACK_AB_MERGE_C R34, RZ, R34, RZ ;  /* 0x00000022ff22723e */ /* 0x000fe400048070ff */
[----:B------:R-:W-:Y:S02]  /*10980*/  FMNMX R12, R140, R115, !PT ;  /* 0x000000738c0c7209 */ /* 0x000fe40007800000 */
[----:B------:R3:W4:Y:S01]  /*10990*/  MUFU.EX2 R111, R126 ;  /* 0x0000007e006f7308 */ /* 0x0007220000000800 */
[----:B------:R-:W-:Y:S01]  /*109a0*/  @!P6 FMUL R110, R110, 0.5 ;  /* 0x3f0000006e6ee820 */ /* 0x000fe20000400000 */
[----:B--2---:R-:W-:Y:S01]  /*109b0*/  @!P4 FMUL R106, R106, R106 ;  /* 0x0000006a6a6ac220 */ /* 0x004fe20000400000 */
[----:B------:R-:W-:-:S02]  /*109c0*/  FSETP.GEU.AND P4, PT, R114, -126, PT ;  /* 0xc2fc00007200780b */ /* 0x000fc40003f8e000 */
[----:B------:R-:W-:Y:S02]  /*109d0*/  FMNMX R115, R141, R12, !PT ;  /* 0x0000000c8d737209 */ /* 0x000fe40007800000 */
[----:B------:R-:W-:Y:S01]  /*109e0*/  F2FP.SATFINITE.E4M3.F32.PACK_AB_MERGE_C R94, RZ, R94, RZ ;  /* 0x0000005eff5e723e */ /* 0x000fe200048070ff */
[----:B------:R-:W2:Y:S01]  /*109f0*/  MUFU.EX2 R110, R110 ;  /* 0x0000006e006e7308 */ /* 0x000ea20000000800 */
[----:B-1----:R-:W-:Y:S01]  /*10a00*/  @!P3 FMUL R107, R107, R107 ;  /* 0x0000006b6b6bb220 */ /* 0x002fe20000400000 */
[----:B------:R-:W-:Y:S01]  /*10a10*/  FSETP.GEU.AND P3, PT, R130, -126, PT ;  /* 0xc2fc00008200780b */ /* 0x000fe20003f6e000 */
[----:B---3--:R-:W-:-:S01]  /*10a20*/  FFMA R126, R143, UR17, -R15 ;  /* 0x000000118f7e7c23 */ /* 0x008fc2000800080f */
[----:B------:R-:W-:Y:S02]  /*10a30*/  FMNMX R12, R144, R115, !PT ;  /* 0x00000073900c7209 */ /* 0x000fe40007800000 */
[----:B------:R-:W-:Y:S02]  /*10a40*/  LOP3.LUT R31, R31, 0xffff, RZ, 0xc0, !PT ;  /* 0x0000ffff1f1f7812 */ /* 0x000fe400078ec0ff */
[----:B------:R-:W-:Y:S01]  /*10a50*/  FMNMX R119, R145, R12, !PT ;  /* 0x0000000c91777209 */ /* 0x000fe20007800000 */
[----:B----4-:R-:W-:Y:S01]  /*10a60*/  @!P5 FMUL R111, R111, R111 ;  /* 0x0000006f6f6fd220 */ /* 0x010fe20000400000 */
[----:B------:R-:W-:Y:S01]  /*10a70*/  FSETP.GEU.AND P5, PT, R134, -126, PT ;  /* 0xc2fc00008600780b */ /* 0x000fe20003fae000 */
[----:B------:R-:W-:Y:S01]  /*10a80*/  @!P4 FMUL R114, R114, 0.5 ;  /* 0x3f0000007272c820 */ /* 0x000fe20000400000 */
[----:B------:R-:W-:-:S02]  /*10a90*/  FMNMX R12, R148, R119, !PT ;  /* 0x00000077940c7209 */ /* 0x000fc40007800000 */
[----:B------:R-:W-:Y:S01]  /*10aa0*/  LOP3.LUT R94, R94, 0xffff, RZ, 0xc0, !PT ;  /* 0x0000ffff5e5e7812 */ /* 0x000fe200078ec0ff */
[----:B------:R-:W-:Y:S01]  /*10ab0*/  @!P3 FMUL R130, R130, 0.5 ;  /* 0x3f0000008282b820 */ /* 0x000fe20000400000 */
[----:B------:R-:W-:Y:S01]  /*10ac0*/  FMNMX R12, R149, R12, !PT ;  /* 0x0000000c950c7209 */ /* 0x000fe20007800000 */
[----:B--2---:R-:W-:Y:S01]  /*10ad0*/  @!P6 FMUL R110, R110, R110 ;  /* 0x0000006e6e6ee220 */ /* 0x004fe20000400000 */
[----:B------:R-:W-:Y:S01]  /*10ae0*/  FSETP.GEU.AND P6, PT, R118, -126, PT ;  /* 0xc2fc00007600780b */ /* 0x000fe20003fce000 */
[----:B------:R-:W1:Y:S02]  /*10af0*/  MUFU.EX2 R115, R130 ;  /* 0x0000008200737308 */ /* 0x000e640000000800 */
[----:B------:R-:W2:Y:S02]  /*10b00*/  SHFL.BFLY PT, R123, R12, 0x1, 0x1f ;  /* 0x0c201f000c7b7f89 */ /* 0x000ea400000e0000 */
[----:B------:R-:W-:-:S04]  /*10b10*/  @!P5 FMUL R134, R134, 0.5 ;  /* 0x3f0000008686d820 */ /* 0x000fc80000400000 */
[----:B------:R-:W3:Y:S04]  /*10b20*/  MUFU.EX2 R114, R114 ;  /* 0x0000007200727308 */ /* 0x000ee80000000800 */
[----:B------:R-:W-:-:S04]  /*10b30*/  @!P6 FMUL R118, R118, 0.5 ;  /* 0x3f0000007676e820 */ /* 0x000fc80000400000 */
        /* <DEDUP_REMOVED lines=16> */
[----:B------:R-:W-:-:S01]  /*10c40*/  FADD R196, R55, R118 ;  /* 0x0000007637c47221 */ /* 0x000fc20000000000 */
[----:B------:R-:W-:Y:S01]  /*10c50*/  @!P5 FMUL R142, R142, 0.5 ;  /* 0x3f0000008e8ed820 */ /* 0x000fe20000400000 */
[----:B------:R-:W-:Y:S02]  /*10c60*/  F2FP.SATFINITE.E4M3.F32.PACK_AB_MERGE_C R118, RZ, R118, RZ ;  /* 0x00000076ff76723e */ /* 0x000fe400048070ff */
[----:B------:R-:W-:Y:S02]  /*10c70*/  F2FP.SATFINITE.E4M3.F32.PACK_AB_MERGE_C R55, RZ, R55, RZ ;  /* 0x00000037ff37723e */ /* 0x000fe400048070ff */
[----:B------:R-:W-:Y:S01]  /*10c80*/  LOP3.LUT R118, R118, 0xffff, RZ, 0xc0, !PT ;  /* 0x0000ffff76767812 */ /* 0x000fe200078ec0ff */
[----:B------:R-:W4:Y:S01]  /*10c90*/  MUFU.EX2 R123, R142 ;  /* 0x0000008e007b7308 */ /* 0x000f220000000800 */
[----:B---3--:R-:W-:Y:S01]  /*10ca0*/  @!P3 FMUL R127, R127, R127 ;  /* 0x0000007f7f7fb220 */ /* 0x008fe20000400000 */
[----:B------:R-:W-:Y:S01]  /*10cb0*/  @!P6 FMUL R126, R126, 0.5 ;  /* 0x3f0000007e7ee820 */ /* 0x000fe20000400000 */
[----:B------:R-:W-:Y:S01]  /*10cc0*/  FSETP.GEU.AND P3, PT, R146, -126, PT ;  /* 0xc2fc00009200780b */ /* 0x000fe20003f6e000 */
[----:B------:R-:W-:Y:S01]  /*10cd0*/  IMAD.SHL.U32 R118, R118, 0x1000000, RZ ;  /* 0x0100000076767824 */ /* 0x000fe200078e00ff */
[----:B------:R-:W-:-:S02]  /*10ce0*/  LOP3.LUT R55, R55, 0xffff, RZ, 0xc0, !PT ;  /* 0x0000ffff37377812 */ /* 0x000fc400078ec0ff */
[----:B--2---:R-:W-:Y:S01]  /*10cf0*/  FMNMX R12, R12, R131, !PT ;  /* 0x000000830c0c7209 */ /* 0x004fe20007800000 */
        /* <DEDUP_REMOVED lines=13> */
[----:B------:R2:W4:Y:S01]  /*10dd0*/  MUFU.EX2 R130, R147 ;  /* 0x0000009300827308 */ /* 0x0005220000000800 */
[----:B------:R-:W-:-:S02]  /*10de0*/  FADD R10, -R135, R10 ;  /* 0x0000000a870a7221 */ /* 0x000fc40000000100 */
[--C-:B------:R-:W-:Y:S01]  /*10df0*/  FFMA R139, R13, UR17, -R138.reuse ;  /* 0x000000110d8b7c23 */ /* 0x100fe2000800088a */
[----:B------:R-:W-:-:S01]  /*10e00*/  FFMA R142, R25, UR17, -R138 ;  /* 0x00000011198e7c23 */ /* 0x000fc2000800088a */
[--C-:B------:R-:W-:Y:S01]  /*10e10*/  FFMA R143, R28, UR17, -R138.reuse ;  /* 0x000000111c8f7c23 */ /* 0x100fe2000800088a */
[----:B-1----:R-:W-:-:S01]  /*10e20*/  FFMA R146, R29, UR17, -R138 ;  /* 0x000000111d927c23 */ /* 0x002fc2000800088a */
[--C-:B------:R-:W-:Y:S01]  /*10e30*/  FFMA R125, R125, UR17, -R138.reuse ;  /* 0x000000117d7d7c23 */ /* 0x100fe2000800088a */
[----:B------:R-:W-:-:S01]  /*10e40*/  FFMA R193, R133, UR17, -R138 ;  /* 0x0000001185c17c23 */ /* 0x000fc2000800088a */
[----:B------:R-:W-:Y:S01]  /*10e50*/  @!P5 FMUL R151, R151, 0.5 ;  /* 0x3f0000009797d820 */ /* 0x000fe20000400000 */
[----:B---3--:R-:W-:Y:S01]  /*10e60*/  @!P3 FMUL R131, R131, R131 ;  /* 0x000000838383b220 */ /* 0x008fe20000400000 */
[----:B------:R-:W-:Y:S01]  /*10e70*/  @!P6 FMUL R150, R150, 0.5 ;  /* 0x3f0000009696e820 */ /* 0x000fe20000400000 */
[----:B------:R-:W-:Y:S01]  /*10e80*/  FSETP.GEU.AND P3, PT, R139, -126, PT ;  /* 0xc2fc00008b00780b */ /* 0x000fe20003f6e000 */
[----:B------:R1:W3:Y:S01]  /*10e90*/  MUFU.EX2 R134, R151 ;  /* 0x0000009700867308 */ /* 0x0002e20000000800 */
[----:B--2---:R-:W-:-:S01]  /*10ea0*/  FFMA R147, R32, UR17, -R138 ;  /* 0x0000001120937c23 */ /* 0x004fc2000800088a */
[--C-:B------:R-:W-:Y:S01]  /*10eb0*/  FFMA R133, R140, UR17, -R138.reuse ;  /* 0x000000118c857c23 */ /* 0x100fe2000800088a */
[----:B------:R-:W-:-:S01]  /*10ec0*/  FFMA R140, R141, UR17, -R138 ;  /* 0x000000118d8c7c23 */ /* 0x000fc2000800088a */
[----:B----4-:R-:W-:Y:S01]  /*10ed0*/  @!P4 FMUL R130, R130, R130 ;  /* 0x000000828282c220 */ /* 0x010fe20000400000 */
[----:B------:R-:W-:Y:S01]  /*10ee0*/  FSETP.GEU.AND P4, PT, R142, -126, PT ;  /* 0xc2fc00008e00780b */ /* 0x000fe20003f8e000 */
[----:B------:R-:W-:Y:S01]  /*10ef0*/  FFMA R135, R148, UR17, -R138 ;  /* 0x0000001194877c23 */ /* 0x000fe2000800088a */
[----:B------:R-:W-:-:S01]  /*10f00*/  FADD R148, R42, R107 ;  /* 0x0000006b2a947221 */ /* 0x000fc20000000000 */
[----:B------:R2:W4:Y:S01]  /*10f10*/  MUFU.EX2 R13, R150 ;  /* 0x00000096000d7308 */ /* 0x0005220000000800 */
[----:B------:R-:W-:-:S01]  /*10f20*/  FADD R141, R43, R106 ;  /* 0x0000006a2b8d7221 */ /* 0x000fc20000000000 */
[----:B-1----:R-:W-:Y:S01]  /*10f30*/  FADD R151, R67, R130 ;  /* 0x0000008243977221 */ /* 0x002fe20000000000 */
[----:B------:R-:W-:Y:S01]  /*10f40*/  F2FP.SATFINITE.E4M3.F32.PACK_AB_MERGE_C R42, RZ, R42, RZ ;  /* 0x0000002aff2a723e */ /* 0x000fe200048070ff */
[----:B------:R-:W-:Y:S01]  /*10f50*/  @!P3 FMUL R139, R139, 0.5 ;  /* 0x3f0000008b8bb820 */ /* 0x000fe20000400000 */
[----:B------:R-:W-:-:S01]  /*10f60*/  FADD R190, R190, R141 ;  /* 0x0000008dbebe7221 */ /* 0x000fc20000000000 */
[----:B------:R-:W-:Y:S01]  /*10f70*/  FADD R141, R30, R95 ;  /* 0x0000005f1e8d7221 */ /* 0x000fe20000000000 */
[----:B------:R-:W-:Y:S01]  /*10f80*/  FMUL R10, R10, UR17 ;  /* 0x000000110a0a7c20 */ /* 0x000fe20008400000 */
[----:B------:R1:W5:Y:S01]  /*10f90*/  MUFU.EX2 R15, R139 ;  /* 0x0000008b000f7308 */ /* 0x0003620000000800 */
[----:B---3--:R-:W-:Y:S01]  /*10fa0*/  @!P5 FMUL R134, R134, R134 ;  /* 0x000000868686d220 */ /* 0x008fe20000400000 */
[----:B------:R-:W-:Y:S01]  /*10fb0*/  @!P4 FMUL R142, R142, 0.5 ;  /* 0x3f0000008e8ec820 */ /* 0x000fe20000400000 */
[----:B------:R-:W-:Y:S01]  /*10fc0*/  FSETP.GEU.AND P5, PT, R146, -126, PT ;  /* 0xc2fc00009200780b */ /* 0x000fe20003fae000 */
[----:B--2---:R-:W-:Y:S01]  /*10fd0*/  FADD R150, R23, R86 ;  /* 0x0000005617967221 */ /* 0x004fe20000000000 */
[----:B------:R-:W-:-:S01]  /*10fe0*/  FADD R189, R71, R134 ;  /* 0x0000008647bd7221 */ /* 0x000fc20000000000 */
[----:B------:R-:W-:-:S02]  /*10ff0*/  F2FP.SATFINITE.E4M3.F32.PACK_AB_MERGE_C R130, RZ, R130, RZ ;  /* 0x00000082ff82723e */ /* 0x000fc400048070ff */
[----:B------:R2:W3:Y:S01]  /*11000*/  MUFU.EX2 R25, R142 ;  /* 0x0000008e00197308 */ /* 0x0004e20000000800 */
[----:B----4-:R-:W-:Y:S01]  /*11010*/  @!P6 FMUL R13, R13, R13 ;  /* 0x0000000d0d0de220 */ /* 0x010fe20000400000 */
[----:B------:R-:W-:Y:S01]  /*11020*/  FSETP.GEU.AND P6, PT, R143, -126, PT ;  /* 0xc2fc00008f00780b */ /* 0x000fe20003fce000 */
[----:B-1----:R-:W-:-:S01]  /*11030*/  FFMA R139, R33, UR17, -R138 ;  /* 0x00000011218b7c23 */ /* 0x002fc2000800088a */
[----:B------:R-:W-:Y:S02]  /*11040*/  F2FP.SATFINITE.E4M3.F32.PACK_AB_MERGE_C R23, RZ, R23, RZ ;  /* 0x00000017ff17723e */ /* 0x000fe400048070ff */
[----:B------:R-:W-:Y:S02]  /*11050*/  F2FP.SATFINITE.E4M3.F32.PACK_AB_MERGE_C R30, RZ, R30, RZ ;  /* 0x0000001eff1e723e */ /* 0x000fe400048070ff */
[----:B------:R-:W-:Y:S01]  /*11060*/  @!P5 FMUL R146, R146, 0.5 ;  /* 0x3f0000009292d820 */ /* 0x000fe20000400000 */
[----:B-----5:R-:W-:Y:S01]  /*11070*/  @!P3 FMUL R15, R15, R15 ;  /* 0x0000000f0f0fb220 */ /* 0x020fe20000400000 */
[----:B------:R-:W-:Y:S01]  /*11080*/  FSETP.GEU.AND P3, PT, R147, -126, PT ;  /* 0xc2fc00009300780b */ /* 0x000fe20003f6e000 */
[----:B--2---:R-:W-:-:S01]  /*11090*/  FFMA R142, R36, UR17, -R138 ;  /* 0x00000011248e7c23 */ /* 0x004fc2000800088a */
[----:B------:R1:W2:Y:S01]  /*110a0*/  MUFU.EX2 R29, R146 ;  /* 0x00000092001d7308 */ /* 0x0002a20000000800 */
[----:B------:R-:W-:Y:S01]  /*110b0*/  F2FP.SATFINITE.E4M3.F32.PACK_AB_MERGE_C R95, RZ, R95, RZ ;  /* 0x0000005fff5f723e */ /* 0x000fe200048070ff */
[----:B------:R-:W-:-:S02]  /*110c0*/  IMAD.U32 R30, R30, 0x10000, RZ ;  /* 0x000100001e1e7824 */ /* 0x000fc400078e00ff */
[----:B------:R-:W-:Y:S01]  /*110d0*/  @!P6 FMUL R143, R143, 0.5 ;  /* 0x3f0000008f8fe820 */ /* 0x000fe20000400000 */
[----:B------:R-:W-:Y:S01]  /*110e0*/  LOP3.LUT R130, R130, 0xffff, RZ, 0xc0, !PT ;  /* 0x0000ffff82827812 */ /* 0x000fe200078ec0ff */
[----:B---3--:R-:W-:Y:S01]  /*110f0*/  @!P4 FMUL R25, R25, R25 ;  /* 0x000000191919c220 */ /* 0x008fe20000400000 */
[----:B------:R-:W-:Y:S01]  /*11100*/  FSETP.GEU.AND P4, PT, R139, -126, PT ;  /* 0xc2fc00008b00780b */ /* 0x000fe20003f8e000 */
[----:B------:R-:W-:Y:S01]  /*11110*/  IMAD.U32 R95, R95, 0x10000, RZ ;  /* 0x000100005f5f7824 */ /* 0x000fe200078e00ff */
[----:B------:R3:W4:Y:S01]  /*11120*/  MUFU.EX2 R28, R143 ;  /* 0x0000008f001c7308 */ /* 0x0007220000000800 */
[----:B-1----:R-:W-:-:S01]  /*11130*/  FFMA R146, R40, UR17, -R138 ;  /* 0x0000001128927c23 */ /* 0x002fc2000800088a */
[----:B------:R-:W-:Y:S01]  /*11140*/  F2FP.SATFINITE.E4M3.F32.PACK_AB_MERGE_C R86, RZ, R86, RZ ;  /* 0x00000056ff56723e */ /* 0x000fe200048070ff */
[----:B------:R-:W-:Y:S01]  /*11150*/  @!P3 FMUL R147, R147, 0.5 ;  /* 0x3f0000009393b820 */ /* 0x000fe20000400000 */
[----:B------:R-:W-:Y:S02]  /*11160*/  F2FP.SATFINITE.E4M3.F32.PACK_AB_MERGE_C R43, RZ, R43, RZ ;  /* 0x0000002bff2b723e */ /* 0x000fe400048070ff */
[----:B------:R-:W-:-:S02]  /*11170*/  F2FP.SATFINITE.E4M3.F32.PACK_AB_MERGE_C R67, RZ, R67, RZ ;  /* 0x00000043ff43723e */ /* 0x000fc400048070ff */
[----:B------:R1:W5:Y:S01]  /*11180*/  MUFU.EX2 R32, R147 ;  /* 0x0000009300207308 */ /* 0x0003620000000800 */
[----:B---3--:R-:W-:-:S01]  /*11190*/  FFMA R143, R37, UR17, -R138 ;  /* 0x00000011258f7c23 */ /* 0x008fc2000800088a */
[----:B--2---:R-:W-:Y:S01]  /*111a0*/  @!P5 FMUL R29, R29, R29 ;  /* 0x0000001d1d1dd220 */ /* 0x004fe20000400000 */
[----:B------:R-:W-:Y:S01]  /*111b0*/  @!P4 FMUL R139, R139, 0.5 ;  /* 0x3f0000008b8bc820 */ /* 0x000fe20000400000 */
[----:B------:R-:W-:Y:S02]  /*111c0*/  F2FP.SATFINITE.E4M3.F32.PACK_AB_MERGE_C R71, RZ, R71, RZ ;  /* 0x00000047ff47723e */ /* 0x000fe400048070ff */
[----:B------:R-:W-:Y:S02]  /*111d0*/  FSETP.GEU.AND P5, PT, R143, -126, PT ;  /* 0xc2fc00008f00780b */ /* 0x000fe40003fae000 */
[----:B------:R2:W3:Y:S01]  /*111e0*/  MUFU.EX2 R33, R139 ;  /* 0x0000008b00217308 */ /* 0x0004e20000000800 */
[----:B----4-:R-:W-:Y:S01]  /*111f0*/  @!P6 FMUL R28, R28, R28 ;  /* 0x0000001c1c1ce220 */ /* 0x010fe20000400000 */
[----:B------:R-:W-:Y:S01]  /*11200*/  FSETP.GEU.AND P6, PT, R142, -126, PT ;  /* 0xc2fc00008e00780b */ /* 0x000fe20003fce000 */
[----:B-1----:R-:W-:-:S01]  /*11210*/  FFMA R147, R41, UR17, -R138 ;  /* 0x0000001129937c23 */ /* 0x002fc2000800088a */
[----:B------:R-:W-:-:S02]  /*11220*/  F2FP.SATFINITE.E4M3.F32.PACK_AB_MERGE_C R107, RZ, R107, RZ ;  /* 0x0000006bff6b723e */ /* 0x000fc400048070ff */
[----:B------:R-:W-:Y:S02]  /*11230*/  F2FP.SATFINITE.E4M3.F32.PACK_AB_MERGE_C R106, RZ, R106, RZ ;  /* 0x0000006aff6a723e */ /* 0x000fe400048070ff */
[----:B------:R-:W-:Y:S01]  /*11240*/  F2FP.SATFINITE.E4M3.F32.PACK_AB_MERGE_C R134, RZ, R134, RZ ;  /* 0x00000086ff86723e */ /* 0x000fe200048070ff */
[----:B-----5:R-:W-:Y:S01]  /*11250*/  @!P3 FMUL R32, R32, R32 ;  /* 0x000000202020b220 */ /* 0x020fe20000400000 */
[----:B------:R-:W-:Y:S01]  /*11260*/  FSETP.GEU.AND P3, PT, R146, -126, PT ;  /* 0xc2fc00009200780b */ /* 0x000fe20003f6e000 */
[----:B------:R-:W-:Y:S01]  /*11270*/  @!P5 FMUL R143, R143, 0.5 ;  /* 0x3f0000008f8fd820 */ /* 0x000fe20000400000 */
[----:B--2---:R-:W-:Y:S01]  /*11280*/  FFMA R139, R44, UR17, -R138 ;  /* 0x000000112c8b7c23 */ /* 0x004fe2000800088a */
[----:B------:R-:W-:Y:S01]  /*11290*/  LOP3.LUT R43, R43, 0xffff, RZ, 0xc0, !PT ;  /* 0x0000ffff2b2b7812 */ /* 0x000fe200078ec0ff */
[----:B------:R-:W-:Y:S02]  /*112a0*/  IMAD.U32 R107, R107, 0x10000, RZ ;  /* 0x000100006b6b7824 */ /* 0x000fe400078e00ff */
[----:B------:R-:W-:Y:S01]  /*112b0*/  @!P6 FMUL R142, R142, 0.5 ;  /* 0x3f0000008e8ee820 */ /* 0x000fe20000400000 */
[----:B------:R1:W2:Y:S01]  /*112c0*/  MUFU.EX2 R37, R143 ;  /* 0x0000008f00257308 */ /* 0x0002a20000000800 */
[----:B---3--:R-:W-:Y:S01]  /*112d0*/  @!P4 FMUL R33, R33, R33 ;  /* 0x000000212121c220 */ /* 0x008fe20000400000 */
[----:B------:R-:W-:Y:S01]  /*112e0*/  FSETP.GEU.AND P4, PT, R147, -126, PT ;  /* 0xc2fc00009300780b */ /* 0x000fe20003f8e000 */
[----:B------:R-:W-:Y:S01]  /*112f0*/  IMAD.SHL.U32 R43, R43, 0x1000000, RZ ;  /* 0x010000002b2b7824 */ /* 0x000fe200078e00ff */
[----:B------:R-:W-:-:S02]  /*11300*/  LOP3.LUT R67, R67, 0xffff, RZ, 0xc0, !PT ;  /* 0x0000ffff43437812 */ /* 0x000fc400078ec0ff */
[----:B------:R-:W-:Y:S01]  /*11310*/  LOP3.LUT R71, R71, 0xffff, RZ, 0xc0, !PT ;  /* 0x0000ffff47477812 */ /* 0x000fe200078ec0ff */
[----:B------:R-:W-:Y:S01]  /*11320*/  @!P3 FMUL R146, R146, 0.5 ;  /* 0x3f0000009292b820 */ /* 0x000fe20000400000 */
[----:B------:R3:W4:Y:S01]  /*11330*/  MUFU.EX2 R36, R142 ;  /* 0x0000008e00247308 */ /* 0x0007220000000800 */
[----:B-1----:R-:W-:-:S01]  /*11340*/  FFMA R143, R48, UR17, -R138 ;  /* 0x00000011308f7c23 */ /* 0x002fc2000800088a */
[----:B------:R-:W-:Y:S01]  /*11350*/  LOP3.LUT R106, R106, 0xffff, RZ, 0xc0, !PT ;  /* 0x0000ffff6a6a7812 */ /* 0x000fe200078ec0ff */
[----:B------:R-:W-:Y:S01]  /*11360*/  IMAD.SHL.U32 R71, R71, 0x1000000, RZ ;  /* 0x0100000047477824 */ /* 0x000fe200078e00ff */
[----:B------:R-:W-:-:S03]  /*11370*/  LOP3.LUT R134, R134, 0xffff, RZ, 0xc0, !PT ;  /* 0x0000ffff86867812 */ /* 0x000fc600078ec0ff */
[----:B------:R-:W-:Y:S01]  /*11380*/  @!P4 FMUL R147, R147, 0.5 ;  /* 0x3f0000009393c820 */ /* 0x000fe20000400000 */
[----:B------:R1:W5:Y:S01]  /*11390*/  MUFU.EX2 R40, R146 ;  /* 0x0000009200287308 */ /* 0x0003620000000800 */
[----:B---3--:R-:W-:-:S01]  /*113a0*/  FFMA R142, R45, UR17, -R138 ;  /* 0x000000112d8e7c23 */ /* 0x008fc2000800088a */
[----:B--2---:R-:W-:Y:S01]  /*113b0*/  @!P5 FMUL R37, R37, R37 ;  /* 0x000000252525d220 */ /* 0x004fe20000400000 */
[----:B------:R-:W-:-:S03]  /*113c0*/  IMAD.SHL.U32 R134, R134, 0x1000000, RZ ;  /* 0x0100000086867824 */ /* 0x000fc600078e00ff */
[----:B------:R-:W-:Y:S02]  /*113d0*/  FSETP.GEU.AND P5, PT, R142, -126, PT ;  /* 0xc2fc00008e00780b */ /* 0x000fe40003fae000 */
[----:B------:R2:W3:Y:S01]  /*113e0*/  MUFU.EX2 R41, R147 ;  /* 0x0000009300297308 */ /* 0x0004e20000000800 */
[----:B----4-:R-:W-:Y:S01]  /*113f0*/  @!P6 FMUL R36, R36, R36 ;  /* 0x000000242424e220 */ /* 0x010fe20000400000 */
[----:B------:R-:W-:Y:S01]  /*11400*/  FSETP.GEU.AND P6, PT, R139, -126, PT ;  /* 0xc2fc00008b00780b */ /* 0x000fe20003fce000 */
[----:B-1----:R-:W-:-:S01]  /*11410*/  FFMA R146, R49, UR17, -R138 ;  /* 0x0000001131927c23 */ /* 0x002fc2000800088a */
[----:B-----5:R-:W-:Y:S01]  /*11420*/  @!P3 FMUL R40, R40, R40 ;  /* 0x000000282828b220 */ /* 0x020fe20000400000 */
[----:B------:R-:W-:-:S06]  /*11430*/  FSETP.GEU.AND P3, PT, R143, -126, PT ;  /* 0xc2fc00008f00780b */ /* 0x000fcc0003f6e000 */
[----:B------:R-:W-:Y:S01]  /*11440*/  @!P5 FMUL R142, R142, 0.5 ;  /* 0x3f0000008e8ed820 */ /* 0x000fe20000400000 */
[----:B--2---:R-:W-:-:S03]  /*11450*/  FFMA R147, R52, UR17, -R138 ;  /* 0x0000001134937c23 */ /* 0x004fc6000800088a */
[----:B------:R-:W-:Y:S01]  /*11460*/  @!P6 FMUL R139, R139, 0.5 ;  /* 0x3f0000008b8be820 */ /* 0x000fe20000400000 */
[----:B------:R1:W2:Y:S01]  /*11470*/  MUFU.EX2 R45, R142 ;  /* 0x0000008e002d7308 */ /* 0x0002a20000000800 */
[----:B---3--:R-:W-:Y:S01]  /*11480*/  @!P4 FMUL R41, R41, R41 ;  /* 0x000000292929c220 */ /* 0x008fe20000400000 */
[----:B------:R-:W-:Y:S01]  /*11490*/  FSETP.GEU.AND P4, PT, R146, -126, PT ;  /* 0xc2fc00009200780b */ /* 0x000fe20003f8e000 */
[----:B------:R-:W-:-:S05]  /*114a0*/  @!P3 FMUL R143, R143, 0.5 ;  /* 0x3f0000008f8fb820 */ /* 0x000fca0000400000 */
        /* <DEDUP_REMOVED lines=114> */
[----:B--2---:R-:W-:-:S01]  /*11bd0*/  FFMA R146, R100, UR17, -R138 ;  /* 0x0000001164927c23 */ /* 0x004fc2000800088a */
[----:B------:R-:W-:Y:S01]  /*11be0*/  FADD R187, R15, R88 ;  /* 0x000000580fbb7221 */ /* 0x000fe20000000000 */
[----:B------:R-:W-:Y:S01]  /*11bf0*/  F2FP.SATFINITE.E4M3.F32.PACK_AB_MERGE_C R15, RZ, R15, RZ ;  /* 0x0000000fff0f723e */ /* 0x000fe200048070ff */
[----:B------:R-:W-:Y:S01]  /*11c00*/  @!P6 FMUL R147, R147, 0.5 ;  /* 0x3f0000009393e820 */ /* 0x000fe20000400000 */
[----:B------:R1:W2:Y:S01]  /*11c10*/  MUFU.EX2 R96, R139 ;  /* 0x0000008b00607308 */ /* 0x0002a20000000800 */
[----:B---3--:R-:W-:Y:S01]  /*11c20*/  @!P4 FMUL R92, R92, R92 ;  /* 0x0000005c5c5cc220 */ /* 0x008fe20000400000 */
[----:B------:R-:W-:Y:S02]  /*11c30*/  FSETP.GEU.AND P4, PT, R143, -126, PT ;  /* 0xc2fc00008f00780b */ /* 0x000fe40003f8e000 */
[----:B------:R-:W-:Y:S02]  /*11c40*/  LOP3.LUT R15, R15, 0xff, RZ, 0xc0, !PT ;  /* 0x000000ff0f0f7812 */ /* 0x000fe400078ec0ff */
[----:B------:R-:W-:Y:S01]  /*11c50*/  F2FP.SATFINITE.E4M3.F32.PACK_AB_MERGE_C R88, RZ, R88, RZ ;  /* 0x00000058ff58723e */ /* 0x000fe200048070ff */
[----:B------:R-:W-:Y:S01]  /*11c60*/  @!P3 FMUL R142, R142, 0.5 ;  /* 0x3f0000008e8eb820 */ /* 0x000fe20000400000 */
        /* <DEDUP_REMOVED lines=10> */
[----:B-1----:R-:W-:-:S02]  /*11d10*/  FFMA R142, R105, UR17, -R138 ;  /* 0x00000011698e7c23 */ /* 0x002fc4000800088a */
[----:B------:R-:W-:Y:S01]  /*11d20*/  FADD R191, R28, R89 ;  /* 0x000000591cbf7221 */ /* 0x000fe20000000000 */
[----:B------:R-:W-:Y:S01]  /*11d30*/  F2FP.SATFINITE.E4M3.F32.PACK_AB_MERGE_C R89, RZ, R89, RZ ;  /* 0x00000059ff59723e */ /* 0x000fe200048070ff */
[----:B-----5:R-:W-:Y:S01]  /*11d40*/  @!P3 FMUL R93, R93, R93 ;  /* 0x0000005d5d5db220 */ /* 0x020fe20000400000 */
[----:B------:R-:W-:-:S03]  /*11d50*/  FSETP.GEU.AND P3, PT, R139, -126, PT ;  /* 0xc2fc00008b00780b */ /* 0x000fc60003f6e000 */
[----:B------:R-:W-:Y:S01]  /*11d60*/  @!P5 FMUL R147, R147, 0.5 ;  /* 0x3f0000009393d820 */ /* 0x000fe20000400000 */
[----:B--2---:R-:W-:-:S03]  /*11d70*/  FFMA R143, R108, UR17, -R138 ;  /* 0x000000116c8f7c23 */ /* 0x004fc6000800088a */
[----:B------:R-:W-:Y:S01]  /*11d80*/  @!P6 FMUL R146, R146, 0.5 ;  /* 0x3f0000009292e820 */ /* 0x000fe20000400000 */
[----:B------:R1:W2:Y:S01]  /*11d90*/  MUFU.EX2 R104, R147 ;  /* 0x0000009300687308 */ /* 0x0002a20000000800 */
[----:B---3--:R-:W-:Y:S01]  /*11da0*/  @!P4 FMUL R100, R100, R100 ;  /* 0x000000646464c220 */ /* 0x008fe20000400000 */
[----:B------:R-:W-:-:S03]  /*11db0*/  FSETP.GEU.AND P4, PT, R142, -126, PT ;  /* 0xc2fc00008e00780b */ /* 0x000fc60003f8e000 */
[----:B------:R-:W-:-:S03]  /*11dc0*/  @!P3 FMUL R139, R139, 0.5 ;  /* 0x3f0000008b8bb820 */ /* 0x000fc60000400000 */
        /* <DEDUP_REMOVED lines=26> */
[----:B------:R-:W-:Y:S01]  /*11f70*/  FSETP.GEU.AND P5, PT, R143, -126, PT ;  /* 0xc2fc00008f00780b */ /* 0x000fe20003fae000 */
[----:B------:R-:W-:-:S01]  /*11f80*/  FADD R197, R45, R112 ;  /* 0x000000702dc57221 */ /* 0x000fc20000000000 */
[----:B------:R2:W3:Y:S01]  /*11f90*/  MUFU.EX2 R116, R139 ;  /* 0x0000008b00747308 */ /* 0x0004e20000000800 */
[----:B----4-:R-:W-:Y:S01]  /*11fa0*/  @!P6 FMUL R105, R105, R105 ;  /* 0x000000696969e220 */ /* 0x010fe20000400000 */
[----:B------:R-:W-:Y:S01]  /*11fb0*/  FSETP.GEU.AND P6, PT, R142, -126, PT ;  /* 0xc2fc00008e00780b */ /* 0x000fe20003fce000 */
[----:B-1----:R-:W-:-:S01]  /*11fc0*/  FFMA R147, R121, UR17, -R138 ;  /* 0x0000001179937c23 */ /* 0x002fc2000800088a */
[----:B------:R-:W-:Y:S01]  /*11fd0*/  FFMA R121, R124, UR17, -R138 ;  /* 0x000000117c797c23 */ /* 0x000fe2000800088a */
[----:B------:R-:W-:Y:S02]  /*11fe0*/  F2FP.SATFINITE.E4M3.F32.PACK_AB_MERGE_C R45, RZ, R45, RZ ;  /* 0x0000002dff2d723e */ /* 0x000fe400048070ff */
[----:B------:R-:W-:Y:S01]  /*11ff0*/  F2FP.SATFINITE.E4M3.F32.PACK_AB_MERGE_C R112, RZ, R112, RZ ;  /* 0x00000070ff70723e */ /* 0x000fe200048070ff */
[----:B-----5:R-:W-:Y:S01]  /*12000*/  @!P3 FMUL R109, R109, R109 ;  /* 0x0000006d6d6db220 */ /* 0x020fe20000400000 */
[----:B------:R-:W-:-:S02]  /*12010*/  FSETP.GEU.AND P3, PT, R146, -126, PT ;  /* 0xc2fc00009200780b */ /* 0x000fc40003f6e000 */
[----:B------:R-:W-:Y:S01]  /*12020*/  @!P5 FMUL R143, R143, 0.5 ;  /* 0x3f0000008f8fd820 */ /* 0x000fe20000400000 */
[----:B--2---:R-:W-:-:S03]  /*12030*/  FFMA R139, R128, UR17, -R138 ;  /* 0x00000011808b7c23 */ /* 0x004fc6000800088a */
[----:B------:R-:W-:Y:S01]  /*12040*/  @!P6 FMUL R142, R142, 0.5 ;  /* 0x3f0000008e8ee820 */ /* 0x000fe20000400000 */
[----:B------:R1:W2:Y:S01]  /*12050*/  MUFU.EX2 R120, R143 ;  /* 0x0000008f00787308 */ /* 0x0002a20000000800 */
[----:B---3--:R-:W-:Y:S01]  /*12060*/  @!P4 FMUL R116, R116, R116 ;  /* 0x000000747474c220 */ /* 0x008fe20000400000 */
[----:B------:R-:W-:-:S04]  /*12070*/  FSETP.GEU.AND P4, PT, R147, -126, PT ;  /* 0xc2fc00009300780b */ /* 0x000fc80003f8e000 */
[----:B------:R-:W-:Y:S02]  /*12080*/  @!P3 FMUL R146, R146, 0.5 ;  /* 0x3f0000009292b820 */ /* 0x000fe40000400000 */
[----:B------:R3:W4:Y:S01]  /*12090*/  MUFU.EX2 R113, R142 ;  /* 0x0000008e00717308 */ /* 0x0007220000000800 */
[----:B-1----:R-:W-:-:S06]  /*120a0*/  FFMA R143, R132, UR17, -R138 ;  /* 0x00000011848f7c23 */ /* 0x002fcc000800088a */
[----:B------:R-:W-:Y:S01]  /*120b0*/  @!P4 FMUL R147, R147, 0.5 ;  /* 0x3f0000009393c820 */ /* 0x000fe20000400000 */
[----:B------:R1:W5:Y:S01]  /*120c0*/  MUFU.EX2 R117, R146 ;  /* 0x0000009200757308 */ /* 0x0003620000000800 */
[----:B--2---:R-:W-:Y:S01]  /*120d0*/  @!P5 FMUL R120, R120, R120 ;  /* 0x000000787878d220 */ /* 0x004fe20000400000 */
[----:B------:R-:W-:Y:S01]  /*120e0*/  FSETP.GEU.AND P5, PT, R125, -126, PT ;  /* 0xc2fc00007d00780b */ /* 0x000fe20003fae000 */
[----:B---3--:R-:W-:-:S01]  /*120f0*/  FFMA R142, R149, UR17, -R138 ;  /* 0x00000011958e7c23 */ /* 0x008fc2000800088a */
[----:B------:R-:W-:Y:S01]  /*12100*/  FADD R149, R21, R82 ;  /* 0x0000005215957221 */ /* 0x000fe20000000000 */
[----:B------:R-:W-:Y:S02]  /*12110*/  F2FP.SATFINITE.E4M3.F32.PACK_AB_MERGE_C R21, RZ, R21, RZ ;  /* 0x00000015ff15723e */ /* 0x000fe400048070ff */
[----:B------:R-:W-:Y:S01]  /*12120*/  F2FP.SATFINITE.E4M3.F32.PACK_AB_MERGE_C R82, RZ, R82, RZ ;  /* 0x00000052ff52723e */ /* 0x000fe200048070ff */
[----:B------:R2:W3:Y:S01]  /*12130*/  MUFU.EX2 R124, R147 ;  /* 0x00000093007c7308 */ /* 0x0004e20000000800 */
[----:B----4-:R-:W-:Y:S01]  /*12140*/  @!P6 FMUL R113, R113, R113 ;  /* 0x000000717171e220 */ /* 0x010fe20000400000 */
[----:B------:R-:W-:Y:S01]  /*12150*/  FSETP.GEU.AND P6, PT, R121, -126, PT ;  /* 0xc2fc00007900780b */ /* 0x000fe20003fce000 */
[----:B-1----:R-:W-:-:S01]  /*12160*/  FFMA R146, R129, UR17, -R138 ;  /* 0x0000001181927c23 */ /* 0x002fc2000800088a */
[--C-:B------:R-:W-:Y:S01]  /*12170*/  FFMA R129, R136, UR17, -R138.reuse ;  /* 0x0000001188817c23 */ /* 0x100fe2000800088a */
[----:B------:R-:W-:-:S01]  /*12180*/  FFMA R136, R137, UR17, -R138 ;  /* 0x0000001189887c23 */ /* 0x000fc2000800088a */
[----:B------:R-:W-:Y:S01]  /*12190*/  FADD R137, R16, R75 ;  /* 0x0000004b10897221 */ /* 0x000fe20000000000 */
[----:B------:R-:W-:Y:S01]  /*121a0*/  @!P5 FMUL R125, R125, 0.5 ;  /* 0x3f0000007d7dd820 */ /* 0x000fe20000400000 */
[----:B------:R-:W-:Y:S01]  /*121b0*/  F2FP.SATFINITE.E4M3.F32.PACK_AB_MERGE_C R16, RZ, R16, RZ ;  /* 0x00000010ff10723e */ /* 0x000fe200048070ff */
[----:B-----5:R-:W-:Y:S01]  /*121c0*/  @!P3 FMUL R117, R117, R117 ;  /* 0x000000757575b220 */ /* 0x020fe20000400000 */
[----:B------:R-:W-:Y:S01]  /*121d0*/  FSETP.GEU.AND P3, PT, R139, -126, PT ;  /* 0xc2fc00008b00780b */ /* 0x000fe20003f6e000 */
[----:B------:R1:W4:Y:S01]  /*121e0*/  MUFU.EX2 R128, R125 ;  /* 0x0000007d00807308 */ /* 0x0003220000000800 */
[----:B--2---:R-:W-:-:S01]  /*121f0*/  FADD R147, R46, R111 ;  /* 0x0000006f2e937221 */ /* 0x004fc20000000000 */
[----:B------:R-:W-:Y:S01]  /*12200*/  FADD R137, R137, R148 ;  /* 0x0000009489897221 */ /* 0x000fe20000000000 */
[----:B------:R-:W-:-:S01]  /*12210*/  FADD R148, R35, R98 ;  /* 0x0000006223947221 */ /* 0x000fc20000000000 */
[----:B------:R-:W-:Y:S01]  /*12220*/  @!P6 FMUL R121, R121, 0.5 ;  /* 0x3f0000007979e820 */ /* 0x000fe20000400000 */
[----:B------:R-:W-:-:S01]  /*12230*/  FADD R192, R192, R147 ;  /* 0x00000093c0c07221 */ /* 0x000fc20000000000 */
[----:B---3--:R-:W-:Y:S01]  /*12240*/  @!P4 FMUL R124, R124, R124 ;  /* 0x0000007c7c7cc220 */ /* 0x008fe20000400000 */
[----:B------:R-:W-:Y:S01]  /*12250*/  FSETP.GEU.AND P4, PT, R146, -126, PT ;  /* 0xc2fc00009200780b */ /* 0x000fe20003f8e000 */
[----:B------:R-:W-:Y:S01]  /*12260*/  FADD R147, R63, R126 ;  /* 0x0000007e3f937221 */ /* 0x000fe20000000000 */
[----:B-1----:R-:W-:-:S01]  /*12270*/  FFMA R125, R144, UR17, -R138 ;  /* 0x00000011907d7c23 */ /* 0x002fc2000800088a */
[----:B------:R-:W1:Y:S01]  /*12280*/  MUFU.EX2 R121, R121 ;  /* 0x0000007900797308 */ /* 0x000e620000000800 */
[----:B------:R-:W-:-:S01]  /*12290*/  FFMA R144, R145, UR17, -R138 ;  /* 0x0000001191907c23 */ /* 0x000fc2000800088a */
[----:B------:R-:W-:Y:S01]  /*122a0*/  @!P3 FMUL R139, R139, 0.5 ;  /* 0x3f0000008b8bb820 */ /* 0x000fe20000400000 */
[----:B------:R-:W-:-:S01]  /*122b0*/  FADD R138, R59, R122 ;  /* 0x0000007a3b8a7221 */ /* 0x000fc20000000000 */
[----:B------:R-:W-:Y:S01]  /*122c0*/  FADD R145, R20, R79 ;  /* 0x0000004f14917221 */ /* 0x000fe20000000000 */
[----:B------:R-:W-:-:S01]  /*122d0*/  FADD R188, R188, R147 ;  /* 0x00000093bcbc7221 */ /* 0x000fc20000000000 */
[----:B------:R-:W-:Y:S01]  /*122e0*/  FADD R147, R66, R131 ;  /* 0x0000008342937221 */ /* 0x000fe20000000000 */
[----:B----4-:R-:W-:Y:S01]  /*122f0*/  @!P5 FMUL R128, R128, R128 ;  /* 0x000000808080d220 */ /* 0x010fe20000400000 */
[----:B------:R-:W-:Y:S01]  /*12300*/  FSETP.GEU.AND P5, PT, R136, -126, PT ;  /* 0xc2fc00008800780b */ /* 0x000fe20003fae000 */
[----:B------:R2:W3:Y:S01]  /*12310*/  MUFU.EX2 R11, R139 ;  /* 0x0000008b000b7308 */ /* 0x0004e20000000800 */
[----:B------:R-:W-:Y:S01]  /*12320*/  @!P4 FMUL R146, R146, 0.5 ;  /* 0x3f0000009292c820 */ /* 0x000fe20000400000 */
[----:B------:R-:W-:Y:S01]  /*12330*/  FADD R186, R186, R147 ;  /* 0x00000093baba7221 */ /* 0x000fe20000000000 */
[----:B------:R-:W-:-:S01]  /*12340*/  FADD R147, R38, R103 ;  /* 0x0000006726937221 */ /* 0x000fc20000000000 */
[----:B------:R-:W-:Y:S01]  /*12350*/  FADD R148, R148, R151 ;  /* 0x0000009794947221 */ /* 0x000fe20000000000 */
[----:B------:R-:W-:-:S01]  /*12360*/  FADD R151, R54, R119 ;  /* 0x0000007736977221 */ /* 0x000fc20000000000 */
[----:B------:R-:W-:Y:S01]  /*12370*/  FADD R194, R56, R117 ;  /* 0x0000007538c27221 */ /* 0x000fe20000000000 */
[----:B------:R-:W-:-:S01]  /*12380*/  FADD R198, R57, R124 ;  /* 0x0000007c39c67221 */ /* 0x000fc20000000000 */
[----:B-1----:R-:W-:Y:S01]  /*12390*/  @!P6 FMUL R121, R121, R121 ;  /* 0x000000797979e220 */ /* 0x002fe20000400000 */
[----:B------:R-:W-:Y:S01]  /*123a0*/  FSETP.GEU.AND P6, PT, R129, -126, PT ;  /* 0xc2fc00008100780b */ /* 0x000fe20003fce000 */
[----:B------:R1:W4:Y:S01]  /*123b0*/  MUFU.EX2 R132, R146 ;  /* 0x0000009200847308 */ /* 0x0003220000000800 */
[----:B--2---:R-:W-:-:S01]  /*123c0*/  FADD R139, R58, R127 ;  /* 0x0000007f3a8b7221 */ /* 0x004fc20000000000 */
[----:B------:R-:W-:Y:S01]  /*123d0*/  @!P5 FMUL R136, R136, 0.5 ;  /* 0x3f0000008888d820 */ /* 0x000fe20000400000 */
[----:B------:R-:W-:-:S01]  /*123e0*/  FADD R150, R150, R151 ;  /* 0x0000009796967221 */ /* 0x000fc20000000000 */
[----:B------:R-:W-:Y:S01]  /*123f0*/  FADD R187, R187, R194 ;  /* 0x000000c2bbbb7221 */ /* 0x000fe20000000000 */
[----:B------:R-:W-:-:S01]  /*12400*/  FADD R184, R184, R139 ;  /* 0x0000008bb8b87221 */ /* 0x000fc20000000000 */
[----:B------:R-:W-:Y:S01]  /*12410*/  FADD R139, R27, R90 ;  /* 0x0000005a1b8b7221 */ /* 0x000fe20000000000 */
[----:B---3--:R-:W-:Y:S01]  /*12420*/  @!P3 FMUL R11, R11, R11 ;  /* 0x0000000b0b0bb220 */ /* 0x008fe20000400000 */
[----:B------:R-:W2:Y:S01]  /*12430*/  MUFU.EX2 R136, R136 ;  /* 0x0000008800887308 */ /* 0x000ea20000000800 */
[----:B------:R-:W-:Y:S01]  /*12440*/  FSETP.GEU.AND P3, PT, R133, -126, PT ;  /* 0xc2fc00008500780b */ /* 0x000fe20003f6e000 */
[----:B------:R-:W-:Y:S01]  /*12450*/  FADD R139, R139, R138 ;  /* 0x0000008a8b8b7221 */ /* 0x000fe20000000000 */
[----:B------:R-:W-:-:S01]  /*12460*/  FADD R138, R47, R110 ;  /* 0x0000006e2f8a7221 */ /* 0x000fc20000000000 */
[----:B------:R-:W-:Y:S01]  /*12470*/  @!P6 FMUL R129, R129, 0.5 ;  /* 0x3f0000008181e820 */ /* 0x000fe20000400000 */
[----:B-1----:R-:W-:-:S01]  /*12480*/  FADD R146, R62, R123 ;  /* 0x0000007b3e927221 */ /* 0x002fc20000000000 */
[----:B------:R-:W-:Y:S01]  /*12490*/  FADD R151, R24, R87 ;  /* 0x0000005718977221 */ /* 0x000fe20000000000 */
[----:B------:R-:W-:-:S01]  /*124a0*/  FADD R145, R145, R138 ;  /* 0x0000008a91917221 */ /* 0x000fc20000000000 */
[----:B------:R-:W-:Y:S01]  /*124b0*/  FADD R138, R50, R115 ;  /* 0x00000073328a7221 */ /* 0x000fe20000000000 */
[----:B----4-:R-:W-:Y:S01]  /*124c0*/  @!P4 FMUL R132, R132, R132 ;  /* 0x000000848484c220 */ /* 0x010fe20000400000 */
[----:B------:R-:W1:Y:S01]  /*124d0*/  MUFU.EX2 R129, R129 ;  /* 0x0000008100817308 */ /* 0x000e620000000800 */
[----:B------:R-:W-:Y:S01]  /*124e0*/  FSETP.GEU.AND P4, PT, R140, -126, PT ;  /* 0xc2fc00008c00780b */ /* 0x000fe20003f8e000 */
[----:B------:R-:W-:Y:S01]  /*124f0*/  FADD R149, R149, R138 ;  /* 0x0000008a95957221 */ /* 0x000fe20000000000 */
[----:B------:R-:W-:-:S01]  /*12500*/  FADD R138, R51, R114 ;  /* 0x00000072338a7221 */ /* 0x000fc20000000000 */
[----:B------:R-:W-:Y:S01]  /*12510*/  @!P3 FMUL R133, R133, 0.5 ;  /* 0x3f0000008585b820 */ /* 0x000fe20000400000 */
[----:B------:R-:W-:-:S01]  /*12520*/  FADD R141, R141, R146 ;  /* 0x000000928d8d7221 */ /* 0x000fc20000000000 */
[----:B------:R-:W-:Y:S01]  /*12530*/  FADD R146, R39, R102 ;  /* 0x0000006627927221 */ /* 0x000fe20000000000 */
[----:B--2---:R-:W-:Y:S01]  /*12540*/  @!P5 FMUL R136, R136, R136 ;  /* 0x000000888888d220 */ /* 0x004fe20000400000 */
[----:B------:R-:W-:Y:S01]  /*12550*/  FSETP.GEU.AND P5, PT, R144, -126, PT ;  /* 0xc2fc00009000780b */ /* 0x000fe20003fae000 */
[----:B------:R-:W-:-:S01]  /*12560*/  FADD R185, R185, R138 ;  /* 0x0000008ab9b97221 */ /* 0x000fc20000000000 */
[----:B------:R-:W2:Y:S01]  /*12570*/  MUFU.EX2 R133, R133 ;  /* 0x0000008500857308 */ /* 0x000ea20000000800 */
[----:B------:R-:W-:-:S01]  /*12580*/  FADD R138, R70, R13 ;  /* 0x0000000d468a7221 */ /* 0x000fc20000000000 */
[----:B------:R-:W-:Y:S01]  /*12590*/  FADD R146, R146, R189 ;  /* 0x000000bd92927221 */ /* 0x000fe20000000000 */
[----:B------:R-:W-:-:S01]  /*125a0*/  FADD R194, R40, R101 ;  /* 0x0000006528c27221 */ /* 0x000fc20000000000 */
[----:B------:R-:W-:Y:S01]  /*125b0*/  @!P4 FMUL R140, R140, 0.5 ;  /* 0x3f0000008c8cc820 */ /* 0x000fe20000400000 */
[----:B------:R-:W-:-:S01]  /*125c0*/  FADD R147, R147, R138 ;  /* 0x0000008a93937221 */ /* 0x000fc20000000000 */
[----:B------:R-:W-:Y:S01]  /*125d0*/  FADD R151, R151, R196 ;  /* 0x000000c497977221 */ /* 0x000fe20000000000 */
[----:B-1----:R-:W-:Y:S01]  /*125e0*/  @!P6 FMUL R129, R129, R129 ;  /* 0x000000818181e220 */ /* 0x002fe20000400000 */
[----:B------:R-:W-:Y:S01]  /*125f0*/  FSETP.GEU.AND P6, PT, R125, -126, PT ;  /* 0xc2fc00007d00780b */ /* 0x000fe20003fce000 */
[----:B------:R-:W-:-:S01]  /*12600*/  FADD R196, R41, R108 ;  /* 0x0000006c29c47221 */ /* 0x000fc20000000000 */
[----:B------:R-:W1:Y:S01]  /*12610*/  MUFU.EX2 R140, R140 ;  /* 0x0000008c008c7308 */ /* 0x000e620000000800 */
[----:B------:R-:W-:Y:S01]  /*12620*/  @!P5 FMUL R144, R144, 0.5 ;  /* 0x3f0000009090d820 */ /* 0x000fe20000400000 */
[----:B------:R-:W-:Y:S01]  /*12630*/  FADD R189, R72, R129 ;  /* 0x0000008148bd7221 */ /* 0x000fe20000000000 */
[----:B------:R-:W-:-:S01]  /*12640*/  FADD R195, R73, R136 ;  /* 0x0000008849c37221 */ /* 0x000fc20000000000 */
[----:B------:R-:W-:Y:S01]  /*12650*/  FADD R200, R60, R121 ;  /* 0x000000793cc87221 */ /* 0x000fe20000000000 */
[----:B------:R-:W-:-:S01]  /*12660*/  FADD R186, R149, R186 ;  /* 0x000000ba95ba7221 */ /* 0x000fc20000000000 */
[----:B------:R-:W-:Y:S01]  /*12670*/  FADD R194, R194, R189 ;  /* 0x000000bdc2c27221 */ /* 0x000fe20000000000 */
[----:B--2---:R-:W-:Y:S01]  /*12680*/  @!P3 FMUL R133, R133, R133 ;  /* 0x000000858585b220 */ /* 0x004fe20000400000 */
[----:B------:R-:W2:Y:S01]  /*12690*/  MUFU.EX2 R138, R144 ;  /* 0x00000090008a7308 */ /* 0x000ea20000000800 */
[----:B------:R-:W-:Y:S01]  /*126a0*/  FSETP.GEU.AND P3, PT, R143, -126, PT ;  /* 0xc2fc00008f00780b */ /* 0x000fe20003f6e000 */
[----:B------:R-:W-:Y:S01]  /*126b0*/  FADD R189, R25, R92 ;  /* 0x0000005c19bd7221 */ /* 0x000fe20000000000 */
[----:B------:R-:W-:Y:S01]  /*126c0*/  @!P6 FMUL R125, R125, 0.5 ;  /* 0x3f0000007d7de820 */ /* 0x000fe20000400000 */
[----:B------:R-:W-:Y:S01]  /*126d0*/  FADD R196, R196, R195 ;  /* 0x000000c3c4c47221 */ /* 0x000fe20000000000 */
[----:B------:R-:W-:-:S01]  /*126e0*/  FADD R191, R191, R200 ;  /* 0x000000c8bfbf7221 */ /* 0x000fc20000000000 */
[----:B------:R-:W-:Y:S01]  /*126f0*/  FADD R189, R189, R198 ;  /* 0x000000c6bdbd7221 */ /* 0x000fe20000000000 */
[----:B------:R-:W-:-:S01]  /*12700*/  FADD R195, R44, R105 ;  /* 0x000000692cc37221 */ /* 0x000fc20000000000 */
[----:B------:R-:W-:Y:S01]  /*12710*/  FADD R200, R76, R133 ;  /* 0x000000854cc87221 */ /* 0x000fe20000000000 */
[----:B------:R-:W3:Y:S01]  /*12720*/  MUFU.EX2 R125, R125 ;  /* 0x0000007d007d7308 */ /* 0x000ee20000000800 */
[----:B-1----:R-:W-:Y:S01]  /*12730*/  @!P4 FMUL R140, R140, R140 ;  /* 0x0000008c8c8cc220 */ /* 0x002fe20000400000 */
[----:B------:R-:W-:Y:S01]  /*12740*/  FSETP.GEU.AND P4, PT, R193, -126, PT ;  /* 0xc2fc0000c100780b */ /* 0x000fe20003f8e000 */
[----:B------:R-:W-:-:S01]  /*12750*/  FADD R198, R61, R128 ;  /* 0x000000803dc67221 */ /* 0x000fc20000000000 */
[----:B------:R-:W-:Y:S01]  /*12760*/  FADD R206, R195, R200 ;  /* 0x000000c8c3ce7221 */ /* 0x000fe20000000000 */
[----:B------:R-:W-:Y:S01]  /*12770*/  @!P3 FMUL R143, R143, 0.5 ;  /* 0x3f0000008f8fb820 */ /* 0x000fe20000400000 */
[----:B------:R-:W-:Y:S01]  /*12780*/  FADD R202, R77, R140 ;  /* 0x0000008c4dca7221 */ /* 0x000fe20000000000 */
[----:B------:R-:W-:-:S01]  /*12790*/  FADD R200, R64, R11 ;  /* 0x0000000b40c87221 */ /* 0x000fc20000000000 */
[----:B--2---:R-:W-:Y:S01]  /*127a0*/  @!P5 FMUL R138, R138, R138 ;  /* 0x0000008a8a8ad220 */ /* 0x004fe20000400000 */
[----:B------:R-:W-:Y:S01]  /*127b0*/  FSETP.GEU.AND P5, PT, R142, -126, PT ;  /* 0xc2fc00008e00780b */ /* 0x000fe20003fae000 */
[----:B------:R-:W-:Y:S01]  /*127c0*/  FADD R208, R197, R202 ;  /* 0x000000cac5d07221 */ /* 0x000fe20000000000 */
[----:B------:R-:W1:Y:S01]  /*127d0*/  MUFU.EX2 R143, R143 ;  /* 0x0000008f008f7308 */ /* 0x000e620000000800 */
[----:B------:R-:W-:-:S01]  /*127e0*/  FADD R195, R33, R100 ;  /* 0x0000006421c37221 */ /* 0x000fc20000000000 */
[----:B------:R-:W-:Y:S01]  /*127f0*/  FADD R202, R65, R132 ;  /* 0x0000008441ca7221 */ /* 0x000fe20000000000 */
[----:B------:R-:W-:Y:S01]  /*12800*/  F2FP.SATFINITE.E4M3.F32.PACK_AB_MERGE_C R25, RZ, R25, RZ ;  /* 0x00000019ff19723e */ /* 0x000fe200048070ff */
[----:B------:R-:W-:Y:S01]  /*12810*/  @!P4 FMUL R193, R193, 0.5 ;  /* 0x3f000000c1c1c820 */ /* 0x000fe20000400000 */
[----:B------:R-:W-:-:S01]  /*12820*/  FADD R197, R48, R109 ;  /* 0x0000006d30c57221 */ /* 0x000fc20000000000 */
[----:B---3--:R-:W-:Y:S01]  /*12830*/  @!P6 FMUL R125, R125, R125 ;  /* 0x0000007d7d7de220 */ /* 0x008fe20000400000 */
[----:B------:R-:W-:Y:S01]  /*12840*/  FSETP.GEU.AND P6, PT, R135, -126, PT ;  /* 0xc2fc00008700780b */ /* 0x000fe20003fce000 */
[----:B------:R2:W3:Y:S01]  /*12850*/  MUFU.EX2 R144, R193 ;  /* 0x000000c100907308 */ /* 0x0004e20000000800 */
[----:B------:R-:W-:-:S01]  /*12860*/  FADD R199, R81, R138 ;  /* 0x0000008a51c77221 */ /* 0x000fc20000000000 */
[----:B------:R-:W-:Y:S01]  /*12870*/  FADD R204, R80, R125 ;  /* 0x0000007d50cc7221 */ /* 0x000fe20000000000 */
[----:B------:R-:W-:-:S01]  /*12880*/  FADD R146, R151, R146 ;  /* 0x0000009297927221 */ /* 0x000fc20000000000 */
[----:B------:R-:W-:Y:S01]  /*12890*/  F2FP.SATFINITE.E4M3.F32.PACK_AB_MERGE_C R149, RZ, R28, RZ ;  /* 0x0000001cff95723e */ /* 0x000fe200048070ff */
[----:B------:R-:W-:-:S01]  /*128a0*/  FADD R205, R195, R202 ;  /* 0x000000cac3cd7221 */ /* 0x000fc20000000000 */
[----:B------:R-:W-:Y:S01]  /*128b0*/  F2FP.SATFINITE.E4M3.F32.PACK_AB_MERGE_C R151, RZ, R32, RZ ;  /* 0x00000020ff97723e */ /* 0x000fe200048070ff */
[----:B------:R-:W-:-:S01]  /*128c0*/  FADD R148, R185, R148 ;  /* 0x00000094b9947221 */ /* 0x000fc20000000000 */
[----:B------:R-:W-:Y:S01]  /*128d0*/  F2FP.SATFINITE.E4M3.F32.PACK_AB_MERGE_C R33, RZ, R33, RZ ;  /* 0x00000021ff21723e */ /* 0x000fe200048070ff */
[----:B--2---:R-:W-:-:S01]  /*128e0*/  FADD R193, R29, R96 ;  /* 0x000000601dc17221 */ /* 0x004fc20000000000 */
[----:B------:R-:W-:Y:S01]  /*128f0*/  F2FP.SATFINITE.E4M3.F32.PACK_AB_MERGE_C R29, RZ, R29, RZ ;  /* 0x0000001dff1d723e */ /* 0x000fe200048070ff */
[----:B------:R-:W-:Y:S01]  /*12900*/  @!P5 FMUL R142, R142, 0.5 ;  /* 0x3f0000008e8ed820 */ /* 0x000fe20000400000 */
[----:B------:R-:W-:Y:S01]  /*12910*/  LOP3.LUT R28, R25, 0xffff, RZ, 0xc0, !PT ;  /* 0x0000ffff191c7812 */ /* 0x000fe200078ec0ff */
[----:B------:R-:W-:-:S01]  /*12920*/  FADD R201, R193, R198 ;  /* 0x000000c6c1c97221 */ /* 0x000fc20000000000 */
[----:B------:R-:W-:Y:S01]  /*12930*/  FADD R193, R32, R93 ;  /* 0x0000005d20c17221 */ /* 0x000fe20000000000 */
[----:B------:R-:W-:-:S01]  /*12940*/  FADD R198, R49, R116 ;  /* 0x0000007431c67221 */ /* 0x000fc20000000000 */
[----:B------:R-:W-:Y:S01]  /*12950*/  @!P6 FMUL R135, R135, 0.5 ;  /* 0x3f0000008787e820 */ /* 0x000fe20000400000 */
[----:B------:R-:W-:-:S01]  /*12960*/  FADD R210, R197, R204 ;  /* 0x000000ccc5d27221 */ /* 0x000fc20000000000 */
[----:B------:R-:W-:Y:S01]  /*12970*/  FADD R203, R193, R200 ;  /* 0x000000c8c1cb7221 */ /* 0x000fe20000000000 */
[----:B------:R-:W-:-:S01]  /*12980*/  FADD R212, R198, R199 ;  /* 0x000000c7c6d47221 */ /* 0x000fc20000000000 */
[----:B------:R-:W-:Y:S01]  /*12990*/  FADD R193, R36, R97 ;  /* 0x0000006124c17221 */ /* 0x000fe20000000000 */
[----:B------:R-:W-:-:S01]  /*129a0*/  FADD R195, R37, R104 ;  /* 0x0000006825c37221 */ /* 0x000fc20000000000 */
[----:B------:R-:W-:Y:S01]  /*129b0*/  F2FP.SATFINITE.E4M3.F32.PACK_AB_MERGE_C R185, RZ, R36, RZ ;  /* 0x00000024ffb9723e */ /* 0x000fe200048070ff */
[----:B------:R-:W-:-:S01]  /*129c0*/  FADD R197, R52, R113 ;  /* 0x0000007134c57221 */ /* 0x000fc20000000000 */
[----:B------:R-:W-:Y:S01]  /*129d0*/  LOP3.LUT R25, R149, 0xff, RZ, 0xc0, !PT ;  /* 0x000000ff95197812 */ /* 0x000fe200078ec0ff */
[----:B------:R-:W-:-:S01]  /*129e0*/  FADD R198, R53, R120 ;  /* 0x0000007835c67221 */ /* 0x000fc20000000000 */
[----:B------:R-:W-:Y:S01]  /*129f0*/  LOP3.LUT R32, R29, 0xffff, RZ, 0xc0, !PT ;  /* 0x0000ffff1d207812 */ /* 0x000fe200078ec0ff */
[----:B------:R-:W-:-:S01]  /*12a00*/  FADD R187, R187, R194 ;  /* 0x000000c2bbbb7221 */ /* 0x000fc20000000000 */
[----:B------:R-:W-:Y:S01]  /*12a10*/  F2FP.SATFINITE.E4M3.F32.PACK_AB_MERGE_C R37, RZ, R37, RZ ;  /* 0x00000025ff25723e */ /* 0x000fe200048070ff */
[----:B------:R-:W2:Y:S01]  /*12a20*/  MUFU.EX2 R135, R135 ;  /* 0x0000008700877308 */ /* 0x000ea20000000800 */
[----:B------:R-:W-:Y:S01]  /*12a30*/  LOP3.LUT R151, R151, 0xff, RZ, 0xc0, !PT ;  /* 0x000000ff97977812 */ /* 0x000fe200078ec0ff */
[----:B-1----:R-:W-:Y:S01]  /*12a40*/  @!P3 FMUL R143, R143, R143 ;  /* 0x0000008f8f8fb220 */ /* 0x002fe20000400000 */
[----:B------:R-:W-:Y:S01]  /*12a50*/  LOP3.LUT R36, R33, 0xffff, RZ, 0xc0, !PT ;  /* 0x0000ffff21247812 */ /* 0x000fe200078ec0ff */
[----:B---3--:R-:W-:Y:S01]  /*12a60*/  @!P4 FMUL R144, R144, R144 ;  /* 0x000000909090c220 */ /* 0x008fe20000400000 */
[----:B------:R-:W-:Y:S01]  /*12a70*/  F2FP.SATFINITE.E4M3.F32.PACK_AB_MERGE_C R40, RZ, R40, RZ ;  /* 0x00000028ff28723e */ /* 0x000fe200048070ff */
[----:B------:R-:W-:Y:S01]  /*12a80*/  FADD R200, R68, R143 ;  /* 0x0000008f44c87221 */ /* 0x000fe20000000000 */
[----:B------:R-:W-:Y:S01]  /*12a90*/  F2FP.SATFINITE.E4M3.F32.PACK_AB_MERGE_C R44, RZ, R44, RZ ;  /* 0x0000002cff2c723e */ /* 0x000fe200048070ff */
[----:B------:R-:W1:Y:S01]  /*12aa0*/  MUFU.EX2 R142, R142 ;  /* 0x0000008e008e7308 */ /* 0x000e620000000800 */
[----:B------:R-:W-:Y:S01]  /*12ab0*/  F2FP.SATFINITE.E4M3.F32.PACK_AB_MERGE_C R52, RZ, R52, RZ ;  /* 0x00000034ff34723e */ /* 0x000fe200048070ff */
[----:B------:R-:W-:Y:S01]  /*12ac0*/  FADD R202, R69, R144 ;  /* 0x0000009045ca7221 */ /* 0x000fe20000000000 */
[----:B------:R-:W-:Y:S01]  /*12ad0*/  F2FP.SATFINITE.E4M3.F32.PACK_AB_MERGE_C R53, RZ, R53, RZ ;  /* 0x00000035ff35723e */ /* 0x000fe200048070ff */
[----:B------:R-:W-:Y:S01]  /*12ae0*/  IMAD.U32 R16, R16, 0x10000, RZ ;  /* 0x0001000010107824 */ /* 0x000fe200078e00ff */
[----:B------:R-:W-:Y:S01]  /*12af0*/  F2FP.SATFINITE.E4M3.F32.PACK_AB_MERGE_C R48, RZ, R48, RZ ;  /* 0x00000030ff30723e */ /* 0x000fe200048070ff */
[----:B------:R-:W-:Y:S01]  /*12b00*/  IMAD.U32 R21, R21, 0x10000, RZ ;  /* 0x0001000015157824 */ /* 0x000fe200078e00ff */
[----:B------:R-:W-:Y:S01]  /*12b10*/  F2FP.SATFINITE.E4M3.F32.PACK_AB_MERGE_C R49, RZ, R49, RZ ;  /* 0x00000031ff31723e */ /* 0x000fe200048070ff */
[----:B------:R-:W-:Y:S01]  /*12b20*/  IMAD.U32 R82, R82, 0x10000, RZ ;  /* 0x0001000052527824 */ /* 0x000fe200078e00ff */
[----:B------:R-:W-:Y:S01]  /*12b30*/  PRMT R15, R28, 0x7604, R15 ;  /* 0x000076041c0f7816 */ /* 0x000fe2000000000f */
[----:B--2---:R-:W-:Y:S01]  /*12b40*/  @!P6 FMUL R135, R135, R135 ;  /* 0x000000878787e220 */ /* 0x004fe20000400000 */
[----:B------:R-:W-:Y:S01]  /*12b50*/  PRMT R25, R32, 0x7604, R25 ;  /* 0x0000760420197816 */ /* 0x000fe20000000019 */
[----:B------:R-:W-:Y:S01]  /*12b60*/  FADD R193, R193, R200 ;  /* 0x000000c8c1c17221 */ /* 0x000fe20000000000 */
[----:B------:R-:W-:Y:S01]  /*12b70*/  LOP3.LUT R194, R37, 0xffff, RZ, 0xc0, !PT ;  /* 0x0000ffff25c27812 */ /* 0x000fe200078ec0ff */
[----:B------:R-:W-:Y:S01]  /*12b80*/  FADD R204, R84, R135 ;  /* 0x0000008754cc7221 */ /* 0x000fe20000000000 */
[----:B------:R-:W-:Y:S01]  /*12b90*/  PRMT R28, R36, 0x7604, R151 ;  /* 0x00007604241c7816 */ /* 0x000fe20000000097 */
[----:B------:R-:W-:Y:S01]  /*12ba0*/  FADD R195, R195, R202 ;  /* 0x000000cac3c37221 */ /* 0x000fe20000000000 */
[----:B------:R-:W-:Y:S01]  /*12bb0*/  LOP3.LUT R32, R40, 0xff, RZ, 0xc0, !PT ;  /* 0x000000ff28207812 */ /* 0x000fe200078ec0ff */
[----:B-1----:R-:W-:Y:S01]  /*12bc0*/  @!P5 FMUL R142, R142, R142 ;  /* 0x0000008e8e8ed220 */ /* 0x002fe20000400000 */
        /* <DEDUP_REMOVED lines=16> */
[----:B------:R-:W-:Y:S01]  /*12cd0*/  F2FP.SATFINITE.E4M3.F32.PACK_AB_MERGE_C R80, RZ, R80, RZ ;  /* 0x00000050ff50723e */ /* 0x000fe200048070ff */
[----:B------:R-:W-:Y:S01]  /*12ce0*/  FADD R189, R189, R196 ;  /* 0x000000c4bdbd7221 */ /* 0x000fe20000000000 */
[----:B------:R-:W-:Y:S01]  /*12cf0*/  F2FP.SATFINITE.E4M3.F32.PACK_AB_MERGE_C R81, RZ, R81, RZ ;  /* 0x00000051ff51723e */ /* 0x000fe200048070ff */
[----:B------:R-:W-:Y:S01]  /*12d00*/  FADD R191, R191, R206 ;  /* 0x000000cebfbf7221 */ /* 0x000fe20000000000 */
[----:B------:R-:W-:Y:S01]  /*12d10*/  PRMT R33, R36, 0x7604, R33 ;  /* 0x0000760424217816 */ /* 0x000fe20000000021 */
[----:B------:R-:W-:Y:S01]  /*12d20*/  FADD R147, R201, R208 ;  /* 0x000000d0c9937221 */ /* 0x000fe20000000000 */
[----:B------:R-:W-:Y:S01]  /*12d30*/  PRMT R37, R40, 0x7604, R37 ;  /* 0x0000760428257816 */ /* 0x000fe20000000025 */
[----:B------:R-:W-:Y:S01]  /*12d40*/  FADD R184, R203, R210 ;  /* 0x000000d2cbb87221 */ /* 0x000fe20000000000 */
[----:B------:R-:W-:Y:S01]  /*12d50*/  PRMT R36, R49, 0x7604, R48 ;  /* 0x0000760431247816 */ /* 0x000fe20000000030 */
[----:B------:R-:W-:Y:S01]  /*12d60*/  FADD R188, R205, R212 ;  /* 0x000000d4cdbc7221 */ /* 0x000fe20000000000 */
[----:B------:R-:W-:Y:S01]  /*12d70*/  F2FP.SATFINITE.E4M3.F32.PACK_AB_MERGE_C R60, RZ, R60, RZ ;  /* 0x0000003cff3c723e */ /* 0x000fe200048070ff */
[----:B------:R-:W-:Y:S01]  /*12d80*/  FADD R190, R193, R204 ;  /* 0x000000ccc1be7221 */ /* 0x000fe20000000000 */
[----:B------:R-:W-:Y:S01]  /*12d90*/  F2FP.SATFINITE.E4M3.F32.PACK_AB_MERGE_C R61, RZ, R61, RZ ;  /* 0x0000003dff3d723e */ /* 0x000fe200048070ff */
[----:B------:R-:W-:Y:S01]  /*12da0*/  FADD R192, R195, R198 ;  /* 0x000000c6c3c07221 */ /* 0x000fe20000000000 */
[----:B------:R-:W-:Y:S01]  /*12db0*/  LOP3.LUT R40, R56, 0xff, RZ, 0xc0, !PT ;  /* 0x000000ff38287812 */ /* 0x000fe200078ec0ff */
[----:B------:R-:W-:Y:S01]  /*12dc0*/  FADD R137, R137, R186 ;  /* 0x000000ba89897221 */ /* 0x000fe20000000000 */
[----:B------:R-:W-:Y:S01]  /*12dd0*/  LOP3.LUT R41, R41, 0xffff, RZ, 0xc0, !PT ;  /* 0x0000ffff29297812 */ /* 0x000fe200078ec0ff */
        /* <DEDUP_REMOVED lines=25> */
[----:B------:R-:W-:-:S02]  /*12f70*/  F2FP.SATFINITE.E4M3.F32.PACK_AB_MERGE_C R92, RZ, R92, RZ ;  /* 0x0000005cff5c723e */ /* 0x000fc400048070ff */
[----:B------:R-:W-:Y:S02]  /*12f80*/  LOP3.LUT R41, R68, 0xff, RZ, 0xc0, !PT ;  /* 0x000000ff44297812 */ /* 0x000fe400078ec0ff */
[----:B------:R-:W-:Y:S02]  /*12f90*/  LOP3.LUT R52, R69, 0xffff, RZ, 0xc0, !PT ;  /* 0x0000ffff45347812 */ /* 0x000fe400078ec0ff */
[----:B------:R-:W-:Y:S02]  /*12fa0*/  LOP3.LUT R56, R97, 0xff, RZ, 0xc0, !PT ;  /* 0x000000ff61387812 */ /* 0x000fe400078ec0ff */
[----:B------:R-:W-:Y:S02]  /*12fb0*/  LOP3.LUT R65, R104, 0xffff, RZ, 0xc0, !PT ;  /* 0x0000ffff68417812 */ /* 0x000fe400078ec0ff */
[----:B------:R-:W-:Y:S02]  /*12fc0*/  F2FP.SATFINITE.E4M3.F32.PACK_AB_MERGE_C R72, RZ, R72, RZ ;  /* 0x00000048ff48723e */ /* 0x000fe400048070ff */
[----:B------:R-:W-:-:S02]  /*12fd0*/  F2FP.SATFINITE.E4M3.F32.PACK_AB_MERGE_C R73, RZ, R73, RZ ;  /* 0x00000049ff49723e */ /* 0x000fc400048070ff */
[----:B------:R-:W-:Y:S02]  /*12fe0*/  F2FP.SATFINITE.E4M3.F32.PACK_AB_MERGE_C R105, RZ, R105, RZ ;  /* 0x00000069ff69723e */ /* 0x000fe400048070ff */
[----:B------:R-:W-:Y:S02]  /*12ff0*/  F2FP.SATFINITE.E4M3.F32.PACK_AB_MERGE_C R75, RZ, R75, RZ ;  /* 0x0000004bff4b723e */ /* 0x000fe400048070ff */
[----:B------:R-:W-:Y:S02]  /*13000*/  PRMT R44, R61, 0x7604, R44 ;  /* 0x000076043d2c7816 */ /* 0x000fe4000000002c */
[----:B------:R-:W-:Y:S02]  /*13010*/  F2FP.SATFINITE.E4M3.F32.PACK_AB_MERGE_C R109, RZ, R109, RZ ;  /* 0x0000006dff6d723e */ /* 0x000fe400048070ff */
[----:B------:R-:W-:Y:S02]  /*13020*/  F2FP.SATFINITE.E4M3.F32.PACK_AB_MERGE_C R116, RZ, R116, RZ ;  /* 0x00000074ff74723e */ /* 0x000fe400048070ff */
[----:B------:R-:W-:Y:S01]  /*13030*/  LOP3.LUT R61, R88, 0xff, RZ, 0xc0, !PT ;  /* 0x000000ff583d7812 */ /* 0x000fe200078ec0ff */
[----:B------:R-:W-:Y:S01]  /*13040*/  IMAD.U32 R88, R19, 0x10000, RZ ;  /* 0x0001000013587824 */ /* 0x000fe200078e00ff */
[----:B------:R-:W-:Y:S01]  /*13050*/  LOP3.LUT R92, R92, 0xffff, RZ, 0xc0, !PT ;  /* 0x0000ffff5c5c7812 */ /* 0x000fe200078ec0ff */
[----:B------:R-:W-:Y:S01]  /*13060*/  IMAD.U32 R19, R26, 0x10000, RZ ;  /* 0x000100001a137824 */ /* 0x000fe200078e00ff */
[----:B------:R-:W-:Y:S01]  /*13070*/  PRMT R41, R52, 0x7604, R41 ;  /* 0x0000760434297816 */ /* 0x000fe20000000029 */
[----:B------:R-:W-:Y:S01]  /*13080*/  IMAD.U32 R26, R99, 0x10000, RZ ;  /* 0x00010000631a7824 */ /* 0x000fe200078e00ff */
[----:B------:R-:W-:-:S02]  /*13090*/  PRMT R56, R65, 0x7604, R56 ;  /* 0x0000760441387816 */ /* 0x000fc40000000038 */
[----:B------:R-:W-:Y:S02]  /*130a0*/  F2FP.SATFINITE.E4M3.F32.PACK_AB_MERGE_C R64, RZ, R64, RZ ;  /* 0x00000040ff40723e */ /* 0x000fe400048070ff */
[----:B------:R-:W-:Y:S02]  /*130b0*/  LOP3.LUT R52, R72, 0xff, RZ, 0xc0, !PT ;  /* 0x000000ff48347812 */ /* 0x000fe400078ec0ff */
[----:B------:R-:W-:Y:S02]  /*130c0*/  LOP3.LUT R73, R73, 0xffff, RZ, 0xc0, !PT ;  /* 0x0000ffff49497812 */ /* 0x000fe400078ec0ff */
[----:B------:R-:W-:Y:S02]  /*130d0*/  F2FP.SATFINITE.E4M3.F32.PACK_AB_MERGE_C R101, RZ, R101, RZ ;  /* 0x00000065ff65723e */ /* 0x000fe400048070ff */
[----:B------:R-:W-:Y:S02]  /*130e0*/  F2FP.SATFINITE.E4M3.F32.PACK_AB_MERGE_C R108, RZ, R108, RZ ;  /* 0x0000006cff6c723e */ /* 0x000fe400048070ff */
[----:B------:R-:W-:-:S02]  /*130f0*/  LOP3.LUT R68, R105, 0xff, RZ, 0xc0, !PT ;  /* 0x000000ff69447812 */ /* 0x000fc400078ec0ff */
[----:B------:R-:W-:Y:S02]  /*13100*/  LOP3.LUT R65, R112, 0xffff, RZ, 0xc0, !PT ;  /* 0x0000ffff70417812 */ /* 0x000fe400078ec0ff */
[----:B------:R-:W-:Y:S01]  /*13110*/  LOP3.LUT R15, R15, 0xff0000, R16, 0xf8, !PT ;  /* 0x00ff00000f0f7812 */ /* 0x000fe200078ef810 */
[----:B------:R-:W-:Y:S01]  /*13120*/  IMAD.U32 R16, R75, 0x10000, RZ ;  /* 0x000100004b107824 */ /* 0x000fe200078e00ff */
[----:B------:R-:W-:Y:S02]  /*13130*/  F2FP.SATFINITE.E4M3.F32.PACK_AB_MERGE_C R76, RZ, R76, RZ ;  /* 0x0000004cff4c723e */ /* 0x000fe400048070ff */
[----:B------:R-:W-:Y:S02]  /*13140*/  F2FP.SATFINITE.E4M3.F32.PACK_AB_MERGE_C R113, RZ, R113, RZ ;  /* 0x00000071ff71723e */ /* 0x000fe400048070ff */
[----:B------:R-:W-:Y:S02]  /*13150*/  F2FP.SATFINITE.E4M3.F32.PACK_AB_MERGE_C R120, RZ, R120, RZ ;  /* 0x00000078ff78723e */ /* 0x000fe400048070ff */
[----:B------:R-:W-:-:S02]  /*13160*/  LOP3.LUT R109, R109, 0xff, RZ, 0xc0, !PT ;  /* 0x000000ff6d6d7812 */ /* 0x000fc400078ec0ff */
[----:B------:R-:W-:Y:S02]  /*13170*/  LOP3.LUT R116, R116, 0xffff, RZ, 0xc0, !PT ;  /* 0x0000ffff74747812 */ /* 0x000fe400078ec0ff */
[----:B------:R-:W-:Y:S01]  /*13180*/  PRMT R61, R92, 0x7604, R61 ;  /* 0x000076045c3d7816 */ /* 0x000fe2000000003d */
[----:B------:R-:W-:Y:S01]  /*13190*/  IMAD.U32 R92, R23, 0x10000, RZ ;  /* 0x00010000175c7824 */ /* 0x000fe200078e00ff */
[----:B------:R-:W-:Y:S02]  /*131a0*/  F2FP.SATFINITE.E4M3.F32.PACK_AB_MERGE_C R117, RZ, R117, RZ ;  /* 0x00000075ff75723e */ /* 0x000fe400048070ff */
[----:B------:R-:W-:Y:S02]  /*131b0*/  F2FP.SATFINITE.E4M3.F32.PACK_AB_MERGE_C R124, RZ, R124, RZ ;  /* 0x0000007cff7c723e */ /* 0x000fe400048070ff */
[----:B------:R-:W-:Y:S02]  /*131c0*/  F2FP.SATFINITE.E4M3.F32.PACK_AB_MERGE_C R143, RZ, R143, RZ ;  /* 0x0000008fff8f723e */ /* 0x000fe400048070ff */
[----:B------:R-:W-:-:S02]  /*131d0*/  F2FP.SATFINITE.E4M3.F32.PACK_AB_MERGE_C R144, RZ, R144, RZ ;  /* 0x00000090ff90723e */ /* 0x000fc400048070ff */
[----:B------:R-:W-:Y:S02]  /*131e0*/  LOP3.LUT R45, R64, 0xff, RZ, 0xc0, !PT ;  /* 0x000000ff402d7812 */ /* 0x000fe400078ec0ff */
[----:B------:R-:W-:Y:S02]  /*131f0*/  PRMT R52, R73, 0x7604, R52 ;  /* 0x0000760449347816 */ /* 0x000fe40000000034 */
[----:B------:R-:W-:Y:S02]  /*13200*/  LOP3.LUT R69, R101, 0xff, RZ, 0xc0, !PT ;  /* 0x000000ff65457812 */ /* 0x000fe400078ec0ff */
[----:B------:R-:W-:Y:S02]  /*13210*/  LOP3.LUT R108, R108, 0xffff, RZ, 0xc0, !PT ;  /* 0x0000ffff6c6c7812 */ /* 0x000fe400078ec0ff */
[----:B------:R-:W-:Y:S02]  /*13220*/  PRMT R68, R65, 0x7604, R68 ;  /* 0x0000760441447816 */ /* 0x000fe40000000044 */
[----:B------:R-:W-:-:S02]  /*13230*/  F2FP.SATFINITE.E4M3.F32.PACK_AB_MERGE_C R77, RZ, R77, RZ ;  /* 0x0000004dff4d723e */ /* 0x000fc400048070ff */
[----:B------:R-:W-:Y:S02]  /*13240*/  LOP3.LUT R53, R76, 0xff, RZ, 0xc0, !PT ;  /* 0x000000ff4c357812 */ /* 0x000fe400078ec0ff */
[----:B------:R-:W-:Y:S02]  /*13250*/  LOP3.LUT R64, R113, 0xff, RZ, 0xc0, !PT ;  /* 0x000000ff71407812 */ /* 0x000fe400078ec0ff */
[----:B------:R-:W-:Y:S02]  /*13260*/  LOP3.LUT R73, R120, 0xffff, RZ, 0xc0, !PT ;  /* 0x0000ffff78497812 */ /* 0x000fe400078ec0ff */
[----:B------:R-:W-:Y:S02]  /*13270*/  PRMT R65, R116, 0x7604, R109 ;  /* 0x0000760474417816 */ /* 0x000fe4000000006d */
[----:B------:R-:W-:Y:S02]  /*13280*/  F2FP.SATFINITE.E4M3.F32.PACK_AB_MERGE_C R72, RZ, R11, RZ ;  /* 0x0000000bff48723e */ /* 0x000fe400048070ff */
[----:B------:R-:W-:-:S02]  /*13290*/  F2FP.SATFINITE.E4M3.F32.PACK_AB_MERGE_C R119, RZ, R119, RZ ;  /* 0x00000077ff77723e */ /* 0x000fc400048070ff */
[----:B------:R-:W-:Y:S02]  /*132a0*/  F2FP.SATFINITE.E4M3.F32.PACK_AB_MERGE_C R57, RZ, R57, RZ ;  /* 0x00000039ff39723e */ /* 0x000fe400048070ff */
[----:B------:R-:W-:Y:S02]  /*132b0*/  F2FP.SATFINITE.E4M3.F32.PACK_AB_MERGE_C R84, RZ, R84, RZ ;  /* 0x00000054ff54723e */ /* 0x000fe400048070ff */
[----:B------:R-:W-:Y:S02]  /*132c0*/  F2FP.SATFINITE.E4M3.F32.PACK_AB_MERGE_C R85, RZ, R85, RZ ;  /* 0x00000055ff55723e */ /* 0x000fe400048070ff */
[----:B------:R-:W-:Y:S02]  /*132d0*/  F2FP.SATFINITE.E4M3.F32.PACK_AB_MERGE_C R121, RZ, R121, RZ ;  /* 0x00000079ff79723e */ /* 0x000fe400048070ff */
[----:B------:R-:W-:Y:S02]  /*132e0*/  F2FP.SATFINITE.E4M3.F32.PACK_AB_MERGE_C R128, RZ, R128, RZ ;  /* 0x00000080ff80723e */ /* 0x000fe400048070ff */
[----:B------:R-:W-:-:S02]  /*132f0*/  F2FP.SATFINITE.E4M3.F32.PACK_AB_MERGE_C R132, RZ, R132, RZ ;  /* 0x00000084ff84723e */ /* 0x000fc400048070ff */
[----:B------:R-:W-:Y:S02]  /*13300*/  LOP3.LUT R76, R117, 0xff, RZ, 0xc0, !PT ;  /* 0x000000ff754c7812 */ /* 0x000fe400078ec0ff */
[----:B------:R-:W-:Y:S02]  /*13310*/  LOP3.LUT R11, R124, 0xffff, RZ, 0xc0, !PT ;  /* 0x0000ffff7c0b7812 */ /* 0x000fe400078ec0ff */
[----:B------:R-:W-:Y:S01]  /*13320*/  LOP3.LUT R61, R61, 0xff0000, R16, 0xf8, !PT ;  /* 0x00ff00003d3d7812 */ /* 0x000fe200078ef810 */
[----:B------:R-:W-:Y:S01]  /*13330*/  IMAD.U32 R16, R91, 0x10000, RZ ;  /* 0x000100005b107824 */ /* 0x000fe200078e00ff */
[----:B------:R-:W-:Y:S02]  /*13340*/  LOP3.LUT R143, R143, 0xff, RZ, 0xc0, !PT ;  /* 0x000000ff8f8f7812 */ /* 0x000fe400078ec0ff */
[----:B------:R-:W-:Y:S02]  /*13350*/  LOP3.LUT R144, R144, 0xffff, RZ, 0xc0, !PT ;  /* 0x0000ffff90907812 */ /* 0x000fe400078ec0ff */
[----:B------:R-:W-:-:S02]  /*13360*/  PRMT R45, R48, 0x7604, R45 ;  /* 0x00007604302d7816 */ /* 0x000fc4000000002d */
[----:B------:R-:W-:Y:S02]  /*13370*/  PRMT R69, R108, 0x7604, R69 ;  /* 0x000076046c457816 */ /* 0x000fe40000000045 */
[----:B------:R-:W-:Y:S02]  /*13380*/  F2FP.SATFINITE.E4M3.F32.PACK_AB_MERGE_C R111, RZ, R111, RZ ;  /* 0x0000006fff6f723e */ /* 0x000fe400048070ff */
[----:B------:R-:W-:Y:S02]  /*13390*/  LOP3.LUT R48, R77, 0xffff, RZ, 0xc0, !PT ;  /* 0x0000ffff4d307812 */ /* 0x000fe400078ec0ff */
[----:B------:R-:W-:Y:S02]  /*133a0*/  PRMT R64, R73, 0x7604, R64 ;  /* 0x0000760449407816 */ /* 0x000fe40000000040 */
[----:B------:R-:W-:Y:S01]  /*133b0*/  LOP3.LUT R65, R65, 0xff0000, R26, 0xf8, !PT ;  /* 0x00ff000041417812 */ /* 0x000fe200078ef81a */
[----:B------:R-:W-:Y:S01]  /*133c0*/  IMAD.U32 R26, R119, 0x10000, RZ ;  /* 0x00010000771a7824 */ /* 0x000fe200078e00ff */
[----:B------:R-:W-:-:S02]  /*133d0*/  LOP3.LUT R57, R57, 0xffff, RZ, 0xc0, !PT ;  /* 0x0000ffff39397812 */ /* 0x000fc400078ec0ff */
[----:B------:R-:W-:Y:S02]  /*133e0*/  LOP3.LUT R84, R84, 0xff, RZ, 0xc0, !PT ;  /* 0x000000ff54547812 */ /* 0x000fe400078ec0ff */
[----:B------:R-:W-:Y:S02]  /*133f0*/  LOP3.LUT R85, R85, 0xffff, RZ, 0xc0, !PT ;  /* 0x0000ffff55557812 */ /* 0x000fe400078ec0ff */
[----:B------:R-:W-:Y:S02]  /*13400*/  LOP3.LUT R73, R121, 0xff, RZ, 0xc0, !PT ;  /* 0x000000ff79497812 */ /* 0x000fe400078ec0ff */
[----:B------:R-:W-:Y:S02]  /*13410*/  LOP3.LUT R128, R128, 0xffff, RZ, 0xc0, !PT ;  /* 0x0000ffff80807812 */ /* 0x000fe400078ec0ff */
[----:B------:R-:W-:Y:S02]  /*13420*/  LOP3.LUT R72, R72, 0xff, RZ, 0xc0, !PT ;  /* 0x000000ff48487812 */ /* 0x000fe400078ec0ff */
[----:B------:R-:W-:-:S02]  /*13430*/  LOP3.LUT R77, R132, 0xffff, RZ, 0xc0, !PT ;  /* 0x0000ffff844d7812 */ /* 0x000fc400078ec0ff */
[----:B------:R-:W-:Y:S02]  /*13440*/  PRMT R76, R11, 0x7604, R76 ;  /* 0x000076040b4c7816 */ /* 0x000fe4000000004c */
[----:B------:R-:W-:Y:S02]  /*13450*/  PRMT R11, R144, 0x7604, R143 ;  /* 0x00007604900b7816 */ /* 0x000fe4000000008f */
[----:B------:R-:W-:Y:S02]  /*13460*/  F2FP.SATFINITE.E4M3.F32.PACK_AB_MERGE_C R129, RZ, R129, RZ ;  /* 0x00000081ff81723e */ /* 0x000fe400048070ff */
        /* <DEDUP_REMOVED lines=8> */
[----:B------:R-:W-:Y:S01]  /*134f0*/  LOP3.LUT R69, R69, 0xff0000, R16, 0xf8, !PT ;  /* 0x00ff000045457812 */ /* 0x000fe200078ef810 */
[----:B------:R-:W-:Y:S01]  /*13500*/  IMAD.U32 R16, R111, 0x10000, RZ ;  /* 0x000100006f107824 */ /* 0x000fe200078e00ff */
[----:B------:R-:W-:Y:S02]  /*13510*/  PRMT R53, R48, 0x7604, R53 ;  /* 0x0000760430357816 */ /* 0x000fe40000000035 */
[----:B------:R-:W-:-:S02]  /*13520*/  F2FP.SATFINITE.E4M3.F32.PACK_AB_MERGE_C R127, RZ, R127, RZ ;  /* 0x0000007fff7f723e */ /* 0x000fc400048070ff */
[----:B------:R-:W-:Y:S02]  /*13530*/  F2FP.SATFINITE.E4M3.F32.PACK_AB_MERGE_C R122, RZ, R122, RZ ;  /* 0x0000007aff7a723e */ /* 0x000fe400048070ff */
[----:B------:R-:W-:Y:S01]  /*13540*/  PRMT R40, R57, 0x7604, R40 ;  /* 0x0000760439287816 */ /* 0x000fe20000000028 */
[----:B------:R-:W-:Y:S01]  /*13550*/  IMAD.U32 R127, R127, 0x10000, RZ ;  /* 0x000100007f7f7824 */ /* 0x000fe200078e00ff */
[----:B------:R-:W-:Y:S02]  /*13560*/  PRMT R48, R85, 0x7604, R84 ;  /* 0x0000760455307816 */ /* 0x000fe40000000054 */
[----:B------:R-:W-:Y:S02]  /*13570*/  PRMT R73, R128, 0x7604, R73 ;  /* 0x0000760480497816 */ /* 0x000fe40000000049 */
[----:B------:R-:W-:Y:S02]  /*13580*/  PRMT R72, R77, 0x7604, R72 ;  /* 0x000076044d487816 */ /* 0x000fe40000000048 */
[----:B------:R-:W-:-:S02]  /*13590*/  F2FP.SATFINITE.E4M3.F32.PACK_AB_MERGE_C R46, RZ, R46, RZ ;  /* 0x0000002eff2e723e */ /* 0x000fc400048070ff */
[----:B------:R-:W-:Y:S02]  /*135a0*/  F2FP.SATFINITE.E4M3.F32.PACK_AB_MERGE_C R54, RZ, R54, RZ ;  /* 0x00000036ff36723e */ /* 0x000fe400048070ff */
[----:B------:R-:W-:Y:S02]  /*135b0*/  F2FP.SATFINITE.E4M3.F32.PACK_AB_MERGE_C R58, RZ, R58, RZ ;  /* 0x0000003aff3a723e */ /* 0x000fe400048070ff */
[----:B------:R-:W-:Y:S01]  /*135c0*/  F2FP.SATFINITE.E4M3.F32.PACK_AB_MERGE_C R123, RZ, R123, RZ ;  /* 0x0000007bff7b723e */ /* 0x000fe200048070ff */
[----:B------:R-:W-:Y:S01]  /*135d0*/  IMAD.U32 R54, R54, 0x10000, RZ ;  /* 0x0001000036367824 */ /* 0x000fe200078e00ff */
[----:B------:R-:W-:Y:S02]  /*135e0*/  LOP3.LUT R84, R129, 0xff, RZ, 0xc0, !PT ;  /* 0x000000ff81547812 */ /* 0x000fe400078ec0ff */
[----:B------:R-:W-:Y:S02]  /*135f0*/  LOP3.LUT R77, R136, 0xffff, RZ, 0xc0, !PT ;  /* 0x0000ffff884d7812 */ /* 0x000fe400078ec0ff */
[----:B------:R-:W-:Y:S01]  /*13600*/  LOP3.LUT R11, R11, 0xff0000, R26, 0xf8, !PT ;  /* 0x00ff00000b0b7812 */ /* 0x000fe200078ef81a */
[----:B------:R-:W-:Y:S01]  /*13610*/  IMAD.U32 R26, R13, 0x10000, RZ ;  /* 0x000100000d1a7824 */ /* 0x000fe200078e00ff */
[----:B------:R-:W-:Y:S01]  /*13620*/  FSETP.GEU.AND P3, PT, R10, -126, PT ;  /* 0xc2fc00000a00780b */ /* 0x000fe20003f6e000 */
[----:B------:R-:W-:Y:S01]  /*13630*/  IMAD.SHL.U32 R13, R22, 0x1000000, RZ ;  /* 0x01000000160d7824 */ /* 0x000fe200078e00ff */
[----:B------:R-:W-:-:S02]  /*13640*/  LOP3.LUT R81, R133, 0xff, RZ, 0xc0, !PT ;  /* 0x000000ff85517812 */ /* 0x000fc400078ec0ff */
[----:B------:R-:W-:Y:S02]  /*13650*/  LOP3.LUT R140, R140, 0xffff, RZ, 0xc0, !PT ;  /* 0x0000ffff8c8c7812 */ /* 0x000fe400078ec0ff */
[----:B------:R-:W-:Y:S02]  /*13660*/  F2FP.SATFINITE.E4M3.F32.PACK_AB_MERGE_C R125, RZ, R125, RZ ;  /* 0x0000007dff7d723e */ /* 0x000fe400048070ff */
[----:B------:R-:W-:Y:S02]  /*13670*/  F2FP.SATFINITE.E4M3.F32.PACK_AB_MERGE_C R138, RZ, R138, RZ ;  /* 0x0000008aff8a723e */ /* 0x000fe400048070ff */
[----:B------:R-:W-:Y:S02]  /*13680*/  LOP3.LUT R122, R122, 0xffff, RZ, 0xc0, !PT ;  /* 0x0000ffff7a7a7812 */ /* 0x000fe400078ec0ff */
[----:B------:R-:W-:Y:S01]  /*13690*/  FSETP.GEU.AND P4, PT, R18, -126, PT ;  /* 0xc2fc00001200780b */ /* 0x000fe20003f8e000 */
[----:B------:R-:W-:Y:S01]  /*136a0*/  @!P3 FMUL R10, R10, 0.5 ;  /* 0x3f0000000a0ab820 */ /* 0x000fe20000400000 */
[----:B------:R-:W-:-:S02]  /*136b0*/  F2FP.SATFINITE.E4M3.F32.PACK_AB_MERGE_C R96, RZ, R96, RZ ;  /* 0x00000060ff60723e */ /* 0x000fc400048070ff */
[----:B------:R-:W-:Y:S01]  /*136c0*/  LOP3.LUT R36, R36, 0xff0000, R21, 0xf8, !PT ;  /* 0x00ff000024247812 */ /* 0x000fe200078ef815 */
[----:B------:R-:W-:Y:S01]  /*136d0*/  IMAD.U32 R21, R46, 0x10000, RZ ;  /* 0x000100002e157824 */ /* 0x000fe200078e00ff */
[----:B------:R-:W-:Y:S01]  /*136e0*/  LOP3.LUT R40, R40, 0xff0000, R19, 0xf8, !PT ;  /* 0x00ff000028287812 */ /* 0x000fe200078ef813 */
[----:B------:R-:W-:Y:S01]  /*136f0*/  IMAD.U32 R19, R58, 0x10000, RZ ;  /* 0x000100003a137824 */ /* 0x000fe200078e00ff */
[----:B------:R-:W-:Y:S01]  /*13700*/  LOP3.LUT R73, R73, 0xff0000, R16, 0xf8, !PT ;  /* 0x00ff000049497812 */ /* 0x000fe200078ef810 */
[----:B------:R-:W-:Y:S01]  /*13710*/  IMAD.U32 R16, R123, 0x10000, RZ ;  /* 0x000100007b107824 */ /* 0x000fe200078e00ff */
[----:B------:R-:W-:Y:S01]  /*13720*/  F2FP.SATFINITE.E4M3.F32.PACK_AB_MERGE_C R20, RZ, R20, RZ ;  /* 0x00000014ff14723e */ /* 0x000fe200048070ff */
[----:B------:R-:W1:Y:S01]  /*13730*/  MUFU.EX2 R10, R10 ;  /* 0x0000000a000a7308 */ /* 0x000e620000000800 */
[----:B------:R-:W-:Y:S01]  /*13740*/  PRMT R84, R77, 0x7604, R84 ;  /* 0x000076044d547816 */ /* 0x000fe20000000054 */
[----:B------:R-:W-:Y:S01]  /*13750*/  @!P4 FMUL R18, R18, 0.5 ;  /* 0x3f0000001212c820 */ /* 0x000fe20000400000 */
[----:B------:R-:W-:-:S02]  /*13760*/  F2FP.SATFINITE.E4M3.F32.PACK_AB_MERGE_C R131, RZ, R131, RZ ;  /* 0x00000083ff83723e */ /* 0x000fc400048070ff */
[----:B------:R-:W-:Y:S02]  /*13770*/  PRMT R81, R140, 0x7604, R81 ;  /* 0x000076048c517816 */ /* 0x000fe40000000051 */
[----:B------:R-:W-:Y:S01]  /*13780*/  F2FP.SATFINITE.E4M3.F32.PACK_AB_MERGE_C R62, RZ, R62, RZ ;  /* 0x0000003eff3e723e */ /* 0x000fe200048070ff */
[----:B------:R-:W-:Y:S01]  /*13790*/  IMAD.U32 R131, R131, 0x10000, RZ ;  /* 0x0001000083837824 */ /* 0x000fe200078e00ff */
[----:B------:R-:W-:Y:S02]  /*137a0*/  F2FP.SATFINITE.E4M3.F32.PACK_AB_MERGE_C R70, RZ, R70, RZ ;  /* 0x00000046ff46723e */ /* 0x000fe400048070ff */
[----:B------:R-:W-:Y:S01]  /*137b0*/  F2FP.SATFINITE.E4M3.F32.PACK_AB_MERGE_C R24, RZ, R24, RZ ;  /* 0x00000018ff18723e */ /* 0x000fe200048070ff */
[----:B------:R-:W-:Y:S01]  /*137c0*/  IMAD.U32 R62, R62, 0x10000, RZ ;  /* 0x000100003e3e7824 */ /* 0x000fe200078e00ff */
[----:B------:R-:W-:Y:S02]  /*137d0*/  F2FP.SATFINITE.E4M3.F32.PACK_AB_MERGE_C R63, RZ, R63, RZ ;  /* 0x0000003fff3f723e */ /* 0x000fe400048070ff */
[----:B------:R-:W-:-:S02]  /*137e0*/  F2FP.SATFINITE.E4M3.F32.PACK_AB_MERGE_C R135, RZ, R135, RZ ;  /* 0x00000087ff87723e */ /* 0x000fc400048070ff */
[----:B------:R-:W-:Y:S01]  /*137f0*/  F2FP.SATFINITE.E4M3.F32.PACK_AB_MERGE_C R142, RZ, R142, RZ ;  /* 0x0000008eff8e723e */ /* 0x000fe200048070ff */
[----:B-1----:R-:W-:Y:S01]  /*13800*/  @!P3 FMUL R10, R10, R10 ;  /* 0x0000000a0a0ab220 */ /* 0x002fe20000400000 */
[----:B------:R-:W-:Y:S02]  /*13810*/  LOP3.LUT R80, R125, 0xff, RZ, 0xc0, !PT ;  /* 0x000000ff7d507812 */ /* 0x000fe400078ec0ff */
[----:B------:R-:W-:Y:S01]  /*13820*/  LOP3.LUT R85, R138, 0xffff, RZ, 0xc0, !PT ;  /* 0x0000ffff8a557812 */ /* 0x000fe200078ec0ff */
[----:B------:R-:W-:Y:S01]  /*13830*/  FFMA R3, R10, R3, R147 ;  /* 0x000000030a037223 */ /* 0x000fe20000000093 */
[----:B------:R-:W-:Y:S01]  /*13840*/  F2FP.SATFINITE.E4M3.F32.PACK_AB_MERGE_C R27, RZ, R27, RZ ;  /* 0x0000001bff1b723e */ /* 0x000fe200048070ff */
[----:B------:R-:W-:Y:S01]  /*13850*/  FMUL R152, R152, R10 ;  /* 0x0000000a98987220 */ /* 0x000fe20000400000 */
[----:B------:R-:W-:Y:S01]  /*13860*/  LOP3.LUT R118, R11, R118, RZ, 0xfc, !PT ;  /* 0x000000760b767212 */ /* 0x000fe200078efcff */
[----:B------:R-:W-:Y:S01]  /*13870*/  IMAD.SHL.U32 R11, R122, 0x1000000, RZ ;  /* 0x010000007a0b7824 */ /* 0x000fe200078e00ff */
[----:B------:R-:W-:Y:S01]  /*13880*/  LOP3.LUT R29, R185, 0xff, RZ, 0xc0, !PT ;  /* 0x000000ffb91d7812 */ /* 0x000fe200078ec0ff */
[-C--:B------:R-:W-:Y:S01]  /*13890*/  FMUL R153, R153, R10.reuse ;  /* 0x0000000a99997220 */ /* 0x080fe20000400000 */
[----:B------:R-:W-:Y:S01]  /*138a0*/  LOP3.LUT R60, R89, 0xff, RZ, 0xc0, !PT ;  /* 0x000000ff593c7812 */ /* 0x000fe200078ec0ff */
[-C--:B------:R-:W-:Y:S01]  /*138b0*/  FMUL R156, R156, R10.reuse ;  /* 0x0000000a9c9c7220 */ /* 0x080fe20000400000 */
[----:B------:R-:W-:Y:S01]  /*138c0*/  LOP3.LUT R57, R96, 0xffff, RZ, 0xc0, !PT ;  /* 0x0000ffff60397812 */ /* 0x000fe200078ec0ff */
[-C--:B------:R-:W-:Y:S01]  /*138d0*/  FMUL R157, R157, R10.reuse ;  /* 0x0000000a9d9d7220 */ /* 0x080fe20000400000 */
[----:B------:R-:W-:Y:S01]  /*138e0*/  F2FP.SATFINITE.E4M3.F32.PACK_AB_MERGE_C R103, RZ, R103, RZ ;  /* 0x00000067ff67723e */ /* 0x000fe200048070ff */
[-C--:B------:R-:W-:Y:S01]  /*138f0*/  FMUL R160, R160, R10.reuse ;  /* 0x0000000aa0a07220 */ /* 0x080fe20000400000 */
[----:B------:R-:W-:Y:S01]  /*13900*/  LOP3.LUT R20, R20, 0xffff, RZ, 0xc0, !PT ;  /* 0x0000ffff14147812 */ /* 0x000fe200078ec0ff */
[----:B------:R-:W-:Y:S01]  /*13910*/  FMUL R161, R161, R10 ;  /* 0x0000000aa1a17220 */ /* 0x000fe20000400000 */
[----:B------:R-:W-:Y:S01]  /*13920*/  LOP3.LUT R13, R28, R13, RZ, 0xfc, !PT ;  /* 0x0000000d1c0d7212 */ /* 0x000fe200078efcff */
[----:B------:R-:W-:Y:S01]  /*13930*/  IMAD.SHL.U32 R28, R55, 0x1000000, RZ ;  /* 0x01000000371c7824 */ /* 0x000fe200078e00ff */
[----:B------:R-:W-:Y:S01]  /*13940*/  F2FP.SATFINITE.E4M3.F32.PACK_AB_MERGE_C R102, RZ, R102, RZ ;  /* 0x00000066ff66723e */ /* 0x000fe200048070ff */
[----:B------:R-:W-:Y:S01]  /*13950*/  IMAD.U32 R103, R103, 0x10000, RZ ;  /* 0x0001000067677824 */ /* 0x000fe200078e00ff */
[----:B------:R-:W-:Y:S01]  /*13960*/  LOP3.LUT R84, R84, 0xff0000, R127, 0xf8, !PT ;  /* 0x00ff000054547812 */ /* 0x000fe200078ef87f */
[----:B------:R-:W-:Y:S01]  /*13970*/  IMAD.SHL.U32 R20, R20, 0x1000000, RZ ;  /* 0x0100000014147824 */ /* 0x000fe200078e00ff */
[----:B------:R-:W-:Y:S01]  /*13980*/  F2FP.SATFINITE.E4M3.F32.PACK_AB_MERGE_C R93, RZ, R93, RZ ;  /* 0x0000005dff5d723e */ /* 0x000fe200048070ff */
[----:B------:R-:W-:Y:S01]  /*13990*/  FMUL R164, R164, R10 ;  /* 0x0000000aa4a47220 */ /* 0x000fe20000400000 */
[----:B------:R-:W-:Y:S01]  /*139a0*/  F2FP.SATFINITE.E4M3.F32.PACK_AB_MERGE_C R100, RZ, R100, RZ ;  /* 0x00000064ff64723e */ /* 0x000fe200048070ff */
[----:B------:R-:W-:Y:S01]  /*139b0*/  FMUL R165, R165, R10 ;  /* 0x0000000aa5a57220 */ /* 0x000fe20000400000 */
[----:B------:R-:W-:Y:S01]  /*139c0*/  F2FP.SATFINITE.E4M3.F32.PACK_AB_MERGE_C R38, RZ, R38, RZ ;  /* 0x00000026ff26723e */ /* 0x000fe200048070ff */
[-C--:B------:R-:W-:Y:S01]  /*139d0*/  FMUL R168, R168, R10.reuse ;  /* 0x0000000aa8a87220 */ /* 0x080fe20000400000 */
[----:B------:R-:W-:Y:S01]  /*139e0*/  LOP3.LUT R44, R44, 0xff0000, R21, 0xf8, !PT ;  /* 0x00ff00002c2c7812 */ /* 0x000fe200078ef815 */
[----:B------:R-:W-:Y:S01]  /*139f0*/  IMAD.U32 R21, R70, 0x10000, RZ ;  /* 0x0001000046157824 */ /* 0x000fe200078e00ff */
[----:B------:R-:W-:Y:S01]  /*13a00*/  LOP3.LUT R41, R41, 0xff0000, R54, 0xf8, !PT ;  /* 0x00ff000029297812 */ /* 0x000fe200078ef836 */
[----:B------:R-:W-:Y:S01]  /*13a10*/  IMAD.U32 R38, R38, 0x10000, RZ ;  /* 0x0001000026267824 */ /* 0x000fe200078e00ff */
[----:B------:R-:W-:Y:S01]  /*13a20*/  LOP3.LUT R52, R52, 0xff0000, R19, 0xf8, !PT ;  /* 0x00ff000034347812 */ /* 0x000fe200078ef813 */
[----:B------:R-:W-:Y:S01]  /*13a30*/  IMAD.U32 R19, R78, 0x10000, RZ ;  /* 0x000100004e137824 */ /* 0x000fe200078e00ff */
[----:B------:R-:W-:Y:S01]  /*13a40*/  LOP3.LUT R81, R81, 0xff0000, R16, 0xf8, !PT ;  /* 0x00ff000051517812 */ /* 0x000fe200078ef810 */
[----:B------:R-:W-:Y:S01]  /*13a50*/  IMAD.SHL.U32 R16, R17, 0x1000000, RZ ;  /* 0x0100000011107824 */ /* 0x000fe200078e00ff */
[----:B------:R-:W-:Y:S01]  /*13a60*/  LOP3.LUT R24, R24, 0xffff, RZ, 0xc0, !PT ;  /* 0x0000ffff18187812 */ /* 0x000fe200078ec0ff */
[----:B------:R-:W-:Y:S01]  /*13a70*/  IMAD.SHL.U32 R17, R94, 0x1000000, RZ ;  /* 0x010000005e117824 */ /* 0x000fe200078e00ff */
[----:B------:R-:W-:Y:S01]  /*13a80*/  F2FP.SATFINITE.E4M3.F32.PACK_AB_MERGE_C R35, RZ, R35, RZ ;  /* 0x00000023ff23723e */ /* 0x000fe200048070ff */
[-C--:B------:R-:W-:Y:S01]  /*13a90*/  FMUL R169, R169, R10.reuse ;  /* 0x0000000aa9a97220 */ /* 0x080fe20000400000 */
[----:B------:R-:W-:Y:S01]  /*13aa0*/  F2FP.SATFINITE.E4M3.F32.PACK_AB_MERGE_C R39, RZ, R39, RZ ;  /* 0x00000027ff27723e */ /* 0x000fe200048070ff */
[----:B------:R-:W-:Y:S01]  /*13ab0*/  IMAD.SHL.U32 R24, R24, 0x1000000, RZ ;  /* 0x0100000018187824 */ /* 0x000fe200078e00ff */
[----:B------:R-:W-:Y:S01]  /*13ac0*/  LOP3.LUT R63, R63, 0xffff, RZ, 0xc0, !PT ;  /* 0x0000ffff3f3f7812 */ /* 0x000fe200078ec0ff */
[-C--:B------:R-:W-:Y:S01]  /*13ad0*/  FMUL R172, R172, R10.reuse ;  /* 0x0000000aacac7220 */ /* 0x080fe20000400000 */
[----:B------:R-:W-:Y:S01]  /*13ae0*/  LOP3.LUT R135, R135, 0xff, RZ, 0xc0, !PT ;  /* 0x000000ff87877812 */ /* 0x000fe200078ec0ff */
[-C--:B------:R-:W-:Y:S01]  /*13af0*/  FMUL R173, R173, R10.reuse ;  /* 0x0000000aadad7220 */ /* 0x080fe20000400000 */
[----:B------:R-:W-:Y:S01]  /*13b00*/  LOP3.LUT R142, R142, 0xffff, RZ, 0xc0, !PT ;  /* 0x0000ffff8e8e7812 */ /* 0x000fe200078ec0ff */
[-C--:B------:R-:W-:Y:S01]  /*13b10*/  FMUL R176, R176, R10.reuse ;  /* 0x0000000ab0b07220 */ /* 0x080fe20000400000 */
[----:B------:R-:W-:Y:S01]  /*13b20*/  PRMT R80, R85, 0x7604, R80 ;  /* 0x0000760455507816 */ /* 0x000fe20000000050 */
[----:B------:R-:W-:Y:S01]  /*13b30*/  FMUL R177, R177, R10 ;  /* 0x0000000ab1b17220 */ /* 0x000fe20000400000 */
[----:B------:R-:W-:Y:S01]  /*13b40*/  F2FP.SATFINITE.E4M3.F32.PACK_AB_MERGE_C R50, RZ, R50, RZ ;  /* 0x00000032ff32723e */ /* 0x000fe200048070ff */
[-C--:B------:R-:W-:Y:S01]  /*13b50*/  FMUL R180, R180, R10.reuse ;  /* 0x0000000ab4b47220 */ /* 0x080fe20000400000 */
[----:B------:R-:W-:Y:S01]  /*13b60*/  LOP3.LUT R27, R27, 0xffff, RZ, 0xc0, !PT ;  /* 0x0000ffff1b1b7812 */ /* 0x000fe200078ec0ff */
[----:B------:R-:W-:Y:S01]  /*13b70*/  FMUL R181, R181, R10 ;  /* 0x0000000ab5b57220 */ /* 0x000fe20000400000 */
[----:B------:R-:W-:Y:S01]  /*13b80*/  F2FP.SATFINITE.E4M3.F32.PACK_AB_MERGE_C R51, RZ, R51, RZ ;  /* 0x00000033ff33723e */ /* 0x000fe200048070ff */
[----:B------:R-:W-:Y:S01]  /*13b90*/  IMAD.U32 R50, R50, 0x10000, RZ ;  /* 0x0001000032327824 */ /* 0x000fe200078e00ff */
[----:B------:R-:W-:Y:S01]  /*13ba0*/  PRMT R29, R194, 0x7604, R29 ;  /* 0x00007604c21d7816 */ /* 0x000fe2000000001d */
[----:B------:R-:W-:Y:S01]  /*13bb0*/  IMAD.SHL.U32 R27, R27, 0x1000000, RZ ;  /* 0x010000001b1b7824 */ /* 0x000fe200078e00ff */
[----:B------:R-:W-:-:S02]  /*13bc0*/  PRMT R60, R57, 0x7604, R60 ;  /* 0x00007604393c7816 */ /* 0x000fc4000000003c */
[----:B------:R-:W-:Y:S02]  /*13bd0*/  F2FP.SATFINITE.E4M3.F32.PACK_AB_MERGE_C R66, RZ, R66, RZ ;  /* 0x00000042ff42723e */ /* 0x000fe400048070ff */
[----:B------:R-:W-:Y:S02]  /*13be0*/  F2FP.SATFINITE.E4M3.F32.PACK_AB_MERGE_C R47, RZ, R47, RZ ;  /* 0x0000002fff2f723e */ /* 0x000fe400048070ff */
[----:B------:R-:W-:Y:S01]  /*13bf0*/  F2FP.SATFINITE.E4M3.F32.PACK_AB_MERGE_C R87, RZ, R87, RZ ;  /* 0x00000057ff57723e */ /* 0x000fe200048070ff */
[----:B------:R-:W-:Y:S01]  /*13c00*/  IMAD.U32 R66, R66, 0x10000, RZ ;  /* 0x0001000042427824 */ /* 0x000fe200078e00ff */
[----:B------:R-:W-:Y:S02]  /*13c10*/  LOP3.LUT R102, R102, 0xffff, RZ, 0xc0, !PT ;  /* 0x0000ffff66667812 */ /* 0x000fe400078ec0ff */
[----:B------:R-:W-:Y:S02]  /*13c20*/  F2FP.SATFINITE.E4M3.F32.PACK_AB_MERGE_C R59, RZ, R59, RZ ;  /* 0x0000003bff3b723e */ /* 0x000fe400048070ff */
[----:B------:R-:W-:Y:S01]  /*13c30*/  LOP3.LUT R84, R84, R11, RZ, 0xfc, !PT ;  /* 0x0000000b54547212 */ /* 0x000fe200078efcff */
[----:B------:R-:W-:Y:S01]  /*13c40*/  IMAD.SHL.U32 R11, R130, 0x1000000, RZ ;  /* 0x01000000820b7824 */ /* 0x000fe200078e00ff */
[----:B------:R-:W-:-:S02]  /*13c50*/  LOP3.LUT R93, R93, 0xff, RZ, 0xc0, !PT ;  /* 0x000000ff5d5d7812 */ /* 0x000fc400078ec0ff */
[----:B------:R-:W-:Y:S02]  /*13c60*/  LOP3.LUT R100, R100, 0xffff, RZ, 0xc0, !PT ;  /* 0x0000ffff64647812 */ /* 0x000fe400078ec0ff */
[----:B------:R-:W-:Y:S02]  /*13c70*/  LOP3.LUT R25, R25, 0xff0000, R88, 0xf8, !PT ;  /* 0x00ff000019197812 */ /* 0x000fe400078ef858 */
[----:B------:R-:W-:Y:S02]  /*13c80*/  F2FP.SATFINITE.E4M3.F32.PACK_AB_MERGE_C R115, RZ, R115, RZ ;  /* 0x00000073ff73723e */ /* 0x000fe400048070ff */
[----:B------:R-:W-:Y:S02]  /*13c90*/  LOP3.LUT R35, R35, 0xffff, RZ, 0xc0, !PT ;  /* 0x0000ffff23237812 */ /* 0x000fe400078ec0ff */
[----:B------:R-:W-:Y:S01]  /*13ca0*/  LOP3.LUT R39, R39, 0xffff, RZ, 0xc0, !PT ;  /* 0x0000ffff27277812 */ /* 0x000fe200078ec0ff */
[----:B------:R-:W-:Y:S01]  /*13cb0*/  IMAD.U32 R115, R115, 0x10000, RZ ;  /* 0x0001000073737824 */ /* 0x000fe200078e00ff */
[----:B------:R-:W-:Y:S01]  /*13cc0*/  LOP3.LUT R41, R41, R28, RZ, 0xfc, !PT ;  /* 0x0000001c29297212 */ /* 0x000fe200078efcff */
[----:B------:R-:W-:Y:S01]  /*13cd0*/  IMAD.SHL.U32 R28, R63, 0x1000000, RZ ;  /* 0x010000003f1c7824 */ /* 0x000fe200078e00ff */
[----:B------:R-:W-:Y:S01]  /*13ce0*/  F2FP.SATFINITE.E4M3.F32.PACK_AB_MERGE_C R79, RZ, R79, RZ ;  /* 0x0000004fff4f723e */ /* 0x000fe200048070ff */
[----:B------:R-:W-:Y:S01]  /*13cf0*/  IMAD.SHL.U32 R35, R35, 0x1000000, RZ ;  /* 0x0100000023237824 */ /* 0x000fe200078e00ff */
[----:B------:R-:W-:Y:S01]  /*13d00*/  F2FP.SATFINITE.E4M3.F32.PACK_AB_MERGE_C R90, RZ, R90, RZ ;  /* 0x0000005aff5a723e */ /* 0x000fe200048070ff */
[----:B------:R-:W-:Y:S01]  /*13d10*/  IMAD.SHL.U32 R22, R39, 0x1000000, RZ ;  /* 0x0100000027167824 */ /* 0x000fe200078e00ff */
[----:B------:R-:W-:-:S02]  /*13d20*/  F2FP.SATFINITE.E4M3.F32.PACK_AB_MERGE_C R98, RZ, R98, RZ ;  /* 0x00000062ff62723e */ /* 0x000fc400048070ff */
[----:B------:R-:W-:Y:S02]  /*13d30*/  F2FP.SATFINITE.E4M3.F32.PACK_AB_MERGE_C R110, RZ, R110, RZ ;  /* 0x0000006eff6e723e */ /* 0x000fe400048070ff */
[----:B------:R-:W-:Y:S02]  /*13d40*/  F2FP.SATFINITE.E4M3.F32.PACK_AB_MERGE_C R114, RZ, R114, RZ ;  /* 0x00000072ff72723e */ /* 0x000fe400048070ff */
[----:B------:R-:W-:Y:S02]  /*13d50*/  F2FP.SATFINITE.E4M3.F32.PACK_AB_MERGE_C R126, RZ, R126, RZ ;  /* 0x0000007eff7e723e */ /* 0x000fe400048070ff */
[----:B------:R-:W-:Y:S02]  /*13d60*/  PRMT R77, R142, 0x7604, R135 ;  /* 0x000076048e4d7816 */ /* 0x000fe40000000087 */
[----:B------:R-:W-:Y:S02]  /*13d70*/  LOP3.LUT R80, R80, 0xff0000, R131, 0xf8, !PT ;  /* 0x00ff000050507812 */ /* 0x000fe400078ef883 */
[----:B------:R-:W-:-:S02]  /*13d80*/  LOP3.LUT R51, R51, 0xffff, RZ, 0xc0, !PT ;  /* 0x0000ffff33337812 */ /* 0x000fc400078ec0ff */
[----:B------:R-:W-:Y:S02]  /*13d90*/  LOP3.LUT R29, R29, 0xff0000, R92, 0xf8, !PT ;  /* 0x00ff00001d1d7812 */ /* 0x000fe400078ef85c */
[----:B------:R-:W-:Y:S02]  /*13da0*/  LOP3.LUT R53, R53, 0xff0000, R62, 0xf8, !PT ;  /* 0x00ff000035357812 */ /* 0x000fe400078ef83e */
[----:B------:R-:W-:Y:S01]  /*13db0*/  LOP3.LUT R48, R48, 0xff0000, R21, 0xf8, !PT ;  /* 0x00ff000030307812 */ /* 0x000fe200078ef815 */
[----:B------:R-:W-:Y:S01]  /*13dc0*/  IMAD.U32 R21, R86, 0x10000, RZ ;  /* 0x0001000056157824 */ /* 0x000fe200078e00ff */
[----:B------:R-:W-:Y:S01]  /*13dd0*/  LOP3.LUT R60, R60, 0xff0000, R19, 0xf8, !PT ;  /* 0x00ff00003c3c7812 */ /* 0x000fe200078ef813 */
[----:B------:R-:W-:Y:S01]  /*13de0*/  IMAD.SHL.U32 R19, R102, 0x1000000, RZ ;  /* 0x0100000066137824 */ /* 0x000fe200078e00ff */
[----:B------:R-:W-:Y:S01]  /*13df0*/  LOP3.LUT R15, R15, R16, RZ, 0xfc, !PT ;  /* 0x000000100f0f7212 */ /* 0x000fe200078efcff */
[----:B------:R-:W-:Y:S01]  /*13e00*/  IMAD.SHL.U32 R16, R31, 0x1000000, RZ ;  /* 0x010000001f107824 */ /* 0x000fe200078e00ff */
[----:B------:R-:W-:-:S02]  /*13e10*/  LOP3.LUT R47, R47, 0xffff, RZ, 0xc0, !PT ;  /* 0x0000ffff2f2f7812 */ /* 0x000fc400078ec0ff */
[----:B------:R-:W-:Y:S02]  /*13e20*/  LOP3.LUT R87, R87, 0xffff, RZ, 0xc0, !PT ;  /* 0x0000ffff57577812 */ /* 0x000fe400078ec0ff */
[----:B------:R-:W-:Y:S01]  /*13e30*/  LOP3.LUT R59, R59, 0xffff, RZ, 0xc0, !PT ;  /* 0x0000ffff3b3b7812 */ /* 0x000fe200078ec0ff */
[----:B------:R-:W-:Y:S01]  /*13e40*/  IMAD.SHL.U32 R47, R47, 0x1000000, RZ ;  /* 0x010000002f2f7824 */ /* 0x000fe200078e00ff */
[----:B------:R-:W-:Y:S01]  /*13e50*/  PRMT R57, R100, 0x7604, R93 ;  /* 0x0000760464397816 */ /* 0x000fe2000000005d */
[----:B------:R-:W-:Y:S01]  /*13e60*/  IMAD.SHL.U32 R87, R87, 0x1000000, RZ ;  /* 0x0100000057577824 */ /* 0x000fe200078e00ff */
[----:B------:R-:W-:Y:S01]  /*13e70*/  LOP3.LUT R33, R33, 0xff0000, R30, 0xf8, !PT ;  /* 0x00ff000021217812 */ /* 0x000fe200078ef81e */
[----:B------:R-:W-:Y:S01]  /*13e80*/  IMAD.SHL.U32 R30, R67, 0x1000000, RZ ;  /* 0x01000000431e7824 */ /* 0x000fe200078e00ff */
[----:B------:R-:W-:Y:S01]  /*13e90*/  LOP3.LUT R68, R68, 0xff0000, R95, 0xf8, !PT ;  /* 0x00ff000044447812 */ /* 0x000fe200078ef85f */
[----:B------:R-:W-:Y:S01]  /*13ea0*/  IMAD.SHL.U32 R59, R59, 0x1000000, RZ ;  /* 0x010000003b3b7824 */ /* 0x000fe200078e00ff */
[----:B------:R-:W-:-:S02]  /*13eb0*/  LOP3.LUT R64, R64, 0xff0000, R103, 0xf8, !PT ;  /* 0x00ff000040407812 */ /* 0x000fc400078ef867 */
[----:B------:R-:W-:Y:S02]  /*13ec0*/  LOP3.LUT R20, R25, R20, RZ, 0xfc, !PT ;  /* 0x0000001419147212 */ /* 0x000fe400078efcff */
[----:B------:R-:W-:Y:S02]  /*13ed0*/  LOP3.LUT R79, R79, 0xffff, RZ, 0xc0, !PT ;  /* 0x0000ffff4f4f7812 */ /* 0x000fe400078ec0ff */
[----:B------:R-:W-:Y:S02]  /*13ee0*/  LOP3.LUT R90, R90, 0xffff, RZ, 0xc0, !PT ;  /* 0x0000ffff5a5a7812 */ /* 0x000fe400078ec0ff */
        /* <DEDUP_REMOVED lines=10> */
[----:B------:R-:W-:Y:S01]  /*13f90*/  LOP3.LUT R80, R80, R11, RZ, 0xfc, !PT ;  /* 0x0000000b50507212 */ /* 0x000fe200078efcff */
[----:B------:R-:W-:Y:S01]  /*13fa0*/  IMAD.SHL.U32 R126, R126, 0x1000000, RZ ;  /* 0x010000007e7e7824 */ /* 0x000fe200078e00ff */
[----:B------:R-:W-:Y:S01]  /*13fb0*/  LOP3.LUT R37, R37, 0xff0000, R38, 0xf8, !PT ;  /* 0x00ff000025257812 */ /* 0x000fe200078ef826 */
[----:B------:R-:W1:Y:S01]  /*13fc0*/  MUFU.EX2 R11, R18 ;  /* 0x00000012000b7308 */ /* 0x000e620000000800 */
[----:B------:R-:W-:-:S02]  /*13fd0*/  LOP3.LUT R24, R29, R24, RZ, 0xfc, !PT ;  /* 0x000000181d187212 */ /* 0x000fc400078efcff */
[----:B------:R-:W-:Y:S01]  /*13fe0*/  LOP3.LUT R53, R53, R28, RZ, 0xfc, !PT ;  /* 0x0000001c35357212 */ /* 0x000fe200078efcff */
[----:B------:R-:W-:Y:S01]  /*13ff0*/  IMAD.SHL.U32 R28, R83, 0x1000000, RZ ;  /* 0x01000000531c7824 */ /* 0x000fe200078e00ff */
[----:B------:R-:W-:Y:S02]  /*14000*/  LOP3.LUT R45, R45, 0xff0000, R50, 0xf8, !PT ;  /* 0x00ff00002d2d7812 */ /* 0x000fe400078ef832 */
[----:B------:R-:W-:Y:S02]  /*14010*/  LOP3.LUT R27, R32, R27, RZ, 0xfc, !PT ;  /* 0x0000001b201b7212 */ /* 0x000fe400078efcff */
[----:B------:R-:W-:Y:S02]  /*14020*/  LOP3.LUT R49, R49, 0xff0000, R66, 0xf8, !PT ;  /* 0x00ff000031317812 */ /* 0x000fe400078ef842 */
[----:B------:R-:W-:Y:S02]  /*14030*/  LOP3.LUT R57, R57, 0xff0000, R82, 0xf8, !PT ;  /* 0x00ff000039397812 */ /* 0x000fe400078ef852 */
[----:B------:R-:W-:-:S02]  /*14040*/  LOP3.LUT R56, R56, 0xff0000, R21, 0xf8, !PT ;  /* 0x00ff000038387812 */ /* 0x000fc400078ef815 */
[----:B------:R-:W-:Y:S02]  /*14050*/  LOP3.LUT R16, R33, R16, RZ, 0xfc, !PT ;  /* 0x0000001021107212 */ /* 0x000fe400078efcff */
[----:B------:R-:W-:Y:S01]  /*14060*/  LOP3.LUT R68, R68, R17, RZ, 0xfc, !PT ;  /* 0x0000001144447212 */ /* 0x000fe200078efcff */
[----:B------:R-:W-:Y:S01]  /*14070*/  IMAD.SHL.U32 R17, R106, 0x1000000, RZ ;  /* 0x010000006a117824 */ /* 0x000fe200078e00ff */
[----:B------:R-:W-:Y:S01]  /*14080*/  LOP3.LUT R64, R64, R19, RZ, 0xfc, !PT ;  /* 0x0000001340407212 */ /* 0x000fe200078efcff */
[----:B------:R-:W-:Y:S01]  /*14090*/  IMAD.SHL.U32 R19, R114, 0x1000000, RZ ;  /* 0x0100000072137824 */ /* 0x000fe200078e00ff */
[----:B------:R-:W-:Y:S01]  /*140a0*/  SEL R32, R20, R15, P1 ;  /* 0x0000000f14207207 */ /* 0x000fe20000800000 */
[----:B-1----:R-:W-:Y:S01]  /*140b0*/  @!P4 FMUL R11, R11, R11 ;  /* 0x0000000b0b0bc220 */ /* 0x002fe20000400000 */
[----:B------:R-:W-:Y:S02]  /*140c0*/  SEL R15, R15, R20, P1 ;  /* 0x000000140f0f7207 */ /* 0x000fe40000800000 */
[----:B------:R-:W-:Y:S01]  /*140d0*/  LOP3.LUT R76, R76, 0xff0000, R107, 0xf8, !PT ;  /* 0x00ff00004c4c7812 */ /* 0x000fe200078ef86b */
[----:B------:R-:W-:Y:S01]  /*140e0*/  FFMA R2, R11, R2, R146 ;  /* 0x000000020b027223 */ /* 0x000fe20000000092 */
[----:B------:R-:W-:Y:S01]  /*140f0*/  LOP3.LUT R72, R72, 0xff0000, R115, 0xf8, !PT ;  /* 0x00ff000048487812 */ /* 0x000fe200078ef873 */
[----:B------:R1:W2:Y:S01]  /*14100*/  SHFL.IDX PT, R32, R32, R7, 0x1c1f ;  /* 0x001c1f0720207589 */ /* 0x0002a200000e0000 */
[----:B------:R-:W-:Y:S01]  /*14110*/  LOP3.LUT R35, R36, R35, RZ, 0xfc, !PT ;  /* 0x0000002324237212 */ /* 0x000fe200078efcff */
[----:B------:R-:W-:Y:S01]  /*14120*/  FMUL R154, R154, R11 ;  /* 0x0000000b9a9a7220 */ /* 0x000fe20000400000 */
[----:B------:R-:W-:Y:S01]  /*14130*/  LOP3.LUT R22, R37, R22, RZ, 0xfc, !PT ;  /* 0x0000001625167212 */ /* 0x000fe200078efcff */
[----:B------:R1:W3:Y:S01]  /*14140*/  SHFL.IDX PT, R15, R15, R8, 0x1c1f ;  /* 0x001c1f080f0f7589 */ /* 0x0002e200000e0000 */
[----:B------:R-:W-:Y:S01]  /*14150*/  SEL R20, R24, R13, P1 ;  /* 0x0000000d18147207 */ /* 0x000fe20000800000 */
[-C--:B------:R-:W-:Y:S01]  /*14160*/  FMUL R155, R155, R11.reuse ;  /* 0x0000000b9b9b7220 */ /* 0x080fe20000400000 */
[----:B------:R-:W-:Y:S01]  /*14170*/  LOP3.LUT R26, R45, R26, RZ, 0xfc, !PT ;  /* 0x0000001a2d1a7212 */ /* 0x000fe200078efcff */
[-C--:B------:R-:W-:Y:S01]  /*14180*/  FMUL R158, R158, R11.reuse ;  /* 0x0000000b9e9e7220 */ /* 0x080fe20000400000 */
[----:B------:R-:W-:Y:S01]  /*14190*/  SEL R13, R13, R24, P1 ;  /* 0x000000180d0d7207 */ /* 0x000fe20000800000 */
[----:B------:R-:W-:Y:S01]  /*141a0*/  FMUL R159, R159, R11 ;  /* 0x0000000b9f9f7220 */ /* 0x000fe20000400000 */
[----:B------:R-:W-:Y:S01]  /*141b0*/  LOP3.LUT R40, R40, R43, RZ, 0xfc, !PT ;  /* 0x0000002b28287212 */ /* 0x000fe200078efcff */
[----:B------:R1:W4:Y:S01]  /*141c0*/  SHFL.IDX PT, R20, R20, R7, 0x1c1f ;  /* 0x001c1f0714147589 */ /* 0x00032200000e0000 */
[----:B------:R-:W-:Y:S01]  /*141d0*/  LOP3.LUT R47, R44, R47, RZ, 0xfc, !PT ;  /* 0x0000002f2c2f7212 */ /* 0x000fe200078efcff */
[----:B------:R-:W-:Y:S01]  /*141e0*/  FMUL R162, R162, R11 ;  /* 0x0000000ba2a27220 */ /* 0x000fe20000400000 */
[----:B------:R-:W-:Y:S01]  /*141f0*/  LOP3.LUT R30, R49, R30, RZ, 0xfc, !PT ;  /* 0x0000001e311e7212 */ /* 0x000fe200078efcff */
[----:B------:R1:W1:Y:S01]  /*14200*/  SHFL.IDX PT, R13, R13, R8, 0x1c1f ;  /* 0x001c1f080d0d7589 */ /* 0x00026200000e0000 */
[----:B------:R-:W-:Y:S01]  /*14210*/  LOP3.LUT R71, R48, R71, RZ, 0xfc, !PT ;  /* 0x0000004730477212 */ /* 0x000fe200078efcff */
[-C--:B------:R-:W-:Y:S01]  /*14220*/  FMUL R163, R163, R11.reuse ;  /* 0x0000000ba3a37220 */ /* 0x080fe20000400000 */
[----:B------:R-:W-:Y:S01]  /*14230*/  LOP3.LUT R28, R57, R28, RZ, 0xfc, !PT ;  /* 0x0000001c391c7212 */ /* 0x000fe200078efcff */
[----:B------:R-:W-:Y:S01]  /*14240*/  FMUL R166, R166, R11 ;  /* 0x0000000ba6a67220 */ /* 0x000fe20000400000 */
[----:B------:R-:W-:Y:S01]  /*14250*/  LOP3.LUT R87, R56, R87, RZ, 0xfc, !PT ;  /* 0x0000005738577212 */ /* 0x000fe200078efcff */
[----:B------:R-:W-:Y:S01]  /*14260*/  FMUL R167, R167, R11 ;  /* 0x0000000ba7a77220 */ /* 0x000fe20000400000 */
[----:B------:R-:W-:Y:S01]  /*14270*/  SEL R24, R16, R27, P1 ;  /* 0x0000001b10187207 */ /* 0x000fe20000800000 */
[----:B------:R-:W-:Y:S01]  /*14280*/  FMUL R170, R170, R11 ;  /* 0x0000000baaaa7220 */ /* 0x000fe20000400000 */
[----:B------:R-:W-:Y:S01]  /*14290*/  LOP3.LUT R52, R52, R59, RZ, 0xfc, !PT ;  /* 0x0000003b34347212 */ /* 0x000fe200078efcff */
[-C--:B------:R-:W-:Y:S01]  /*142a0*/  FMUL R171, R171, R11.reuse ;  /* 0x0000000babab7220 */ /* 0x080fe20000400000 */
[----:B------:R-:W-:Y:S01]  /*142b0*/  SEL R27, R27, R16, P1 ;  /* 0x000000101b1b7207 */ /* 0x000fe20000800000 */
[----:B------:R1:W1:Y:S01]  /*142c0*/  SHFL.IDX PT, R29, R24, R7, 0x1c1f ;  /* 0x001c1f07181d7589 */ /* 0x00026200000e0000 */
        /* <DEDUP_REMOVED lines=9> */
[-C--:B------:R-:W-:Y:S01]  /*14360*/  FMUL R179, R179, R11.reuse ;  /* 0x0000000bb3b37220 */ /* 0x080fe20000400000 */
[----:B------:R-:W-:Y:S01]  /*14370*/  LOP3.LUT R110, R73, R110, RZ, 0xfc, !PT ;  /* 0x0000006e496e7212 */ /* 0x000fe200078efcff */
[----:B------:R-:W-:Y:S01]  /*14380*/  FMUL R182, R182, R11 ;  /* 0x0000000bb6b67220 */ /* 0x000fe20000400000 */
[----:B------:R-:W-:Y:S01]  /*14390*/  LOP3.LUT R19, R72, R19, RZ, 0xfc, !PT ;  /* 0x0000001348137212 */ /* 0x000fe200078efcff */
[----:B------:R-:W-:Y:S01]  /*143a0*/  FMUL R183, R183, R11 ;  /* 0x0000000bb7b77220 */ /* 0x000fe20000400000 */
[----:B------:R-:W-:-:S02]  /*143b0*/  LOP3.LUT R81, R81, R126, RZ, 0xfc, !PT ;  /* 0x0000007e51517212 */ /* 0x000fc400078efcff */
[----:B------:R-:W-:Y:S02]  /*143c0*/  LOP3.LUT R77, R77, R134, RZ, 0xfc, !PT ;  /* 0x000000864d4d7212 */ /* 0x000fe400078efcff */
[----:B------:R-:W-:Y:S02]  /*143d0*/  SEL R16, R22, R35, P1 ;  /* 0x0000002316107207 */ /* 0x000fe40000800000 */
[----:B------:R-:W-:Y:S02]  /*143e0*/  SEL R35, R35, R22, P1 ;  /* 0x0000001623237207 */ /* 0x000fe40000800000 */
[----:B------:R-:W-:Y:S02]  /*143f0*/  SEL R34, R41, R26, P1 ;  /* 0x0000001a29227207 */ /* 0x000fe40000800000 */
[----:B------:R-:W-:Y:S01]  /*14400*/  SEL R22, R47, R40, P1 ;  /* 0x000000282f167207 */ /* 0x000fe20000800000 */
[----:B------:R1:W1:Y:S01]  /*14410*/  SHFL.IDX PT, R16, R16, R7, 0x1c1f ;  /* 0x001c1f0710107589 */ /* 0x00026200000e0000 */
[----:B------:R-:W-:-:S02]  /*14420*/  SEL R41, R26, R41, P1 ;  /* 0x000000291a297207 */ /* 0x000fc40000800000 */
[----:B------:R-:W-:Y:S01]  /*14430*/  SEL R36, R71, R30, P1 ;  /* 0x0000001e47247207 */ /* 0x000fe20000800000 */
[----:B------:R1:W1:Y:S01]  /*14440*/  SHFL.IDX PT, R35, R35, R8, 0x1c1f ;  /* 0x001c1f0823237589 */ /* 0x00026200000e0000 */
[----:B------:R-:W-:Y:S02]  /*14450*/  SEL R18, R87, R28, P1 ;  /* 0x0000001c57127207 */ /* 0x000fe40000800000 */
[----:B------:R-:W-:Y:S01]  /*14460*/  SEL R47, R40, R47, P1 ;  /* 0x0000002f282f7207 */ /* 0x000fe20000800000 */
[----:B------:R1:W1:Y:S01]  /*14470*/  SHFL.IDX PT, R22, R22, R7, 0x1c1f ;  /* 0x001c1f0716167589 */ /* 0x00026200000e0000 */
        /* <DEDUP_REMOVED lines=27> */
[----:B------:R-:W-:-:S03]  /*14630*/  SHF.L.U32 R21, R4, 0x1f, RZ ;  /* 0x0000001f04157819 */ /* 0x000fc600000006ff */
[----:B------:R1:W1:Y:S01]  /*14640*/  SHFL.IDX PT, R18, R18, R7, 0x1c1f ;  /* 0x001c1f0712127589 */ /* 0x00026200000e0000 */
[----:B------:R1:W1:Y:S03]  /*14650*/  SYNCS.PHASECHK.TRANS64.TRYWAIT P3, [UR6+0x16000], R21 ;  /* 0x01600015ff0075a7 */ /* 0x0002660008060146 */
[----:B------:R1:W1:Y:S04]  /*14660*/  SHFL.IDX PT, R87, R87, R8, 0x1c1f ;  /* 0x001c1f0857577589 */ /* 0x00026800000e0000 */
        /* <DEDUP_REMOVED lines=11> */
[----:B------:R1:W1:Y:S01]  /*14720*/  SHFL.IDX PT, R68, R77, R8, 0x1c1f ;  /* 0x001c1f084d447589 */ /* 0x00026200000e0000 */
[----:B--234-:R-:W-:Y:S05]  /*14730*/  @!P0 BRA `(.L_x_39) ;  /* 0x0000000000048947 */ /* 0x01cfea0003800000 */
[----:B------:R-:W-:Y:S01]  /*14740*/  BPT.TRAP 0x1 ;  /* 0x000000040000795c */ /* 0x000fe20000300000 */
.L_x_39:
[----:B-1----:R-:W-:Y:S05]  /*14750*/  @P3 BRA `(.L_x_40) ;  /* 0x0000000000083947 */ /* 0x002fea0003800000 */
[----:B------:R-:W1:Y:S02]  /*14760*/  SYNCS.PHASECHK.TRANS64.TRYWAIT P3, [UR6+0x16000], R21 ;  /* 0x01600015ff0075a7 */ /* 0x000e640008060146 */
[----:B-1----:R-:W-:Y:S05]  /*14770*/  @!P3 BRA `(.L_x_41) ;  /* 0x0000002c0070b947 */ /* 0x002fea0003800000 */
.L_x_40:
[CCC-:B------:R-:W-:Y:S01]  /*14780*/  PRMT R24, R32.reuse, R6.reuse, R15.reuse ;  /* 0x0000000620187216 */ /* 0x1c0fe2000000000f */
[----:B------:R-:W-:Y:S01]  /*14790*/  ULEA UR6, UR14, UR12, 0xa ;  /* 0x0000000c0e067291 */ /* 0x000fe2000f8e503f */
[-C--:B------:R-:W-:Y:S01]  /*147a0*/  PRMT R25, R32, R5.reuse, R15 ;  /* 0x0000000520197216 */ /* 0x080fe2000000000f */
[----:B------:R-:W-:Y:S01]  /*147b0*/  UMOV UR7, 0x40000040 ;  /* 0x4000004000077882 */ /* 0x000fe20000000000 */
[CCC-:B------:R-:W-:Y:S01]  /*147c0*/  PRMT R26, R20.reuse, R6.reuse, R13.reuse ;  /* 0x00000006141a7216 */ /* 0x1c0fe2000000000d */
[----:B------:R-:W-:Y:S01]  /*147d0*/  UIADD3 UR10, UR6, 0x2, URZ ;  /* 0x00000002060a7890 */ /* 0x000fe2000fffe03f */
[-C--:B------:R-:W-:Y:S01]  /*147e0*/  PRMT R27, R20, R5.reuse, R13 ;  /* 0x00000005141b7216 */ /* 0x080fe2000000000d */
[----:B------:R-:W-:Y:S01]  /*147f0*/  UMOV UR11, 0x40000040 ;  /* 0x40000040000b7882 */ /* 0x000fe20000000000 */
[C-C-:B------:R-:W-:Y:S02]  /*14800*/  PRMT R28, R29.reuse, R6, R48.reuse ;  /* 0x000000061d1c7216 */ /* 0x140fe40000000030 */
[----:B------:R-:W-:Y:S01]  /*14810*/  WARPGROUP.ARRIVE ;  /* 0x00000000000079c5 */ /* 0x000fe20000000000 */
[----:B------:R-:W-:-:S02]  /*14820*/  PRMT R29, R29, R5, R48 ;  /* 0x000000051d1d7216 */ /* 0x000fc40000000030 */
[CCC-:B------:R-:W-:Y:S02]  /*14830*/  PRMT R30, R16.reuse, R6.reuse, R35.reuse ;  /* 0x00000006101e7216 */ /* 0x1c0fe40000000023 */
[-C--:B------:R-:W-:Y:S01]  /*14840*/  PRMT R31, R16, R5.reuse, R35 ;  /* 0x00000005101f7216 */ /* 0x080fe20000000023 */
[----:B------:R-:W-:Y:S01]  /*14850*/  QGMMA.64x64x32.F32.E4M3.E4M3 R152, R24, gdesc[UR4], R152, gsb0 ;  /* 0x00e0000418987df3 */ /* 0x000fe20008000898 */
[CCC-:B------:R-:W-:Y:S01]  /*14860*/  PRMT R32, R22.reuse, R6.reuse, R47.reuse ;  /* 0x0000000616207216 */ /* 0x1c0fe2000000002f */
[----:B------:R-:W-:Y:S01]  /*14870*/  UMOV UR7, 0x40000040 ;  /* 0x4000004000077882 */ /* 0x000fe20000000000 */
[-C--:B------:R-:W-:Y:S02]  /*14880*/  PRMT R33, R22, R5.reuse, R47 ;  /* 0x0000000516217216 */ /* 0x080fe4000000002f */
[C-C-:B------:R-:W-:Y:S02]  /*14890*/  PRMT R34, R23.reuse, R6, R50.reuse ;  /* 0x0000000617227216 */ /* 0x140fe40000000032 */
[----:B------:R-:W-:-:S02]  /*148a0*/  PRMT R35, R23, R5, R50 ;  /* 0x0000000517237216 */ /* 0x000fc40000000032 */
[-C--:B------:R-:W-:Y:S02]  /*148b0*/  PRMT R36, R37, R6.reuse, R52 ;  /* 0x0000000625247216 */ /* 0x080fe40000000034 */
[-C--:B------:R-:W-:Y:S02]  /*148c0*/  PRMT R38, R39, R6.reuse, R54 ;  /* 0x0000000627267216 */ /* 0x080fe40000000036 */
[-C--:B------:R-:W-:Y:S02]  /*148d0*/  PRMT R37, R37, R5.reuse, R52 ;  /* 0x0000000525257216 */ /* 0x080fe40000000034 */
[-C--:B------:R-:W-:Y:S02]  /*148e0*/  PRMT R39, R39, R5.reuse, R54 ;  /* 0x0000000527277216 */ /* 0x080fe40000000036 */
[C-C-:B------:R-:W-:Y:S02]  /*148f0*/  PRMT R40, R43.reuse, R6, R56.reuse ;  /* 0x000000062b287216 */ /* 0x140fe40000000038 */
[----:B------:R-:W-:-:S02]  /*14900*/  PRMT R41, R43, R5, R56 ;  /* 0x000000052b297216 */ /* 0x000fc40000000038 */
[CCC-:B------:R-:W-:Y:S02]  /*14910*/  PRMT R42, R18.reuse, R6.reuse, R87.reuse ;  /* 0x00000006122a7216 */ /* 0x1c0fe40000000057 */
[-C--:B------:R-:W-:Y:S02]  /*14920*/  PRMT R43, R18, R5.reuse, R87 ;  /* 0x00000005122b7216 */ /* 0x080fe40000000057 */
[CCC-:B------:R-:W-:Y:S02]  /*14930*/  PRMT R44, R45.reuse, R6.reuse, R58.reuse ;  /* 0x000000062d2c7216 */ /* 0x1c0fe4000000003a */
        /* <DEDUP_REMOVED lines=9> */
[C-C-:B------:R-:W-:Y:S02]  /*149d0*/  PRMT R66, R67.reuse, R6, R68.reuse ;  /* 0x0000000643427216 */ /* 0x140fe40000000044 */
[----:B------:R-:W-:Y:S01]  /*149e0*/  PRMT R67, R67, R5, R68 ;  /* 0x0000000543437216 */ /* 0x000fe20000000044 */
        /* <DEDUP_REMOVED lines=35> */
.L_x_42:
[----:B------:R-:W-:-:S04]  /*14c20*/  ULEA UR6, UR13, UR37, 0x3 ;  /* 0x000000250d067291 */ /* 0x000fc8000f8e183f */
[----:B------:R-:W-:-:S04]  /*14c30*/  UIADD3 UR6, UR6, 0x16028, URZ ;  /* 0x0001602806067890 */ /* 0x000fc8000fffe03f */
[----:B------:R-:W-:-:S09]  /*14c40*/  UPRMT UR6, URZ, 0x654, UR6 ;  /* 0x000006543f067896 */ /* 0x000fd20008000006 */
[----:B------:R-:W-:Y:S01]  /*14c50*/  SYNCS.ARRIVE.TRANS64.RED.A1T0 RZ, [UR6], RZ ;  /* 0x000000ffffff79a7 */ /* 0x000fe20008100406 */
[----:B------:R-:W-:Y:S05]  /*14c60*/  @P2 BRA `(.L_x_43) ;  /* 0x0000000000042947 */ /* 0x000fea0003800000 */
[----:B------:R-:W-:Y:S01]  /*14c70*/  BPT.TRAP 0x1 ;  /* 0x000000040000795c */ /* 0x000fe20000300000 */
.L_x_43:
[----:B------:R-:W-:-:S04]  /*14c80*/  UIADD3 UR13, UR13, 0x1, URZ ;  /* 0x000000010d0d7890 */ /* 0x000fc8000fffe03f */
[----:B------:R-:W-:-:S04]  /*14c90*/  UISETP.NE.AND UP0, UPT, UR13, 0x5, UPT ;  /* 0x000000050d00788c */ /* 0x000fc8000bf05270 */
[----:B------:R-:W-:Y:S01]  /*14ca0*/  USEL UR13, UR13, URZ, UP0 ;  /* 0x0000003f0d0d7287 */ /* 0x000fe20008000000 */
[----:B------:R-:W-:Y:S11]  /*14cb0*/  @!P0 BRA `(.L_x_44) ;  /* 0x0000000000048947 */ /* 0x000ff60003800000 */
[----:B------:R-:W-:Y:S01]  /*14cc0*/  BPT.TRAP 0x1 ;  /* 0x000000040000795c */ /* 0x000fe20000300000 */
.L_x_44:
[----:B------:R-:W-:-:S04]  /*14cd0*/  ULEA UR6, UR13, UR37, 0x3 ;  /* 0x000000250d067291 */ /* 0x000fc8000f8e183f */
[----:B------:R-:W-:-:S04]  /*14ce0*/  UIADD3 UR6, UR6, 0x16028, URZ ;  /* 0x0001602806067890 */ /* 0x000fc8000fffe03f */
[----:B------:R-:W-:-:S09]  /*14cf0*/  UPRMT UR6, URZ, 0x654, UR6 ;  /* 0x000006543f067896 */ /* 0x000fd20008000006 */
[----:B------:R-:W-:Y:S01]  /*14d00*/  SYNCS.ARRIVE.TRANS64.RED.A1T0 RZ, [UR6], RZ ;  /* 0x000000ffffff79a7 */ /* 0x000fe20008100406 */
[----:B------:R-:W-:Y:S05]  /*14d10*/  @P2 BRA `(.L_x_45) ;  /* 0x0000000000042947 */ /* 0x000fea0003800000 */
[----:B------:R-:W-:Y:S01]  /*14d20*/  BPT.TRAP 0x1 ;  /* 0x000000040000795c */ /* 0x000fe20000300000 */
.L_x_45:
        /* <DEDUP_REMOVED lines=14> */
.L_x_35:
[----:B------:R-:W1:Y:S01]  /*14e10*/  SHFL.BFLY PT, R0, R3, 0x1, 0x1f ;  /* 0x0c201f0003007f89 */ /* 0x000e6200000e0000 */
[----:B------:R-:W-:Y:S01]  /*14e20*/  BSSY B0, `(.L_x_47) ;  /* 0x0000023000007945 */ /* 0x000fe20003800000 */
[----:B------:R-:W-:Y:S02]  /*14e30*/  IMAD.MOV.U32 R6, RZ, RZ, 0x3f800000 ;  /* 0x3f800000ff067424 */ /* 0x000fe400078e00ff */
[----:B------:R-:W2:Y:S01]  /*14e40*/  SHFL.BFLY PT, R5, R2, 0x1, 0x1f ;  /* 0x0c201f0002057f89 */ /* 0x000ea200000e0000 */
[----:B------:R-:W-:Y:S02]  /*14e50*/  IMAD.MOV.U32 R8, RZ, RZ, 0x3f800000 ;  /* 0x3f800000ff087424 */ /* 0x000fe400078e00ff */
[----:B------:R-:W-:Y:S02]  /*14e60*/  IMAD.MOV.U32 R9, RZ, RZ, 0x7f800000 ;  /* 0x7f800000ff097424 */ /* 0x000fe400078e00ff */
[----:B-1----:R-:W-:Y:S01]  /*14e70*/  FADD R0, R0, R3 ;  /* 0x0000000300007221 */ /* 0x002fe20000000000 */
[----:B--2---:R-:W-:-:S04]  /*14e80*/  FADD R15, R5, R2 ;  /* 0x00000002050f7221 */ /* 0x004fc80000000000 */
[----:B------:R-:W1:Y:S04]  /*14e90*/  SHFL.BFLY PT, R7, R0, 0x2, 0x1f ;  /* 0x0c401f0000077f89 */ /* 0x000e6800000e0000 */
[----:B------:R-:W2:Y:S01]  /*14ea0*/  SHFL.BFLY PT, R18, R15, 0x2, 0x1f ;  /* 0x0c401f000f127f89 */ /* 0x000ea200000e0000 */
[C---:B-1----:R-:W-:Y:S01]  /*14eb0*/  FSETP.NE.AND P0, PT, R0.reuse, -R7, PT ;  /* 0x800000070000720b */ /* 0x042fe20003f05000 */
[----:B------:R-:W-:Y:S01]  /*14ec0*/  FADD R4, R0, R7 ;  /* 0x0000000700047221 */ /* 0x000fe20000000000 */
[----:B------:R-:W-:Y:S02]  /*14ed0*/  IMAD.MOV.U32 R7, RZ, RZ, 0x7f800000 ;  /* 0x7f800000ff077424 */ /* 0x000fe400078e00ff */
[----:B--2---:R-:W-:-:S09]  /*14ee0*/  FADD R5, R15, R18 ;  /* 0x000000120f057221 */ /* 0x004fd20000000000 */
[----:B------:R-:W-:Y:S05]  /*14ef0*/  @!P0 BRA `(.L_x_48) ;  /* 0x0000000000548947 */ /* 0x000fea0003800000 */
[----:B------:R-:W-:Y:S01]  /*14f00*/  VIADD R0, R4, 0x1800000 ;  /* 0x0180000004007836 */ /* 0x000fe20000000000 */
[----:B------:R-:W-:Y:S04]  /*14f10*/  BSSY B1, `(.L_x_49) ;  /* 0x000000c000017945 */ /* 0x000fe80003800000 */
[----:B------:R-:W-:-:S04]  /*14f20*/  LOP3.LUT R0, R0, 0x7f800000, RZ, 0xc0, !PT ;  /* 0x7f80000000007812 */ /* 0x000fc800078ec0ff */
[----:B------:R-:W-:-:S13]  /*14f30*/  ISETP.GT.U32.AND P0, PT, R0, 0x1ffffff, PT ;  /* 0x01ffffff0000780c */ /* 0x000fda0003f04070 */
[----:B------:R-:W-:Y:S05]  /*14f40*/  @P0 BRA `(.L_x_50) ;  /* 0x0000000000100947 */ /* 0x000fea0003800000 */
[----:B------:R-:W-:Y:S01]  /*14f50*/  IMAD.MOV.U32 R2, RZ, RZ, R4 ;  /* 0x000000ffff027224 */ /* 0x000fe200078e0004 */
[----:B------:R-:W-:-:S07]  /*14f60*/  MOV R13, 0x14f80 ;  /* 0x00014f80000d7802 */ /* 0x000fce0000000f00 */
[----:B------:R-:W-:Y:S05]  /*14f70*/  CALL.REL.NOINC `($__internal_0_$__cuda_sm20_rcp_rn_f32_slowpath) ;  /* 0x0000002800187944 */ /* 0x000fea0003c00000 */
[----:B------:R-:W-:Y:S05]  /*14f80*/  BRA `(.L_x_51) ;  /* 0x0000000000107947 */ /* 0x000fea0003800000 */
.L_x_50:
[----:B------:R-:W1:Y:S02]  /*14f90*/  MUFU.RCP R3, R4 ;  /* 0x0000000400037308 */ /* 0x000e640000001000 */
[----:B-1----:R-:W-:-:S04]  /*14fa0*/  FFMA R0, R4, R3, -1 ;  /* 0xbf80000004007423 */ /* 0x002fc80000000003 */
[----:B------:R-:W-:-:S04]  /*14fb0*/  FADD.FTZ R0, -R0, -RZ ;  /* 0x800000ff00007221 */ /* 0x000fc80000010100 */
[----:B------:R-:W-:-:S07]  /*14fc0*/  FFMA R8, R3, R0, R3 ;  /* 0x0000000003087223 */ /* 0x000fce0000000003 */
.L_x_51:
[----:B------:R-:W-:Y:S05]  /*14fd0*/  BSYNC B1 ;  /* 0x0000000000017941 */ /* 0x000fea0003800000 */
.L_x_49:
[----:B------:R-:W-:Y:S01]  /*14fe0*/  FSETP.GEU.AND P0, PT, |R4|, 1.175494350822287508e-38, PT ;  /* 0x008000000400780b */ /* 0x000fe20003f0e200 */
[----:B------:R-:W-:-:S12]  /*14ff0*/  ULDC UR4, c[0x0][0x600] ;  /* 0x0001800000047ab9 */ /* 0x000fd80000000800 */
[----:B------:R-:W-:-:S04]  /*15000*/  @!P0 FMUL R4, R4, 16777216 ;  /* 0x4b80000004048820 */ /* 0x000fc80000400000 */
[----:B------:R-:W1:Y:S02]  /*15010*/  MUFU.LG2 R0, R4 ;  /* 0x0000000400007308 */ /* 0x000e640000000c00 */
[----:B-1----:R-:W-:-:S04]  /*15020*/  @!P0 FADD R0, R0, -24 ;  /* 0xc1c0000000008421 */ /* 0x002fc80000000000 */
[----:B------:R-:W-:-:S04]  /*15030*/  FMUL R9, R0, 0.69314718246459960938 ;  /* 0x3f31721800097820 */ /* 0x000fc80000400000 */
[----:B------:R-:W-:-:S07]  /*15040*/  FFMA R9, R12, UR4, R9 ;  /* 0x000000040c097c23 */ /* 0x000fce0008000009 */
.L_x_48:
[----:B------:R-:W-:Y:S05]  /*15050*/  BSYNC B0 ;  /* 0x0000000000007941 */ /* 0x000fea0003800000 */
.L_x_47:
[----:B------:R-:W-:Y:S01]  /*15060*/  FSETP.NE.AND P0, PT, R15, -R18, PT ;  /* 0x800000120f00720b */ /* 0x000fe20003f05000 */
[----:B------:R-:W-:Y:S01]  /*15070*/  ULDC UR4, c[0x0][0x608] ;  /* 0x0001820000047ab9 */ /* 0x000fe20000000800 */
[----:B------:R-:W-:Y:S01]  /*15080*/  BSSY B0, `(.L_x_52) ;  /* 0x0000029000007945 */ /* 0x000fe20003800000 */
[----:B------:R-:W-:-:S04]  /*15090*/  FMUL R8, R8, UR4 ;  /* 0x0000000408087c20 */ /* 0x000fc80008400000 */
[-C--:B------:R-:W-:Y:S01]  /*150a0*/  FMUL R152, R152, R8.reuse ;  /* 0x0000000898987220 */ /* 0x080fe20000400000 */
        /* <DEDUP_REMOVED lines=14> */
[----:B------:R-:W-:Y:S01]  /*15190*/  FMUL R36, R181, R8 ;  /* 0x00000008b5247220 */ /* 0x000fe20000400000 */
[----:B------:R-:W-:Y:S06]  /*151a0*/  @!P0 BRA `(.L_x_53) ;  /* 0x0000000000588947 */ /* 0x000fec0003800000 */
        /* <DEDUP_REMOVED lines=8> */
[----:B------:R-:W-:Y:S01]  /*15230*/  IMAD.MOV.U32 R6, RZ, RZ, R8 ;  /* 0x000000ffff067224 */ /* 0x000fe200078e0008 */
[----:B------:R-:W-:Y:S06]  /*15240*/  BRA `(.L_x_56) ;  /* 0x0000000000107947 */ /* 0x000fec0003800000 */
.L_x_55:
[----:B------:R-:W1:Y:S02]  /*15250*/  MUFU.RCP R6, R5 ;  /* 0x0000000500067308 */ /* 0x000e640000001000 */
[----:B-1----:R-:W-:-:S04]  /*15260*/  FFMA R0, R5, R6, -1 ;  /* 0xbf80000005007423 */ /* 0x002fc80000000006 */
[----:B------:R-:W-:-:S04]  /*15270*/  FADD.FTZ R3, -R0, -RZ ;  /* 0x800000ff00037221 */ /* 0x000fc80000010100 */
[----:B------:R-:W-:-:S07]  /*15280*/  FFMA R6, R6, R3, R6 ;  /* 0x0000000306067223 */ /* 0x000fce0000000006 */
.L_x_56:
[----:B------:R-:W-:Y:S05]  /*15290*/  BSYNC B1 ;  /* 0x0000000000017941 */ /* 0x000fea0003800000 */
.L_x_54:
[----:B------:R-:W-:Y:S01]  /*152a0*/  FSETP.GEU.AND P0, PT, |R5|, 1.175494350822287508e-38, PT ;  /* 0x008000000500780b */ /* 0x000fe20003f0e200 */
[----:B------:R-:W-:-:S12]  /*152b0*/  ULDC UR4, c[0x0][0x600] ;  /* 0x0001800000047ab9 */ /* 0x000fd80000000800 */
[----:B------:R-:W-:-:S04]  /*152c0*/  @!P0 FMUL R5, R5, 16777216 ;  /* 0x4b80000005058820 */ /* 0x000fc80000400000 */
[----:B------:R-:W1:Y:S02]  /*152d0*/  MUFU.LG2 R0, R5 ;  /* 0x0000000500007308 */ /* 0x000e640000000c00 */
[----:B-1----:R-:W-:-:S04]  /*152e0*/  @!P0 FADD R0, R0, -24 ;  /* 0xc1c0000000008421 */ /* 0x002fc80000000000 */
[----:B------:R-:W-:-:S04]  /*152f0*/  FMUL R7, R0, 0.69314718246459960938 ;  /* 0x3f31721800077820 */ /* 0x000fc80000400000 */
[----:B------:R-:W-:-:S07]  /*15300*/  FFMA R7, R14, UR4, R7 ;  /* 0x000000040e077c23 */ /* 0x000fce0008000007 */
.L_x_53:
[----:B------:R-:W-:Y:S05]  /*15310*/  BSYNC B0 ;  /* 0x0000000000007941 */ /* 0x000fea0003800000 */
.L_x_52:
[----:B------:R-:W-:Y:S01]  /*15320*/  UISETP.NE.AND UP0, UPT, UR36, 0x1, UPT ;  /* 0x000000012400788c */ /* 0x000fe2000bf05270 */
[----:B------:R-:W1:Y:S01]  /*15330*/  S2R R17, SR_TID.X ;  /* 0x0000000000117919 */ /* 0x000e620000002100 */
[----:B------:R-:W-:Y:S02]  /*15340*/  ULDC.64 UR8, c[0x0][0x208] ;  /* 0x0000820000087ab9 */ /* 0x000fe40000000a00 */
[----:B------:R-:W-:-:S06]  /*15350*/  USEL UR4, URZ, 0x1, UP0 ;  /* 0x000000013f047887 */ /* 0x000fcc0008000000 */
[----:B------:R-:W-:Y:S01]  /*15360*/  IMAD.U32 R0, RZ, RZ, UR4 ;  /* 0x00000004ff007e24 */ /* 0x000fe2000f8e00ff */
[----:B------:R-:W-:Y:S02]  /*15370*/  ULDC UR4, c[0x0][0x608] ;  /* 0x0001820000047ab9 */ /* 0x000fe40000000800 */
[----:B------:R-:W-:Y:S02]  /*15380*/  FMUL R6, R6, UR4 ;  /* 0x0000000406067c20 */ /* 0x000fe40008400000 */
[----:B------:R-:W-:-:S04]  /*15390*/  SHF.L.U32 R0, R0, 0x1f, RZ ;  /* 0x0000001f00007819 */ /* 0x000fc800000006ff */
[----:B------:R-:W2:Y:S01]  /*153a0*/  SYNCS.PHASECHK.TRANS64.TRYWAIT P0, [UR15+0x8], R0 ;  /* 0x00000800ff0075a7 */ /* 0x000ea2000800014f */
[C---:B-1----:R-:W-:Y:S02]  /*153b0*/  LOP3.LUT P1, RZ, R17.reuse, 0x3, RZ, 0xc0, !PT ;  /* 0x0000000311ff7812 */ /* 0x042fe4000782c0ff */
[----:B------:R-:W-:Y:S01]  /*153c0*/  LOP3.LUT R16, R17, 0x7f, RZ, 0xc0, !PT ;  /* 0x0000007f11107812 */ /* 0x000fe200078ec0ff */
[----:B--2---:R-:W-:Y:S10]  /*153d0*/  @!P0 BRA `(.L_x_57) ;  /* 0x0000002000708947 */ /* 0x004ff40003800000 */
.L_x_106:
[----:B------:R-:W-:Y:S01]  /*153e0*/  USHF.L.U32 UR42, UR42, 0x6, URZ ;  /* 0x000000062a2a7899 */ /* 0x000fe2000800063f */
[----:B------:R-:W-:Y:S01]  /*153f0*/  BSSY B0, `(.L_x_58) ;  /* 0x0000018000007945 */ /* 0x000fe20003800000 */
[----:B------:R-:W-:Y:S02]  /*15400*/  SHF.R.U32.HI R17, RZ, 0x2, R17 ;  /* 0x00000002ff117819 */ /* 0x000fe40000011611 */
[----:B------:R-:W-:Y:S01]  /*15410*/  SHF.R.U32.HI R18, RZ, 0x5, R16 ;  /* 0x00000005ff127819 */ /* 0x000fe20000011610 */
[----:B------:R-:W-:Y:S07]  /*15420*/  @P1 BRA `(.L_x_59) ;  /* 0x0000000000501947 */ /* 0x000fee0003800000 */
[----:B------:R-:W2:Y:S01]  /*15430*/  S2UR UR4, SR_CTAID.Y ;  /* 0x00000000000479c3 */ /* 0x000ea20000002600 */
[----:B-1----:R-:W-:Y:S01]  /*15440*/  IMAD.SHL.U32 R3, R18, 0x10, RZ ;  /* 0x0000001012037824 */ /* 0x002fe200078e00ff */
[----:B------:R-:W-:Y:S01]  /*15450*/  LOP3.LUT R0, R17, 0x7, RZ, 0xc0, !PT ;  /* 0x0000000711007812 */ /* 0x000fe200078ec0ff */
[----:B------:R-:W-:-:S03]  /*15460*/  ULDC.64 UR6, c[0x0][0x688] ;  /* 0x0001a20000067ab9 */ /* 0x000fc60000000a00 */
[----:B------:R-:W-:Y:S02]  /*15470*/  LOP3.LUT R0, R3, 0xfffffff0, R0, 0xe2, !PT ;  /* 0xfffffff003007812 */ /* 0x000fe400078ee200 */
[----:B------:R-:W1:Y:S03]  /*15480*/  S2UR UR5, SR_CTAID.Z ;  /* 0x00000000000579c3 */ /* 0x000e660000002700 */
[----:B------:R-:W-:-:S04]  /*15490*/  VIADD R3, R0, UR42 ;  /* 0x0000002a00037c36 */ /* 0x000fc80008000000 */
[----:B------:R-:W-:Y:S01]  /*154a0*/  VIADD R2, R3, 0x8 ;  /* 0x0000000803027836 */ /* 0x000fe20000000000 */
[----:B--2---:R-:W-:-:S04]  /*154b0*/  UIMAD UR4, UR4, UR6, UR42 ;  /* 0x00000006040472a4 */ /* 0x004fc8000f8e022a */
[----:B-1----:R-:W-:-:S03]  /*154c0*/  UIMAD UR4, UR5, UR7, UR4 ;  /* 0x00000007050472a4 */ /* 0x002fc6000f8e0204 */
[----:B------:R-:W-:Y:S02]  /*154d0*/  ULDC UR5, c[0x0][0x288] ;  /* 0x0000a20000057ab9 */ /* 0x000fe40000000800 */
[----:B------:R-:W-:Y:S02]  /*154e0*/  ISETP.GE.U32.AND P0, PT, R3, UR5, PT ;  /* 0x0000000503007c0c */ /* 0x000fe4000bf06070 */
[----:B------:R-:W-:Y:S02]  /*154f0*/  IADD3 R0, P2, R0, UR4, RZ ;  /* 0x0000000400007c10 */ /* 0x000fe4000ff5e0ff */
[----:B------:R-:W-:Y:S01]  /*15500*/  ISETP.GE.U32.AND P1, PT, R2, UR5, PT ;  /* 0x0000000502007c0c */ /* 0x000fe2000bf26070 */
[----:B------:R-:W-:Y:S02]  /*15510*/  ULDC.64 UR4, c[0x0][0x680] ;  /* 0x0001a00000047ab9 */ /* 0x000fe40000000a00 */
[----:B------:R-:W-:Y:S01]  /*15520*/  IMAD.X R3, RZ, RZ, RZ, P2 ;  /* 0x000000ffff037224 */ /* 0x000fe200010e06ff */
[----:B------:R-:W-:-:S04]  /*15530*/  LEA R2, P2, R0, UR4, 0x2 ;  /* 0x0000000400027c11 */ /* 0x000fc8000f8410ff */
[----:B------:R-:W-:-:S05]  /*15540*/  LEA.HI.X R3, R0, UR5, R3, 0x2, P2 ;  /* 0x0000000500037c11 */ /* 0x000fca00090f1403 */
[----:B------:R2:W-:Y:S04]  /*15550*/  @!P0 STG.E desc[UR8][R2.64], R9 ;  /* 0x0000000902008986 */ /* 0x0005e8000c101908 */
[----:B------:R2:W-:Y:S02]  /*15560*/  @!P1 STG.E desc[UR8][R2.64+0x20], R7 ;  /* 0x0000200702009986 */ /* 0x0005e4000c101908 */
.L_x_59:
[----:B------:R-:W-:Y:S05]  /*15570*/  BSYNC B0 ;  /* 0x0000000000007941 */ /* 0x000fea0003800000 */
.L_x_58:
[----:B------:R-:W-:Y:S01]  /*15580*/  ULDC.64 UR4, c[0x0][0x730] ;  /* 0x0001cc0000047ab9 */ /* 0x000fe20000000a00 */
[-C--:B------:R-:W-:Y:S01]  /*15590*/  FMUL R154, R154, R6.reuse ;  /* 0x000000069a9a7220 */ /* 0x080fe20000400000 */
[----:B------:R-:W-:Y:S01]  /*155a0*/  ISETP.NE.U32.AND P0, PT, RZ, UR4, PT ;  /* 0x00000004ff007c0c */ /* 0x000fe2000bf05070 */
[-C--:B------:R-:W-:Y:S01]  /*155b0*/  FMUL R38, R155, R6.reuse ;  /* 0x000000069b267220 */ /* 0x080fe20000400000 */
[-C--:B------:R-:W-:Y:S01]  /*155c0*/  FMUL R158, R158, R6.reuse ;  /* 0x000000069e9e7220 */ /* 0x080fe20000400000 */
[-C--:B------:R-:W-:Y:S01]  /*155d0*/  FMUL R40, R159, R6.reuse ;  /* 0x000000069f287220 */ /* 0x080fe20000400000 */
[----:B------:R-:W-:Y:S01]  /*155e0*/  ISETP.NE.AND.EX P0, PT, RZ, UR5, PT, P0 ;  /* 0x00000005ff007c0c */ /* 0x000fe2000bf05300 */
        /* <DEDUP_REMOVED lines=12> */
[----:B------:R-:W-:Y:S06]  /*156b0*/  @P0 BRA `(.L_x_60) ;  /* 0x0000000000200947 */ /* 0x000fec0003800000 */
[----:B------:R-:W-:Y:S02]  /*156c0*/  ULDC.64 UR4, c[0x0][0x728] ;  /* 0x0001ca0000047ab9 */ /* 0x000fe40000000a00 */
[----:B------:R-:W-:-:S04]  /*156d0*/  ISETP.NE.U32.AND P0, PT, RZ, UR4, PT ;  /* 0x00000004ff007c0c */ /* 0x000fc8000bf05070 */
[----:B------:R-:W-:-:S13]  /*156e0*/  ISETP.NE.AND.EX P0, PT, RZ, UR5, PT, P0 ;  /* 0x00000005ff007c0c */ /* 0x000fda000bf05300 */
[----:B------:R-:W-:Y:S05]  /*156f0*/  @!P0 BRA `(.L_x_61) ;  /* 0x00000000000c8947 */ /* 0x000fea0003800000 */
[----:B-12---:R-:W1:Y:S02]  /*15700*/  LDC.64 R2, c[0x0][0x728] ;  /* 0x0001ca00ff027b82 */ /* 0x006e640000000a00 */
[----:B-1----:R4:W5:Y:S01]  /*15710*/  LDG.E R2, desc[UR8][R2.64] ;  /* 0x0000000802027981 */ /* 0x002962000c1e1900 */
[----:B------:R-:W-:Y:S05]  /*15720*/  BRA `(.L_x_60) ;  /* 0x0000000000047947 */ /* 0x000fea0003800000 */
.L_x_61:
[----:B--2---:R-:W3:Y:S02]  /*15730*/  LDC R2, c[0x0][0x720] ;  /* 0x0001c800ff027b82 */ /* 0x004ee40000000800 */
.L_x_60:
[----:B-1----:R-:W-:Y:S01]  /*15740*/  MOV R0, RZ ;  /* 0x000000ff00007202 */ /* 0x002fe20000000f00 */
[----:B---3-5:R-:W-:-:S03]  /*15750*/  IMAD.MOV.U32 R35, RZ, RZ, R2 ;  /* 0x000000ffff237224 */ /* 0x028fc600078e0002 */
[----:B------:R-:W-:-:S13]  /*15760*/  LOP3.LUT P0, RZ, R0, 0x1bf, RZ, 0xc0, !PT ;  /* 0x000001bf00ff7812 */ /* 0x000fda000780c0ff */
[----:B------:R-:W-:Y:S05]  /*15770*/  @!P0 BRA `(.L_x_62) ;  /* 0x0000000000408947 */ /* 0x000fea0003800000 */
[----:B------:R-:W-:Y:S01]  /*15780*/  MOV R0, 0x0 ;  /* 0x0000000000007802 */ /* 0x000fe20000000f00 */
[----:B------:R-:W-:Y:S01]  /*15790*/  ULDC.64 UR4, c[0x4][0x68] ;  /* 0x01001a0000047ab9 */ /* 0x000fe20000000a00 */
[----:B------:R-:W-:Y:S01]  /*157a0*/  ULDC.64 UR6, c[0x4][0x8] ;  /* 0x0100020000067ab9 */ /* 0x000fe20000000a00 */
[----:B------:R-:W-:Y:S01]  /*157b0*/  IMAD.U32 R4, RZ, RZ, UR4 ;  /* 0x00000004ff047e24 */ /* 0x000fe2000f8e00ff */
[----:B--2-4-:R1:W2:Y:S01]  /*157c0*/  LDC.64 R2, c[0x4][R0] ;  /* 0x0100000000027b82 */ /* 0x0142a20000000a00 */
[----:B------:R-:W-:Y:S01]  /*157d0*/  IMAD.U32 R5, RZ, RZ, UR5 ;  /* 0x00000005ff057e24 */ /* 0x000fe2000f8e00ff */
[----:B------:R-:W-:Y:S01]  /*157e0*/  ULDC.64 UR4, c[0x4][0x70] ;  /* 0x01001c0000047ab9 */ /* 0x000fe20000000a00 */
[----:B------:R-:W-:Y:S02]  /*157f0*/  IMAD.U32 R10, RZ, RZ, UR6 ;  /* 0x00000006ff0a7e24 */ /* 0x000fe4000f8e00ff */
[----:B------:R-:W-:Y:S02]  /*15800*/  IMAD.U32 R6, RZ, RZ, UR4 ;  /* 0x00000004ff067e24 */ /* 0x000fe4000f8e00ff */
[----:B------:R-:W-:-:S02]  /*15810*/  IMAD.U32 R7, RZ, RZ, UR5 ;  /* 0x00000005ff077e24 */ /* 0x000fc4000f8e00ff */
[----:B------:R-:W-:Y:S02]  /*15820*/  IMAD.U32 R11, RZ, RZ, UR7 ;  /* 0x00000007ff0b7e24 */ /* 0x000fe4000f8e00ff */
[----:B------:R-:W-:Y:S02]  /*15830*/  IMAD.MOV.U32 R8, RZ, RZ, 0x70 ;  /* 0x00000070ff087424 */ /* 0x000fe400078e00ff */
[----:B------:R-:W-:Y:S02]  /*15840*/  IMAD.MOV.U32 R12, RZ, RZ, 0x1 ;  /* 0x00000001ff0c7424 */ /* 0x000fe400078e00ff */
[----:B-1----:R-:W-:-:S07]  /*15850*/  IMAD.MOV.U32 R13, RZ, RZ, RZ ;  /* 0x000000ffff0d7224 */ /* 0x002fce00078e00ff */
[----:B------:R-:W-:-:S07]  /*15860*/  LEPC R20, `(.L_x_62) ;  /* 0x000000001014794e */ /* 0x000fce0000000000 */
[----:B--2---:R-:W-:Y:S05]  /*15870*/  CALL.ABS.NOINC R2 ;  /* 0x0000000002007343 */ /* 0x004fea0003c00000 */
.L_x_62:
[----:B------:R-:W-:Y:S02]  /*15880*/  IMAD.U32 R19, RZ, RZ, UR37 ;  /* 0x00000025ff137e24 */ /* 0x000fe4000f8e00ff */
[----:B------:R-:W-:-:S04]  /*15890*/  IMAD.U32 R0, RZ, RZ, UR36 ;  /* 0x00000024ff007e24 */ /* 0x000fc8000f8e00ff */
[----:B------:R-:W-:-:S04]  /*158a0*/  IMAD R19, R0, 0x1200, R19 ;  /* 0x0000120000137824 */ /* 0x000fc800078e0213 */
[----:B------:R-:W-:-:S05]  /*158b0*/  VIADD R0, R19, 0xffffee00 ;  /* 0xffffee0013007836 */ /* 0x000fca0000000000 */
        /* <DEDUP_REMOVED lines=18> */
.L_x_63:
[----:B------:R-:W1:Y:S01]  /*159e0*/  S2R R4, SR_TID.X ;  /* 0x0000000000047919 */ /* 0x000e620000002100 */
[----:B------:R-:W-:Y:S01]  /*159f0*/  ULDC.64 UR4, c[0x0][0x730] ;  /* 0x0001cc0000047ab9 */ /* 0x000fe20000000a00 */
[----:B------:R-:W-:Y:S01]  /*15a00*/  VIADD R16, R16, 0x1f ;  /* 0x0000001f10107836 */ /* 0x000fe20000000000 */
[----:B------:R-:W-:Y:S01]  /*15a10*/  ISETP.NE.U32.AND P0, PT, RZ, UR4, PT ;  /* 0x00000004ff007c0c */ /* 0x000fe2000bf05070 */
[----:B------:R-:W-:Y:S01]  /*15a20*/  IMAD.SHL.U32 R17, R17, 0x40, RZ ;  /* 0x0000004011117824 */ /* 0x000fe200078e00ff */
[----:B------:R-:W-:Y:S02]  /*15a30*/  BSSY B0, `(.L_x_64) ;  /* 0x000000e000007945 */ /* 0x000fe40003800000 */
[----:B------:R-:W-:-:S13]  /*15a40*/  ISETP.NE.AND.EX P0, PT, RZ, UR5, PT, P0 ;  /* 0x00000005ff007c0c */ /* 0x000fda000bf05300 */
[----:B------:R-:W3:Y:S01]  /*15a50*/  @P0 LDC R35, c[0x0][0x720] ;  /* 0x0001c800ff230b82 */ /* 0x000ee20000000800 */
[----:B------:R-:W-:Y:S01]  /*15a60*/  ISETP.GT.U32.AND P0, PT, R16, 0x3e, PT ;  /* 0x0000003e1000780c */ /* 0x000fe20003f04070 */
[C---:B-1----:R-:W-:Y:S02]  /*15a70*/  IMAD.SHL.U32 R0, R4.reuse, 0x2, RZ ;  /* 0x0000000204007824 */ /* 0x042fe400078e00ff */
[----:B--2---:R-:W-:-:S03]  /*15a80*/  IMAD.SHL.U32 R2, R4, 0x10, RZ ;  /* 0x0000001004027824 */ /* 0x004fc600078e00ff */
[----:B----4-:R-:W-:Y:S02]  /*15a90*/  LOP3.LUT R3, R0, 0x6, RZ, 0xc0, !PT ;  /* 0x0000000600037812 */ /* 0x010fe400078ec0ff */
[----:B------:R-:W-:-:S03]  /*15aa0*/  LOP3.LUT R5, R2, 0x180, RZ, 0xc0, !PT ;  /* 0x0000018002057812 */ /* 0x000fc600078ec0ff */
[----:B------:R-:W-:Y:S01]  /*15ab0*/  IMAD R3, R18, 0x400, R3 ;  /* 0x0000040012037824 */ /* 0x000fe200078e0203 */
[----:B------:R-:W-:Y:S02]  /*15ac0*/  LOP3.LUT R5, R5, 0x30, R0, 0xf8, !PT ;  /* 0x0000003005057812 */ /* 0x000fe400078ef800 */
[----:B------:R-:W-:-:S04]  /*15ad0*/  LOP3.LUT R0, R17, 0x40, RZ, 0xc0, !PT ;  /* 0x0000004011007812 */ /* 0x000fc800078ec0ff */
[----:B------:R-:W-:Y:S01]  /*15ae0*/  IADD3 R0, R5, R3, R0 ;  /* 0x0000000305007210 */ /* 0x000fe20007ffe000 */
[----:B------:R-:W-:Y:S06]  /*15af0*/  @P0 BRA `(.L_x_65) ;  /* 0x0000000000040947 */ /* 0x000fec0003800000 */
[----:B------:R-:W-:-:S04]  /*15b00*/  DEPBAR.LE SB0, 0x0 ;  /* 0x000080000000791a */ /* 0x000fc80000000000 */
.L_x_65:
[----:B------:R-:W-:Y:S05]  /*15b10*/  BSYNC B0 ;  /* 0x0000000000007941 */ /* 0x000fea0003800000 */
.L_x_64:
[----:B------:R-:W-:Y:S05]  /*15b20*/  WARPSYNC.ALL ;  /* 0x0000000000007948 */ /* 0x000fea0003800000 */
[----:B------:R-:W-:Y:S01]  /*15b30*/  R2P PR, R4, 0x18 ;  /* 0x0000001804007804 */ /* 0x000fe20000000000 */
[----:B------:R-:W-:Y:S01]  /*15b40*/  BAR.SYNC.DEFER_BLOCKING 0x1, 0x80 ;  /* 0x0042000000007b1d */ /* 0x000fe20000010000 */
[----:B------:R-:W-:Y:S02]  /*15b50*/  IMAD.IADD R39, R19, 0x1, R0 ;  /* 0x0000000113277824 */ /* 0x000fe400078e0200 */
[-C--:B---3--:R-:W-:Y:S01]  /*15b60*/  FMUL R0, R152, R35.reuse ;  /* 0x0000002398007220 */ /* 0x088fe20000400000 */
[-C--:B------:R-:W-:Y:S01]  /*15b70*/  FMUL R3, R22, R35.reuse ;  /* 0x0000002316037220 */ /* 0x080fe20000400000 */
[----:B------:R-:W-:Y:S01]  /*15b80*/  FMUL R25, R32, R35 ;  /* 0x0000002320197220 */ /* 0x000fe20000400000 */
[----:B------:R-:W-:-:S02]  /*15b90*/  VIADD R2, R39, 0xffffee00 ;  /* 0xffffee0027027836 */ /* 0x000fc40000000000 */
[-C--:B------:R-:W-:Y:S01]  /*15ba0*/  FMUL R5, R38, R35.reuse ;  /* 0x0000002326057220 */ /* 0x080fe20000400000 */
[----:B------:R-:W-:Y:S01]  /*15bb0*/  VIADD R37, R39, 0xffffee20 ;  /* 0xffffee2027257836 */ /* 0x000fe20000000000 */
[----:B------:R-:W-:Y:S01]  /*15bc0*/  F2FP.SATFINITE.E4M3.F32.PACK_AB_MERGE_C R32, R3, R0, RZ ;  /* 0x000000000320723e */ /* 0x000fe200048070ff */
[----:B------:R-:W-:Y:S02]  /*15bd0*/  IMAD.MOV.U32 R0, RZ, RZ, 0x10 ;  /* 0x00000010ff007424 */ /* 0x000fe400078e00ff */
[-C--:B------:R-:W-:Y:S01]  /*15be0*/  FMUL R4, R156, R35.reuse ;  /* 0x000000239c047220 */ /* 0x080fe20000400000 */
[-C--:B------:R-:W-:Y:S01]  /*15bf0*/  FMUL R7, R24, R35.reuse ;  /* 0x0000002318077220 */ /* 0x080fe20000400000 */
[----:B------:R-:W-:Y:S02]  /*15c00*/  @P4 VIADD R37, R2, 0xffffffe0 ;  /* 0xffffffe002254836 */ /* 0x000fe40000000000 */
        /* <DEDUP_REMOVED lines=12> */
[----:B------:R-:W-:Y:S01]  /*15cd0*/  SEL R0, R0, 0xfffffff0, !P3 ;  /* 0xfffffff000007807 */ /* 0x000fe20005800000 */
        /* <DEDUP_REMOVED lines=14> */
[----:B------:R-:W-:Y:S01]  /*15dc0*/  F2FP.SATFINITE.E4M3.F32.PACK_AB_MERGE_C R34, R5, R2, RZ ;  /* 0x000000020522723e */ /* 0x000fe200048070ff */
[C---:B------:R-:W-:Y:S01]  /*15dd0*/  IMAD.IADD R2, R0.reuse, 0x1, R39 ;  /* 0x0000000100027824 */ /* 0x040fe200078e0227 */
[----:B------:R-:W-:Y:S01]  /*15de0*/  F2FP.SATFINITE.E4M3.F32.PACK_AB_MERGE_C R4, R7, R4, RZ ;  /* 0x000000040704723e */ /* 0x000fe200048070ff */
[----:B------:R-:W-:Y:S01]  /*15df0*/  IMAD.IADD R0, R0, 0x1, R37 ;  /* 0x0000000100007824 */ /* 0x000fe200078e0225 */
[----:B------:R-:W-:Y:S01]  /*15e00*/  F2FP.SATFINITE.E4M3.F32.PACK_AB_MERGE_C R6, R9, R6, RZ ;  /* 0x000000060906723e */ /* 0x000fe200048070ff */
[----:B------:R1:W-:Y:S01]  /*15e10*/  STS.U16 [R39+-0x1200], R32 ;  /* 0xffee002027007388 */ /* 0x0003e20000000400 */
[----:B------:R-:W-:Y:S01]  /*15e20*/  F2FP.SATFINITE.E4M3.F32.PACK_AB_MERGE_C R11, R11, R8, RZ ;  /* 0x000000080b0b723e */ /* 0x000fe200048070ff */
[----:B------:R-:W-:Y:S01]  /*15e30*/  BSSY B0, `(.L_x_66) ;  /* 0x000002d000007945 */ /* 0x000fe20003800000 */
[----:B------:R-:W-:Y:S01]  /*15e40*/  F2FP.SATFINITE.E4M3.F32.PACK_AB_MERGE_C R13, R13, R10, RZ ;  /* 0x0000000a0d0d723e */ /* 0x000fe200048070ff */
[----:B------:R1:W-:Y:S01]  /*15e50*/  STS.U16 [R39+-0x1000], R34 ;  /* 0xfff0002227007388 */ /* 0x0003e20000000400 */
[----:B------:R-:W-:-:S02]  /*15e60*/  F2FP.SATFINITE.E4M3.F32.PACK_AB_MERGE_C R15, R15, R12, RZ ;  /* 0x0000000c0f0f723e */ /* 0x000fc400048070ff */
[----:B------:R-:W-:Y:S01]  /*15e70*/  F2FP.SATFINITE.E4M3.F32.PACK_AB_MERGE_C R17, R17, R14, RZ ;  /* 0x0000000e1111723e */ /* 0x000fe200048070ff */
[----:B------:R1:W-:Y:S01]  /*15e80*/  STS.U16 [R39+-0x11f8], R4 ;  /* 0xffee080427007388 */ /* 0x0003e20000000400 */
[----:B------:R-:W-:Y:S02]  /*15e90*/  F2FP.SATFINITE.E4M3.F32.PACK_AB_MERGE_C R16, R21, R16, RZ ;  /* 0x000000101510723e */ /* 0x000fe400048070ff */
[----:B------:R-:W-:Y:S01]  /*15ea0*/  F2FP.SATFINITE.E4M3.F32.PACK_AB_MERGE_C R18, R23, R18, RZ ;  /* 0x000000121712723e */ /* 0x000fe200048070ff */
[----:B------:R1:W-:Y:S01]  /*15eb0*/  STS.U16 [R39+-0xff8], R6 ;  /* 0xfff0080627007388 */ /* 0x0003e20000000400 */
[----:B------:R-:W-:Y:S02]  /*15ec0*/  F2FP.SATFINITE.E4M3.F32.PACK_AB_MERGE_C R20, R25, R20, RZ ;  /* 0x000000141914723e */ /* 0x000fe400048070ff */
[----:B------:R-:W-:Y:S01]  /*15ed0*/  F2FP.SATFINITE.E4M3.F32.PACK_AB_MERGE_C R22, R27, R22, RZ ;  /* 0x000000161b16723e */ /* 0x000fe200048070ff */
[----:B------:R1:W-:Y:S01]  /*15ee0*/  STS.U16 [R2+-0x1200], R11 ;  /* 0xffee000b02007388 */ /* 0x0003e20000000400 */
[----:B------:R-:W-:-:S02]  /*15ef0*/  F2FP.SATFINITE.E4M3.F32.PACK_AB_MERGE_C R29, R29, R24, RZ ;  /* 0x000000181d1d723e */ /* 0x000fc400048070ff */
[----:B------:R-:W-:Y:S01]  /*15f00*/  F2FP.SATFINITE.E4M3.F32.PACK_AB_MERGE_C R31, R31, R26, RZ ;  /* 0x0000001a1f1f723e */ /* 0x000fe200048070ff */
[----:B------:R1:W-:Y:S01]  /*15f10*/  STS.U16 [R2+-0x1000], R13 ;  /* 0xfff0000d02007388 */ /* 0x0003e20000000400 */
[----:B------:R-:W-:Y:S02]  /*15f20*/  F2FP.SATFINITE.E4M3.F32.PACK_AB_MERGE_C R33, R33, R28, RZ ;  /* 0x0000001c2121723e */ /* 0x000fe400048070ff */
[----:B------:R-:W-:Y:S01]  /*15f30*/  F2FP.SATFINITE.E4M3.F32.PACK_AB_MERGE_C R35, R35, R30, RZ ;  /* 0x0000001e2323723e */ /* 0x000fe200048070ff */
[----:B------:R1:W-:Y:S04]  /*15f40*/  STS.U16 [R2+-0x11f8], R15 ;  /* 0xffee080f02007388 */ /* 0x0003e80000000400 */
[----:B------:R1:W-:Y:S04]  /*15f50*/  STS.U16 [R2+-0xff8], R17 ;  /* 0xfff0081102007388 */ /* 0x0003e80000000400 */
[----:B------:R1:W-:Y:S04]  /*15f60*/  STS.U16 [R37], R16 ;  /* 0x0000001025007388 */ /* 0x0003e80000000400 */
[----:B------:R1:W-:Y:S04]  /*15f70*/  STS.U16 [R37+0x200], R18 ;  /* 0x0002001225007388 */ /* 0x0003e80000000400 */
[----:B------:R1:W-:Y:S04]  /*15f80*/  STS.U16 [R37+0x8], R20 ;  /* 0x0000081425007388 */ /* 0x0003e80000000400 */
[----:B------:R1:W-:Y:S04]  /*15f90*/  STS.U16 [R37+0x208], R22 ;  /* 0x0002081625007388 */ /* 0x0003e80000000400 */
[----:B------:R1:W-:Y:S04]  /*15fa0*/  STS.U16 [R0], R29 ;  /* 0x0000001d00007388 */ /* 0x0003e80000000400 */
[----:B------:R1:W-:Y:S04]  /*15fb0*/  STS.U16 [R0+0x200], R31 ;  /* 0x0002001f00007388 */ /* 0x0003e80000000400 */
[----:B------:R1:W-:Y:S04]  /*15fc0*/  STS.U16 [R0+0x8], R33 ;  /* 0x0000082100007388 */ /* 0x0003e80000000400 */
[----:B------:R1:W-:Y:S01]  /*15fd0*/  STS.U16 [R0+0x208], R35 ;  /* 0x0002082300007388 */ /* 0x0003e20000000400 */
[----:B------:R-:W-:Y:S01]  /*15fe0*/  @!PT LDS RZ, [RZ] ;  /* 0x00000000fffff984 */ /* 0x000fe20000000800 */
[----:B------:R-:W-:Y:S01]  /*15ff0*/  @!PT LDS RZ, [RZ] ;  /* 0x00000000fffff984 */ /* 0x000fe20000000800 */
[----:B------:R-:W-:Y:S01]  /*16000*/  @!PT LDS RZ, [RZ] ;  /* 0x00000000fffff984 */ /* 0x000fe20000000800 */
[----:B------:R-:W-:Y:S01]  /*16010*/  @!PT LDS RZ, [RZ] ;  /* 0x00000000fffff984 */ /* 0x000fe20000000800 */
[----:B------:R2:W-:Y:S06]  /*16020*/  MEMBAR.ALL.CTA ;  /* 0x0000000000007992 */ /* 0x0005ec0000008000 */
[----:B--2---:R-:W2:Y:S02]  /*16030*/  FENCE.VIEW.ASYNC.S ;  /* 0x00000000000073c6 */ /* 0x004ea40000000000 */
[----:B--2---:R-:W-:Y:S06]  /*16040*/  BAR.SYNC.DEFER_BLOCKING 0x1, 0x80 ;  /* 0x0042000000007b1d */ /* 0x004fec0000010000 */
[----:B-1----:R-:W-:Y:S05]  /*16050*/  @P0 BRA `(.L_x_67) ;  /* 0x0000000000280947 */ /* 0x002fea0003800000 */
[----:B------:R-:W-:Y:S01]  /*16060*/  S2UR UR44, SR_CTAID.Z ;  /* 0x00000000002c79c3 */ /* 0x000fe20000002700 */
[----:B------:R-:W-:Y:S01]  /*16070*/  R2UR UR40, R19 ;  /* 0x00000000132872ca */ /* 0x000fe200000e0000 */
[----:B------:R-:W-:Y:S01]  /*16080*/  ULDC.64 UR4, c[0x0][0x198] ;  /* 0x0000660000047ab9 */ /* 0x000fe20000000a00 */
[----:B------:R-:W-:Y:S01]  /*16090*/  UMOV UR41, URZ ;  /* 0x0000003f00297c82 */ /* 0x000fe20008000000 */
[----:B------:R-:W-:-:S04]  /*160a0*/  UIADD3 UR4, UP0, UR4, 0x670, URZ ;  /* 0x0000067004047890 */ /* 0x000fc8000ff1e03f */
[----:B------:R-:W1:Y:S01]  /*160b0*/  S2UR UR43, SR_CTAID.Y ;  /* 0x00000000002b79c3 */ /* 0x000e620000002600 */
[----:B------:R-:W-:-:S05]  /*160c0*/  UIADD3.X UR5, URZ, UR5, URZ, UP0, !UPT ;  /* 0x000000053f057290 */ /* 0x000fca00087fe43f */
[----:B------:R-:W-:-:S09]  /*160d0*/  UIADD3 UR40, UR40, -0x1200, URZ ;  /* 0xffffee0028287890 */ /* 0x000fd2000fffe03f */
[----:B-1----:R1:W-:Y:S02]  /*160e0*/  UTMASTG.4D [UR40], [UR4] ;  /* 0x00000028040073b5 */ /* 0x0023e40008018000 */
[----:B-1----:R0:W-:Y:S02]  /*160f0*/  UTMACMDFLUSH ;  /* 0x00000000000079b7 */ /* 0x0021e40000000000 */
.L_x_67:
[----:B------:R-:W-:Y:S05]  /*16100*/  BSYNC B0 ;  /* 0x0000000000007941 */ /* 0x000fea0003800000 */
.L_x_66:
[----:B------:R-:W-:Y:S01]  /*16110*/  UIADD3 UR36, UR36, -0x1, URZ ;  /* 0xffffffff24247890 */ /* 0x000fe2000fffe03f */
[----:B------:R-:W-:-:S04]  /*16120*/  DEPBAR.LE SB0, 0x0 ;  /* 0x000080000000791a */ /* 0x000fc80000000000 */
[----:B------:R-:W-:-:S04]  /*16130*/  USHF.L.U32 UR4, UR36, 0x3, URZ ;  /* 0x0000000324047899 */ /* 0x000fc8000800063f */
[----:B------:R-:W-:-:S04]  /*16140*/  ULOP3.LUT UR4, UR4, 0x8, URZ, 0xe2, !UPT ;  /* 0x0000000804047892 */ /* 0x000fc8000f8ee23f */
[----:B------:R-:W-:-:S06]  /*16150*/  ULOP3.LUT UR4, UR4, 0x18, URZ, 0x3c, !UPT ;  /* 0x0000001804047892 */ /* 0x000fcc000f8e3c3f */
[----:B------:R-:W-:-:S04]  /*16160*/  IMAD.U32 R0, RZ, RZ, UR4 ;  /* 0x00000004ff007e24 */ /* 0x000fc8000f8e00ff */
[----:B------:R-:W-:Y:S01]  /*16170*/  SYNCS.ARRIVE.TRANS64.A1T0 RZ, [R0+UR37+0x16090], RZ ;  /* 0x016090ff00ff79a7 */ /* 0x000fe20008100025 */
[----:B------:R-:W-:Y:S05]  /*16180*/  EXIT ;  /* 0x000000000000794d */ /* 0x000fea0003800000 */
.L_x_6:
[----:B------:R-:W-:-:S08]  /*16190*/  UISETP.NE.AND UP0, UPT, UR10, 0x1, UPT ;  /* 0x000000010a00788c */ /* 0x000fd0000bf05270 */
[----:B------:R-:W1:-:S00]  /*161a0*/  USETMAXREG.DEALLOC.CTAPOOL 0x18 ;  /* 0x00000018000079c8 */ /* 0x000e4000080e0500 */
[----:B------:R-:W-:-:S13]  /*161b0*/  PLOP3.LUT P0, PT, PT, PT, UP0, 0x80, 0x0 ;  /* 0x000000000000781c */ /* 0x000fda0003f0f008 */
[----:B------:R-:W-:Y:S05]  /*161c0*/  @P0 EXIT ;  /* 0x000000000000094d */ /* 0x000fea0003800000 */
[----:B------:R-:W2:Y:S01]  /*161d0*/  S2UR UR11, SR_CTAID.X ;  /* 0x00000000000b79c3 */ /* 0x000ea20000002500 */
[----:B------:R-:W-:Y:S01]  /*161e0*/  ELECT P3, URZ, PT ;  /* 0x00000000003f782f */ /* 0x000fe20003860000 */
[----:B------:R-:W-:Y:S01]  /*161f0*/  BSSY B0, `(.L_x_68) ;  /* 0x0000029000007945 */ /* 0x000fe20003800000 */
[----:B-1----:R-:W-:Y:S02]  /*16200*/  IMAD.MOV.U32 R2, RZ, RZ, RZ ;  /* 0x000000ffff027224 */ /* 0x002fe400078e00ff */
[----:B------:R-:W-:Y:S02]  /*16210*/  IMAD.MOV.U32 R8, RZ, RZ, RZ ;  /* 0x000000ffff087224 */ /* 0x000fe400078e00ff */
[----:B------:R-:W-:Y:S01]  /*16220*/  IMAD.MOV.U32 R4, RZ, RZ, RZ ;  /* 0x000000ffff047224 */ /* 0x000fe200078e00ff */
[----:B------:R-:W1:Y:S08]  /*16230*/  S2UR UR20, SR_CTAID.Y ;  /* 0x00000000001479c3 */ /* 0x000e700000002600 */
[----:B------:R-:W3:Y:S01]  /*16240*/  S2UR UR21, SR_CTAID.Z ;  /* 0x00000000001579c3 */ /* 0x000ee20000002700 */
[----:B--2---:R-:W-:Y:S01]  /*16250*/  USHF.L.U32 UR11, UR11, 0x7, URZ ;  /* 0x000000070b0b7899 */ /* 0x004fe2000800063f */
[----:B------:R-:W-:Y:S11]  /*16260*/  @!P3 BRA `(.L_x_69) ;  /* 0x000000000084b947 */ /* 0x000ff60003800000 */
[----:B------:R-:W2:Y:S01]  /*16270*/  S2R R4, SR_CgaCtaId ;  /* 0x0000000000047919 */ /* 0x000ea20000008800 */
[----:B------:R-:W-:Y:S01]  /*16280*/  MOV R3, 0x400 ;  /* 0x0000040000037802 */ /* 0x000fe20000000f00 */
[----:B------:R-:W-:-:S03]  /*16290*/  IMAD.MOV.U32 R5, RZ, RZ, 0x1 ;  /* 0x00000001ff057424 */ /* 0x000fc600078e00ff */
[----:B--2---:R-:W-:Y:S02]  /*162a0*/  LEA R4, R4, R3, 0x18 ;  /* 0x0000000304047211 */ /* 0x004fe400078ec0ff */
[----:B------:R-:W-:-:S04]  /*162b0*/  SHF.L.U32 R3, R5, 0x1f, RZ ;  /* 0x0000001f05037819 */ /* 0x000fc800000006ff */
[----:B------:R-:W2:Y:S02]  /*162c0*/  SYNCS.PHASECHK.TRANS64.TRYWAIT P0, [R4+URZ+0x16060], R3 ;  /* 0x01606003040075a7 */ /* 0x000ea4000800017f */
[----:B--2---:R-:W-:Y:S05]  /*162d0*/  @!P0 BRA `(.L_x_70) ;  /* 0x0000001000c88947 */ /* 0x004fea0003800000 */
.L_x_107:
[----:B------:R-:W-:Y:S01]  /*162e0*/  ULOP3.LUT UR4, UR6, 0x2, URZ, 0xfc, !UPT ;  /* 0x0000000206047892 */ /* 0x000fe2000f8efc3f */
[----:B--2---:R-:W-:-:S03]  /*162f0*/  @P2 IMAD.MOV.U32 R3, RZ, RZ, 0x1000 ;  /* 0x00001000ff032424 */ /* 0x004fc600078e00ff */
[----:B------:R-:W-:Y:S01]  /*16300*/  UPRMT UR4, UR4, 0x9910, URZ ;  /* 0x0000991004047896 */ /* 0x000fe2000800003f */
[----:B------:R2:W-:Y:S03]  /*16310*/  @P2 SYNCS.ARRIVE.TRANS64 RZ, [R4+URZ+0x16050], R3 ;  /* 0x0160500304ff29a7 */ /* 0x0005e6000800003f */
[----:B------:R-:W-:-:S06]  /*16320*/  UISETP.NE.AND UP0, UPT, UR4, 0x2, UPT ;  /* 0x000000020400788c */ /* 0x000fcc000bf05270 */
[----:B------:R-:W-:-:S13]  /*16330*/  PLOP3.LUT P0, PT, PT, PT, UP0, 0x80, 0x0 ;  /* 0x000000000000781c */ /* 0x000fda0003f0f008 */
[----:B--2---:R-:W-:Y:S05]  /*16340*/  @P0 BRA `(.L_x_71) ;  /* 0x0000000000040947 */ /* 0x004fea0003800000 */
[----:B-1-3--:R-:W-:Y:S01]  /*16350*/  BPT.TRAP 0x1 ;  /* 0x000000040000795c */ /* 0x00afe20000300000 */
.L_x_71:
[----:B------:R-:W-:-:S04]  /*16360*/  LOP3.LUT P0, RZ, R0, 0x1f, RZ, 0xc0, !PT ;  /* 0x0000001f00ff7812 */ /* 0x000fc8000780c0ff */
[----:B------:R-:W-:-:S13]  /*16370*/  PLOP3.LUT P0, PT, P0, P2, PT, 0x2a, 0x0 ;  /* 0x000000000000781c */ /* 0x000fda0000704572 */
[----:B------:R-:W-:Y:S05]  /*16380*/  @P0 BRA `(.L_x_72) ;  /* 0x0000000000040947 */ /* 0x000fea0003800000 */
[----:B-1-3--:R-:W-:Y:S01]  /*16390*/  BPT.TRAP 0x1 ;  /* 0x000000040000795c */ /* 0x00afe20000300000 */
.L_x_72:
[----:B------:R-:W-:Y:S01]  /*163a0*/  R2UR UR8, R4 ;  /* 0x00000000040872ca */ /* 0x000fe200000e0000 */
[----:B------:R-:W-:Y:S01]  /*163b0*/  ULDC.64 UR4, c[0x0][0x198] ;  /* 0x0000660000047ab9 */ /* 0x000fe20000000a00 */
[----:B------:R-:W-:Y:S01]  /*163c0*/  UMOV UR14, 0x0 ;  /* 0x00000000000e7882 */ /* 0x000fe20000000000 */
[----:B------:R-:W-:Y:S01]  /*163d0*/  UIADD3 UR4, UP0, UR4, 0xf0, URZ ;  /* 0x000000f004047890 */ /* 0x000fe2000ff1e03f */
[----:B------:R-:W-:Y:S01]  /*163e0*/  IMAD.MOV.U32 R4, RZ, RZ, 0x1 ;  /* 0x00000001ff047424 */ /* 0x000fe200078e00ff */
[----:B------:R-:W-:Y:S01]  /*163f0*/  UMOV UR15, 0x10000000 ;  /* 0x10000000000f7882 */ /* 0x000fe20000000000 */
[----:B------:R-:W-:Y:S01]  /*16400*/  UMOV UR10, URZ ;  /* 0x0000003f000a7c82 */ /* 0x000fe20008000000 */
[----:B------:R-:W-:Y:S01]  /*16410*/  UIADD3.X UR5, URZ, UR5, URZ, UP0, !UPT ;  /* 0x000000053f057290 */ /* 0x000fe200087fe43f */
[----:B------:R-:W-:Y:S01]  /*16420*/  IMAD.MOV.U32 R8, RZ, RZ, 0x40 ;  /* 0x00000040ff087424 */ /* 0x000fe200078e00ff */
[----:B-1----:R-:W-:Y:S01]  /*16430*/  UMOV UR12, UR20 ;  /* 0x00000014000c7c82 */ /* 0x002fe20008000000 */
[----:B---3--:R-:W-:-:S03]  /*16440*/  UMOV UR13, UR21 ;  /* 0x00000015000d7c82 */ /* 0x008fc60008000000 */
[----:B------:R-:W-:-:S09]  /*16450*/  UIADD3 UR9, UR8, 0x16050, URZ ;  /* 0x0001605008097890 */ /* 0x000fd2000fffe03f */
[----:B------:R2:W-:Y:S02]  /*16460*/  UTMALDG.4D [UR8], [UR4], desc[UR14] ;  /* 0x00000e08040075b4 */ /* 0x0005e40008019000 */
[----:B--2---:R-:W-:Y:S01]  /*16470*/  NOP ;  /* 0x0000000000007918 */ /* 0x004fe20000000000 */
.L_x_69:
[----:B-1-3--:R-:W-:Y:S05]  /*16480*/  BSYNC B0 ;  /* 0x0000000000007941 */ /* 0x00afea0003800000 */
.L_x_68:
[----:B------:R-:W1:Y:S01]  /*16490*/  LDC R3, c[0x0][0x28c] ;  /* 0x0000a300ff037b82 */ /* 0x000e620000000800 */
[----:B------:R-:W-:Y:S01]  /*164a0*/  BSSY B0, `(.L_x_73) ;  /* 0x0000023000007945 */ /* 0x000fe20003800000 */
[----:B-1----:R-:W-:-:S13]  /*164b0*/  ISETP.GT.AND P4, PT, R3, RZ, P3 ;  /* 0x000000ff0300720c */ /* 0x002fda0001f84270 */
[----:B------:R-:W-:Y:S05]  /*164c0*/  @!P4 BRA `(.L_x_74) ;  /* 0x000000000080c947 */ /* 0x000fea0003800000 */
[----:B------:R-:W1:Y:S01]  /*164d0*/  S2R R5, SR_CgaCtaId ;  /* 0x0000000000057919 */ /* 0x000e620000008800 */
[----:B------:R-:W-:-:S04]  /*164e0*/  MOV R2, 0x400 ;  /* 0x0000040000027802 */ /* 0x000fc80000000f00 */
[----:B-1----:R-:W-:Y:S01]  /*164f0*/  LEA R5, R5, R2, 0x18 ;  /* 0x0000000205057211 */ /* 0x002fe200078ec0ff */
[----:B------:R-:W-:-:S05]  /*16500*/  IMAD.MOV.U32 R2, RZ, RZ, 0x1 ;  /* 0x00000001ff027424 */ /* 0x000fca00078e00ff */
[----:B------:R-:W-:-:S04]  /*16510*/  SHF.L.U32 R2, R2, 0x1f, RZ ;  /* 0x0000001f02027819 */ /* 0x000fc800000006ff */
[----:B------:R-:W1:Y:S02]  /*16520*/  SYNCS.PHASECHK.TRANS64.TRYWAIT P0, [R5+URZ+0x16028], R2 ;  /* 0x01602802050075a7 */ /* 0x000e64000800017f */
[----:B-1----:R-:W-:Y:S05]  /*16530*/  @!P0 BRA `(.L_x_75) ;  /* 0x0000001000448947 */ /* 0x002fea0003800000 */
.L_x_108:
[----:B------:R-:W-:Y:S01]  /*16540*/  ULOP3.LUT UR4, UR6, 0x2, URZ, 0xfc, !UPT ;  /* 0x0000000206047892 */ /* 0x000fe2000f8efc3f */
[----:B-1----:R-:W-:-:S03]  /*16550*/  @P2 IMAD.MOV.U32 R2, RZ, RZ, 0x4000 ;  /* 0x00004000ff022424 */ /* 0x002fc600078e00ff */
[----:B------:R-:W-:Y:S01]  /*16560*/  UPRMT UR4, UR4, 0x9910, URZ ;  /* 0x0000991004047896 */ /* 0x000fe2000800003f */
[----:B------:R1:W-:Y:S03]  /*16570*/  @P2 SYNCS.ARRIVE.TRANS64 RZ, [R5+URZ+0x16000], R2 ;  /* 0x0160000205ff29a7 */ /* 0x0003e6000800003f */
[----:B------:R-:W-:-:S06]  /*16580*/  UISETP.NE.AND UP0, UPT, UR4, 0x2, UPT ;  /* 0x000000020400788c */ /* 0x000fcc000bf05270 */
[----:B------:R-:W-:-:S13]  /*16590*/  PLOP3.LUT P0, PT, PT, PT, UP0, 0x80, 0x0 ;  /* 0x000000000000781c */ /* 0x000fda0003f0f008 */
[----:B-1----:R-:W-:Y:S05]  /*165a0*/  @P0 BRA `(.L_x_76) ;  /* 0x0000000000040947 */ /* 0x002fea0003800000 */
[----:B------:R-:W-:Y:S01]  /*165b0*/  BPT.TRAP 0x1 ;  /* 0x000000040000795c */ /* 0x000fe20000300000 */
.L_x_76:
[----:B------:R-:W-:-:S04]  /*165c0*/  LOP3.LUT P0, RZ, R0, 0x1f, RZ, 0xc0, !PT ;  /* 0x0000001f00ff7812 */ /* 0x000fc8000780c0ff */
[----:B------:R-:W-:-:S13]  /*165d0*/  PLOP3.LUT P0, PT, P0, P2, PT, 0x2a, 0x0 ;  /* 0x000000000000781c */ /* 0x000fda0000704572 */
[----:B------:R-:W-:Y:S05]  /*165e0*/  @P0 BRA `(.L_x_77) ;  /* 0x0000000000040947 */ /* 0x000fea0003800000 */
[----:B------:R-:W-:Y:S01]  /*165f0*/  BPT.TRAP 0x1 ;  /* 0x000000040000795c */ /* 0x000fe20000300000 */
.L_x_77:
        /* <DEDUP_REMOVED lines=8> */
[----:B------:R-:W-:-:S05]  /*16680*/  UMOV UR19, URZ ;  /* 0x0000003f00137c82 */ /* 0x000fca0008000000 */
[----:B------:R-:W-:Y:S02]  /*16690*/  UIADD3 UR16, UR17, 0x2000, URZ ;  /* 0x0000200011107890 */ /* 0x000fe4000fffe03f */
[----:B------:R-:W-:-:S09]  /*166a0*/  UIADD3 UR17, UR17, 0x16000, URZ ;  /* 0x0001600011117890 */ /* 0x000fd2000fffe03f */
[----:B------:R1:W-:Y:S02]  /*166b0*/  UTMALDG.4D [UR16], [UR4], desc[UR8] ;  /* 0x00000810040075b4 */ /* 0x0003e40008019000 */
[----:B-1----:R-:W-:Y:S01]  /*166c0*/  NOP ;  /* 0x0000000000007918 */ /* 0x002fe20000000000 */
.L_x_74:
[----:B------:R-:W-:Y:S05]  /*166d0*/  BSYNC B0 ;  /* 0x0000000000007941 */ /* 0x000fea0003800000 */
.L_x_73:
[----:B------:R-:W-:Y:S04]  /*166e0*/  BSSY B0, `(.L_x_78) ;  /* 0x0000025000007945 */ /* 0x000fe80003800000 */
[----:B------:R-:W-:Y:S05]  /*166f0*/  @!P3 BRA `(.L_x_79) ;  /* 0x00000000008cb947 */ /* 0x000fea0003800000 */
[----:B------:R-:W1:Y:S01]  /*16700*/  S2R R6, SR_CgaCtaId ;  /* 0x0000000000067919 */ /* 0x000e620000008800 */
[----:B------:R-:W-:-:S04]  /*16710*/  MOV R5, 0x400 ;  /* 0x0000040000057802 */ /* 0x000fc80000000f00 */
[----:B-1----:R-:W-:Y:S01]  /*16720*/  LEA R7, R6, R5, 0x18 ;  /* 0x0000000506077211 */ /* 0x002fe200078ec0ff */
[----:B------:R-:W-:-:S04]  /*16730*/  IMAD.MOV.U32 R6, RZ, RZ, 0x1 ;  /* 0x00000001ff067424 */ /* 0x000fc800078e00ff */
[----:B------:R-:W-:Y:S01]  /*16740*/  IMAD R5, R4, 0x8, R7 ;  /* 0x0000000804057824 */ /* 0x000fe200078e0207 */
[----:B------:R-:W-:-:S04]  /*16750*/  SHF.L.U32 R6, R6, 0x1f, RZ ;  /* 0x0000001f06067819 */ /* 0x000fc800000006ff */
[----:B------:R-:W1:Y:S02]  /*16760*/  SYNCS.PHASECHK.TRANS64.TRYWAIT P0, [R5+URZ+0x16060], R6 ;  /* 0x01606006050075a7 */ /* 0x000e64000800017f */
[----:B-1----:R-:W-:Y:S05]  /*16770*/  @!P0 BRA `(.L_x_80) ;  /* 0x0000000c00c88947 */ /* 0x002fea0003800000 */
.L_x_109:
        /* <DEDUP_REMOVED lines=8> */
.L_x_81:
[----:B------:R-:W-:-:S04]  /*16800*/  LOP3.LUT P0, RZ, R0, 0x1f, RZ, 0xc0, !PT ;  /* 0x0000001f00ff7812 */ /* 0x000fc8000780c0ff */
[----:B------:R-:W-:-:S13]  /*16810*/  PLOP3.LUT P0, PT, P0, P2, PT, 0x2a, 0x0 ;  /* 0x000000000000781c */ /* 0x000fda0000704572 */
[----:B------:R-:W-:Y:S05]  /*16820*/  @P0 BRA `(.L_x_82) ;  /* 0x0000000000040947 */ /* 0x000fea0003800000 */
[----:B------:R-:W-:Y:S01]  /*16830*/  BPT.TRAP 0x1 ;  /* 0x000000040000795c */ /* 0x000fe20000300000 */
.L_x_82:
[----:B------:R-:W-:Y:S01]  /*16840*/  R2UR UR16, R4 ;  /* 0x00000000041072ca */ /* 0x000fe200000e0000 */
[----:B------:R-:W-:Y:S01]  /*16850*/  ULDC.64 UR8, c[0x0][0x198] ;  /* 0x0000660000087ab9 */ /* 0x000fe20000000a00 */
[----:B------:R-:W-:Y:S01]  /*16860*/  R2UR UR4, R7 ;  /* 0x00000000070472ca */ /* 0x000fe200000e0000 */
[----:B------:R-:W-:Y:S01]  /*16870*/  UIADD3 UR8, UP0, UR8, 0xf0, URZ ;  /* 0x000000f008087890 */ /* 0x000fe2000ff1e03f */
[----:B------:R-:W-:Y:S01]  /*16880*/  R2UR UR19, R8 ;  /* 0x00000000081372ca */ /* 0x000fe200000e0000 */
[----:B------:R-:W-:Y:S01]  /*16890*/  UMOV UR5, 0x10000000 ;  /* 0x1000000000057882 */ /* 0x000fe20000000000 */
[----:B------:R-:W-:Y:S01]  /*168a0*/  R2UR UR17, R5 ;  /* 0x00000000051172ca */ /* 0x000fe200000e0000 */
[----:B------:R-:W-:Y:S01]  /*168b0*/  UIADD3.X UR9, URZ, UR9, URZ, UP0, !UPT ;  /* 0x000000093f097290 */ /* 0x000fe200087fe43f */
[----:B------:R-:W-:-:S07]  /*168c0*/  UMOV UR18, URZ ;  /* 0x0000003f00127c82 */ /* 0x000fce0008000000 */
[----:B------:R-:W-:Y:S02]  /*168d0*/  ULEA UR16, UR16, UR4, 0xc ;  /* 0x0000000410107291 */ /* 0x000fe4000f8e603f */
[----:B------:R-:W-:Y:S02]  /*168e0*/  UIADD3 UR19, UR11, UR19, URZ ;  /* 0x000000130b137290 */ /* 0x000fe4000fffe03f */
[----:B------:R-:W-:Y:S01]  /*168f0*/  UIADD3 UR17, UR17, 0x16050, URZ ;  /* 0x0001605011117890 */ /* 0x000fe2000fffe03f */
[----:B------:R-:W-:-:S08]  /*16900*/  UMOV UR4, 0x0 ;  /* 0x0000000000047882 */ /* 0x000fd00000000000 */
[----:B------:R1:W-:Y:S02]  /*16910*/  UTMALDG.4D [UR16], [UR8], desc[UR4] ;  /* 0x00000410080075b4 */ /* 0x0003e40008019000 */
[----:B-1----:R-:W-:Y:S01]  /*16920*/  NOP ;  /* 0x0000000000007918 */ /* 0x002fe20000000000 */
.L_x_79:
[----:B------:R-:W-:Y:S05]  /*16930*/  BSYNC B0 ;  /* 0x0000000000007941 */ /* 0x000fea0003800000 */
.L_x_78:
[----:B------:R-:W-:Y:S01]  /*16940*/  BSSY B0, `(.L_x_83) ;  /* 0x000002e000007945 */ /* 0x000fe20003800000 */
[----:B------:R-:W-:-:S03]  /*16950*/  IMAD.MOV.U32 R8, RZ, RZ, RZ ;  /* 0x000000ffff087224 */ /* 0x000fc600078e00ff */
[----:B------:R-:W-:Y:S05]  /*16960*/  @!P4 BRA `(.L_x_84) ;  /* 0x0000000000acc947 */ /* 0x000fea0003800000 */
[----:B------:R-:W1:Y:S01]  /*16970*/  S2R R5, SR_CgaCtaId ;  /* 0x0000000000057919 */ /* 0x000e620000008800 */
[----:B------:R-:W-:Y:S01]  /*16980*/  MOV R4, 0x400 ;  /* 0x0000040000047802 */ /* 0x000fe20000000f00 */
[----:B------:R-:W-:-:S05]  /*16990*/  IMAD.MOV.U32 R7, RZ, RZ, 0x1 ;  /* 0x00000001ff077424 */ /* 0x000fca00078e00ff */
[----:B------:R-:W-:Y:S02]  /*169a0*/  SHF.L.U32 R7, R7, 0x1f, RZ ;  /* 0x0000001f07077819 */ /* 0x000fe400000006ff */
[----:B-1----:R-:W-:-:S05]  /*169b0*/  LEA R5, R5, R4, 0x18 ;  /* 0x0000000405057211 */ /* 0x002fca00078ec0ff */
[----:B------:R-:W-:-:S04]  /*169c0*/  IMAD R4, R2, 0x8, R5 ;  /* 0x0000000802047824 */ /* 0x000fc800078e0205 */
[----:B------:R-:W1:Y:S02]  /*169d0*/  SYNCS.PHASECHK.TRANS64.TRYWAIT P0, [R4+URZ+0x16028], R7 ;  /* 0x01602807040075a7 */ /* 0x000e64000800017f */
[----:B-1----:R-:W-:Y:S05]  /*169e0*/  @!P0 BRA `(.L_x_85) ;  /* 0x0000000c00408947 */ /* 0x002fea0003800000 */
.L_x_110:
        /* <DEDUP_REMOVED lines=8> */
.L_x_86:
[----:B------:R-:W-:-:S04]  /*16a70*/  LOP3.LUT P0, RZ, R0, 0x1f, RZ, 0xc0, !PT ;  /* 0x0000001f00ff7812 */ /* 0x000fc8000780c0ff */
[----:B------:R-:W-:-:S13]  /*16a80*/  PLOP3.LUT P0, PT, P0, P2, PT, 0x2a, 0x0 ;  /* 0x000000000000781c */ /* 0x000fda0000704572 */
[----:B------:R-:W-:Y:S05]  /*16a90*/  @P0 BRA `(.L_x_87) ;  /* 0x0000000000040947 */ /* 0x000fea0003800000 */
[----:B------:R-:W-:Y:S01]  /*16aa0*/  BPT.TRAP 0x1 ;  /* 0x000000040000795c */ /* 0x000fe20000300000 */
.L_x_87:
[----:B------:R-:W-:Y:S01]  /*16ab0*/  IMAD R5, R2, 0x4000, R5 ;  /* 0x0000400002057824 */ /* 0x000fe200078e0205 */
[----:B------:R-:W-:Y:S01]  /*16ac0*/  R2UR UR25, R4 ;  /* 0x00000000041972ca */ /* 0x000fe200000e0000 */
[----:B------:R-:W-:Y:S01]  /*16ad0*/  ULDC.64 UR4, c[0x0][0x198] ;  /* 0x0000660000047ab9 */ /* 0x000fe20000000a00 */
[----:B------:R-:W-:Y:S01]  /*16ae0*/  UMOV UR27, URZ ;  /* 0x0000003f001b7c82 */ /* 0x000fe20008000000 */
[----:B------:R-:W-:Y:S01]  /*16af0*/  UIADD3 UR4, UP0, UR4, 0x2f0, URZ ;  /* 0x000002f004047890 */ /* 0x000fe2000ff1e03f */
[----:B------:R-:W-:Y:S01]  /*16b00*/  R2UR UR16, R5 ;  /* 0x00000000051072ca */ /* 0x000fe200000e0000 */
[----:B------:R-:W-:Y:S01]  /*16b10*/  UMOV UR8, 0x0 ;  /* 0x0000000000087882 */ /* 0x000fe20000000000 */
[----:B------:R-:W-:Y:S01]  /*16b20*/  UMOV UR9, 0x10000000 ;  /* 0x1000000000097882 */ /* 0x000fe20000000000 */
[----:B------:R-:W-:Y:S01]  /*16b30*/  UIADD3.X UR5, URZ, UR5, URZ, UP0, !UPT ;  /* 0x000000053f057290 */ /* 0x000fe200087fe43f */
[----:B------:R-:W-:Y:S01]  /*16b40*/  VIADD R2, R2, 0x1 ;  /* 0x0000000102027836 */ /* 0x000fe20000000000 */
[----:B------:R-:W-:Y:S01]  /*16b50*/  UMOV UR26, URZ ;  /* 0x0000003f001a7c82 */ /* 0x000fe20008000000 */
[----:B------:R-:W-:Y:S01]  /*16b60*/  UMOV UR28, UR20 ;  /* 0x00000014001c7c82 */ /* 0x000fe20008000000 */
[----:B------:R-:W-:Y:S01]  /*16b70*/  UMOV UR29, UR21 ;  /* 0x00000015001d7c82 */ /* 0x000fe20008000000 */
[----:B------:R-:W-:Y:S01]  /*16b80*/  UMOV UR18, 0x80 ;  /* 0x0000008000127882 */ /* 0x000fe20000000000 */
[----:B------:R-:W-:Y:S01]  /*16b90*/  UIADD3 UR25, UR25, 0x16000, URZ ;  /* 0x0001600019197890 */ /* 0x000fe2000fffe03f */
[----:B------:R-:W-:Y:S01]  /*16ba0*/  IMAD.MOV.U32 R8, RZ, RZ, 0x1 ;  /* 0x00000001ff087424 */ /* 0x000fe200078e00ff */
[----:B------:R-:W-:-:S02]  /*16bb0*/  UMOV UR19, UR27 ;  /* 0x0000001b00137c82 */ /* 0x000fc40008000000 */
[----:B------:R-:W-:Y:S02]  /*16bc0*/  UIADD3 UR24, UR16, 0x2000, URZ ;  /* 0x0000200010187890 */ /* 0x000fe4000fffe03f */
[----:B------:R-:W-:Y:S01]  /*16bd0*/  UIADD3 UR16, UR16, 0x4000, URZ ;  /* 0x0000400010107890 */ /* 0x000fe2000fffe03f */
[----:B------:R-:W-:-:S06]  /*16be0*/  UMOV UR17, UR25 ;  /* 0x0000001900117c82 */ /* 0x000fcc0008000000 */
[----:B------:R1:W-:Y:S02]  /*16bf0*/  UTMALDG.4D [UR24], [UR4], desc[UR8] ;  /* 0x00000818040075b4 */ /* 0x0003e40008019000 */
[----:B------:R1:W-:Y:S02]  /*16c00*/  UTMALDG.4D [UR16], [UR4], desc[UR8] ;  /* 0x00000810040075b4 */ /* 0x0003e40008019000 */
[----:B-1----:R-:W-:Y:S01]  /*16c10*/  NOP ;  /* 0x0000000000007918 */ /* 0x002fe20000000000 */
.L_x_84:
[----:B------:R-:W-:Y:S05]  /*16c20*/  BSYNC B0 ;  /* 0x0000000000007941 */ /* 0x000fea0003800000 */
.L_x_83:
[----:B------:R-:W-:-:S13]  /*16c30*/  ISETP.GE.AND P0, PT, R3, 0x101, PT ;  /* 0x000001010300780c */ /* 0x000fda0003f06270 */
[----:B------:R-:W-:Y:S05]  /*16c40*/  @!P0 EXIT ;  /* 0x000000000000894d */ /* 0x000fea0003800000 */
[----:B------:R-:W-:Y:S01]  /*16c50*/  VIADD R3, R3, 0xff ;  /* 0x000000ff03037836 */ /* 0x000fe20000000000 */
[----:B------:R-:W-:Y:S01]  /*16c60*/  LOP3.LUT P0, RZ, R0, 0x1f, RZ, 0xc0, !PT ;  /* 0x0000001f00ff7812 */ /* 0x000fe2000780c0ff */
[----:B------:R-:W-:Y:S03]  /*16c70*/  BSSY B0, `(.L_x_88) ;  /* 0x0000061000007945 */ /* 0x000fe60003800000 */
[----:B------:R-:W-:Y:S02]  /*16c80*/  SHF.R.S32.HI R0, RZ, 0x1f, R3 ;  /* 0x0000001fff007819 */ /* 0x000fe40000011403 */
[----:B------:R-:W-:Y:S02]  /*16c90*/  PLOP3.LUT P0, PT, P0, P2, PT, 0x2a, 0x0 ;  /* 0x000000000000781c */ /* 0x000fe40000704572 */
[----:B------:R-:W-:Y:S01]  /*16ca0*/  LEA.HI R0, R0, R3, RZ, 0x8 ;  /* 0x0000000300007211 */ /* 0x000fe200078f40ff */
[----:B------:R-:W-:-:S03]  /*16cb0*/  IMAD.U32 R3, RZ, RZ, UR6 ;  /* 0x00000006ff037e24 */ /* 0x000fc6000f8e00ff */
[----:B------:R-:W-:Y:S02]  /*16cc0*/  SHF.R.S32.HI R4, RZ, 0x8, R0 ;  /* 0x00000008ff047819 */ /* 0x000fe40000011400 */
[----:B------:R-:W-:Y:S01]  /*16cd0*/  LOP3.LUT R0, R3, 0x2, RZ, 0xfc, !PT ;  /* 0x0000000203007812 */ /* 0x000fe200078efcff */
[----:B------:R-:W-:Y:S02]  /*16ce0*/  IMAD.MOV.U32 R3, RZ, RZ, 0x1 ;  /* 0x00000001ff037424 */ /* 0x000fe400078e00ff */
[----:B------:R-:W-:-:S07]  /*16cf0*/  IMAD.SHL.U32 R4, R4, 0x2, RZ ;  /* 0x0000000204047824 */ /* 0x000fce00078e00ff */
.L_x_99:
[----:B------:R-:W-:Y:S04]  /*16d00*/  BSSY B1, `(.L_x_89) ;  /* 0x0000025000017945 */ /* 0x000fe80003800000 */
[----:B------:R-:W-:Y:S05]  /*16d10*/  @!P3 BRA `(.L_x_90) ;  /* 0x00000000008cb947 */ /* 0x000fea0003800000 */
[----:B------:R-:W1:Y:S01]  /*16d20*/  S2R R6, SR_CgaCtaId ;  /* 0x0000000000067919 */ /* 0x000e620000008800 */
[----:B------:R-:W-:-:S04]  /*16d30*/  MOV R5, 0x400 ;  /* 0x0000040000057802 */ /* 0x000fc80000000f00 */
[----:B-1----:R-:W-:Y:S02]  /*16d40*/  LEA R7, R6, R5, 0x18 ;  /* 0x0000000506077211 */ /* 0x002fe400078ec0ff */
[----:B------:R-:W-:-:S03]  /*16d50*/  SHF.L.U32 R5, R3, 0x1f, RZ ;  /* 0x0000001f03057819 */ /* 0x000fc600000006ff */
[----:B------:R-:W-:-:S04]  /*16d60*/  IMAD R6, R2, 0x8, R7 ;  /* 0x0000000802067824 */ /* 0x000fc800078e0207 */
[----:B------:R-:W1:Y:S02]  /*16d70*/  SYNCS.PHASECHK.TRANS64.TRYWAIT P4, [R6+URZ+0x16028], R5 ;  /* 0x01602805060075a7 */ /* 0x000e64000808017f */
[----:B-1----:R-:W-:Y:S05]  /*16d80*/  @!P4 BRA `(.L_x_91) ;  /* 0x00000008006cc947 */ /* 0x002fea0003800000 */
.L_x_111:
[----:B-1----:R-:W-:-:S04]  /*16d90*/  @P2 IMAD.MOV.U32 R5, RZ, RZ, 0x4000 ;  /* 0x00004000ff052424 */ /* 0x002fc800078e00ff */
[----:B------:R1:W-:Y:S02]  /*16da0*/  @P2 SYNCS.ARRIVE.TRANS64 RZ, [R6+URZ+0x16000], R5 ;  /* 0x0160000506ff29a7 */ /* 0x0003e4000800003f */
[----:B-1----:R-:W-:-:S04]  /*16db0*/  PRMT R5, R0, 0x9910, RZ ;  /* 0x0000991000057816 */ /* 0x002fc800000000ff */
[----:B------:R-:W-:-:S13]  /*16dc0*/  ISETP.NE.AND P4, PT, R5, 0x2, PT ;  /* 0x000000020500780c */ /* 0x000fda0003f85270 */
[----:B------:R-:W-:Y:S05]  /*16dd0*/  @P4 BRA `(.L_x_92) ;  /* 0x0000000000044947 */ /* 0x000fea0003800000 */
[----:B------:R-:W-:Y:S01]  /*16de0*/  BPT.TRAP 0x1 ;  /* 0x000000040000795c */ /* 0x000fe20000300000 */
.L_x_92:
[----:B------:R-:W-:Y:S05]  /*16df0*/  @P0 BRA `(.L_x_93) ;  /* 0x0000000000040947 */ /* 0x000fea0003800000 */
[----:B------:R-:W-:Y:S01]  /*16e00*/  BPT.TRAP 0x1 ;  /* 0x000000040000795c */ /* 0x000fe20000300000 */
.L_x_93:
[----:B------:R-:W-:Y:S01]  /*16e10*/  IMAD R7, R2, 0x4000, R7 ;  /* 0x0000400002077824 */ /* 0x000fe200078e0207 */
[----:B------:R-:W-:Y:S01]  /*16e20*/  R2UR UR17, R6 ;  /* 0x00000000061172ca */ /* 0x000fe200000e0000 */
[----:B------:R-:W-:Y:S01]  /*16e30*/  ULDC.64 UR4, c[0x0][0x198] ;  /* 0x0000660000047ab9 */ /* 0x000fe20000000a00 */
[----:B------:R-:W-:Y:S01]  /*16e40*/  R2UR UR19, R8 ;  /* 0x00000000081372ca */ /* 0x000fe200000e0000 */
[----:B------:R-:W-:Y:S01]  /*16e50*/  UIADD3 UR4, UP0, UR4, 0x1f0, URZ ;  /* 0x000001f004047890 */ /* 0x000fe2000ff1e03f */
[----:B------:R-:W-:Y:S01]  /*16e60*/  R2UR UR16, R7 ;  /* 0x00000000071072ca */ /* 0x000fe200000e0000 */
[----:B------:R-:W-:Y:S01]  /*16e70*/  UMOV UR8, 0x0 ;  /* 0x0000000000087882 */ /* 0x000fe20000000000 */
[----:B------:R-:W-:Y:S01]  /*16e80*/  UMOV UR9, 0x10000000 ;  /* 0x1000000000097882 */ /* 0x000fe20000000000 */
[----:B------:R-:W-:Y:S01]  /*16e90*/  UIADD3.X UR5, URZ, UR5, URZ, UP0, !UPT ;  /* 0x000000053f057290 */ /* 0x000fe200087fe43f */
[----:B------:R-:W-:Y:S01]  /*16ea0*/  VIADD R5, R2, 0x1 ;  /* 0x0000000102057836 */ /* 0x000fe20000000000 */
[----:B------:R-:W-:-:S04]  /*16eb0*/  UMOV UR18, URZ ;  /* 0x0000003f00127c82 */ /* 0x000fc80008000000 */
[----:B------:R-:W-:Y:S01]  /*16ec0*/  UIADD3 UR17, UR17, 0x16000, URZ ;  /* 0x0001600011117890 */ /* 0x000fe2000fffe03f */
[----:B------:R-:W-:Y:S01]  /*16ed0*/  ISETP.NE.AND P4, PT, R5, 0x5, PT ;  /* 0x000000050500780c */ /* 0x000fe20003f85270 */
[----:B------:R-:W-:Y:S02]  /*16ee0*/  USHF.L.U32 UR19, UR19, 0x8, URZ ;  /* 0x0000000813137899 */ /* 0x000fe4000800063f */
[----:B------:R-:W-:Y:S01]  /*16ef0*/  UIADD3 UR16, UR16, 0x2000, URZ ;  /* 0x0000200010107890 */ /* 0x000fe2000fffe03f */
[----:B------:R-:W-:-:S04]  /*16f00*/  SEL R2, RZ, 0x1, P4 ;  /* 0x00000001ff027807 */ /* 0x000fc80002000000 */
[----:B------:R-:W-:Y:S02]  /*16f10*/  LOP3.LUT R3, R3, R2, RZ, 0x3c, !PT ;  /* 0x0000000203037212 */ /* 0x000fe400078e3cff */
[----:B------:R-:W-:Y:S02]  /*16f20*/  SEL R2, R5, RZ, P4 ;  /* 0x000000ff05027207 */ /* 0x000fe40002000000 */
[----:B------:R1:W-:Y:S02]  /*16f30*/  UTMALDG.4D [UR16], [UR4], desc[UR8] ;  /* 0x00000810040075b4 */ /* 0x0003e40008019000 */
[----:B-1----:R-:W-:-:S03]  /*16f40*/  NOP ;  /* 0x0000000000007918 */ /* 0x002fc60000000000 */
.L_x_90:
[----:B------:R-:W-:Y:S05]  /*16f50*/  BSYNC B1 ;  /* 0x0000000000017941 */ /* 0x000fea0003800000 */
.L_x_89:
[----:B------:R-:W-:Y:S01]  /*16f60*/  ISETP.LT.OR P4, PT, R4, 0x4, !P3 ;  /* 0x000000040400780c */ /* 0x000fe20005f81670 */
[----:B------:R-:W-:-:S12]  /*16f70*/  BSSY B1, `(.L_x_94) ;  /* 0x000002d000017945 */ /* 0x000fd80003800000 */
[----:B------:R-:W-:Y:S05]  /*16f80*/  @P4 BRA `(.L_x_95) ;  /* 0x0000000000ac4947 */ /* 0x000fea0003800000 */
[----:B------:R-:W1:Y:S01]  /*16f90*/  S2R R6, SR_CgaCtaId ;  /* 0x0000000000067919 */ /* 0x000e620000008800 */
[----:B------:R-:W-:Y:S02]  /*16fa0*/  MOV R5, 0x400 ;  /* 0x0000040000057802 */ /* 0x000fe40000000f00 */
[----:B------:R-:W-:Y:S02]  /*16fb0*/  SHF.L.U32 R7, R3, 0x1f, RZ ;  /* 0x0000001f03077819 */ /* 0x000fe400000006ff */
[----:B-1----:R-:W-:-:S05]  /*16fc0*/  LEA R5, R6, R5, 0x18 ;  /* 0x0000000506057211 */ /* 0x002fca00078ec0ff */
[----:B------:R-:W-:-:S04]  /*16fd0*/  IMAD R6, R2, 0x8, R5 ;  /* 0x0000000802067824 */ /* 0x000fc800078e0205 */
[----:B------:R-:W1:Y:S02]  /*16fe0*/  SYNCS.PHASECHK.TRANS64.TRYWAIT P4, [R6+URZ+0x16028], R7 ;  /* 0x01602807060075a7 */ /* 0x000e64000808017f */
[----:B-1----:R-:W-:Y:S05]  /*16ff0*/  @!P4 BRA `(.L_x_96) ;  /* 0x0000000400e4c947 */ /* 0x002fea0003800000 */
.L_x_112:
[----:B-1----:R-:W-:-:S04]  /*17000*/  @P1 IMAD.MOV.U32 R7, RZ, RZ, 0x4000 ;  /* 0x00004000ff071424 */ /* 0x002fc800078e00ff */
[----:B------:R1:W-:Y:S02]  /*17010*/  @P1 SYNCS.ARRIVE.TRANS64 RZ, [R6+URZ+0x16000], R7 ;  /* 0x0160000706ff19a7 */ /* 0x0003e4000800003f */
[----:B-1----:R-:W-:-:S04]  /*17020*/  PRMT R7, R0, 0x9910, RZ ;  /* 0x0000991000077816 */ /* 0x002fc800000000ff */
[----:B------:R-:W-:-:S13]  /*17030*/  ISETP.NE.AND P4, PT, R7, 0x2, PT ;  /* 0x000000020700780c */ /* 0x000fda0003f85270 */
[----:B------:R-:W-:Y:S05]  /*17040*/  @P4 BRA `(.L_x_97) ;  /* 0x0000000000044947 */ /* 0x000fea0003800000 */
[----:B------:R-:W-:Y:S01]  /*17050*/  BPT.TRAP 0x1 ;  /* 0x000000040000795c */ /* 0x000fe20000300000 */
.L_x_97:
[----:B------:R-:W-:Y:S05]  /*17060*/  @P0 BRA `(.L_x_98) ;  /* 0x0000000000040947 */ /* 0x000fea0003800000 */
[----:B------:R-:W-:Y:S01]  /*17070*/  BPT.TRAP 0x1 ;  /* 0x000000040000795c */ /* 0x000fe20000300000 */
.L_x_98:
[----:B------:R-:W-:Y:S01]  /*17080*/  IMAD R5, R2, 0x4000, R5 ;  /* 0x0000400002057824 */ /* 0x000fe200078e0205 */
[----:B------:R-:W-:Y:S01]  /*17090*/  R2UR UR26, R8 ;  /* 0x00000000081a72ca */ /* 0x000fe200000e0000 */
[----:B------:R-:W-:Y:S01]  /*170a0*/  ULDC.64 UR4, c[0x0][0x198] ;  /* 0x0000660000047ab9 */ /* 0x000fe20000000a00 */
[----:B------:R-:W-:Y:S01]  /*170b0*/  R2UR UR25, R6 ;  /* 0x00000000061972ca */ /* 0x000fe200000e0000 */
[----:B------:R-:W-:Y:S01]  /*170c0*/  UIADD3 UR4, UP0, UR4, 0x2f0, URZ ;  /* 0x000002f004047890 */ /* 0x000fe2000ff1e03f */
[----:B------:R-:W-:Y:S01]  /*170d0*/  R2UR UR16, R5 ;  /* 0x00000000051072ca */ /* 0x000fe200000e0000 */
[----:B------:R-:W-:Y:S01]  /*170e0*/  UMOV UR27, URZ ;  /* 0x0000003f001b7c82 */ /* 0x000fe20008000000 */
[----:B------:R-:W-:Y:S01]  /*170f0*/  UMOV UR8, 0x0 ;  /* 0x0000000000087882 */ /* 0x000fe20000000000 */
[----:B------:R-:W-:Y:S01]  /*17100*/  UIADD3.X UR5, URZ, UR5, URZ, UP0, !UPT ;  /* 0x000000053f057290 */ /* 0x000fe200087fe43f */
[----:B------:R-:W-:Y:S01]  /*17110*/  VIADD R2, R2, 0x1 ;  /* 0x0000000102027836 */ /* 0x000fe20000000000 */
[----:B------:R-:W-:Y:S01]  /*17120*/  UMOV UR9, 0x10000000 ;  /* 0x1000000000097882 */ /* 0x000fe20000000000 */
[----:B------:R-:W-:Y:S01]  /*17130*/  UMOV UR28, UR20 ;  /* 0x00000014001c7c82 */ /* 0x000fe20008000000 */
[----:B------:R-:W-:Y:S01]  /*17140*/  UMOV UR29, UR21 ;  /* 0x00000015001d7c82 */ /* 0x000fe20008000000 */
[----:B------:R-:W-:Y:S01]  /*17150*/  UMOV UR19, UR27 ;  /* 0x0000001b00137c82 */ /* 0x000fe20008000000 */
[----:B------:R-:W-:Y:S01]  /*17160*/  USHF.L.U32 UR26, UR26, 0x8, URZ ;  /* 0x000000081a1a7899 */ /* 0x000fe2000800063f */
[----:B------:R-:W-:Y:S01]  /*17170*/  ISETP.NE.AND P4, PT, R2, 0x5, PT ;  /* 0x000000050200780c */ /* 0x000fe20003f85270 */
[----:B------:R-:W-:Y:S01]  /*17180*/  UIADD3 UR25, UR25, 0x16000, URZ ;  /* 0x0001600019197890 */ /* 0x000fe2000fffe03f */
[----:B------:R-:W-:Y:S01]  /*17190*/  VIADD R8, R8, 0x1 ;  /* 0x0000000108087836 */ /* 0x000fe20000000000 */
[----:B------:R-:W-:Y:S01]  /*171a0*/  UIADD3 UR24, UR16, 0x2000, URZ ;  /* 0x0000200010187890 */ /* 0x000fe2000fffe03f */
[----:B------:R-:W-:Y:S01]  /*171b0*/  SEL R6, RZ, 0x1, P4 ;  /* 0x00000001ff067807 */ /* 0x000fe20002000000 */
[----:B------:R-:W-:Y:S01]  /*171c0*/  UIADD3 UR18, UR26, 0x80, URZ ;  /* 0x000000801a127890 */ /* 0x000fe2000fffe03f */
[----:B------:R-:W-:Y:S01]  /*171d0*/  SEL R2, R2, RZ, P4 ;  /* 0x000000ff02027207 */ /* 0x000fe20002000000 */
[----:B------:R-:W-:Y:S01]  /*171e0*/  UIADD3 UR16, UR16, 0x4000, URZ ;  /* 0x0000400010107890 */ /* 0x000fe2000fffe03f */
[----:B------:R-:W-:Y:S01]  /*171f0*/  LOP3.LUT R3, R3, R6, RZ, 0x3c, !PT ;  /* 0x0000000603037212 */ /* 0x000fe200078e3cff */
[----:B------:R-:W-:-:S03]  /*17200*/  UMOV UR17, UR25 ;  /* 0x0000001900117c82 */ /* 0x000fc60008000000 */
[----:B------:R1:W-:Y:S04]  /*17210*/  UTMALDG.4D [UR24], [UR4], desc[UR8] ;  /* 0x00000818040075b4 */ /* 0x0003e80008019000 */
[----:B------:R1:W-:Y:S02]  /*17220*/  UTMALDG.4D [UR16], [UR4], desc[UR8] ;  /* 0x00000810040075b4 */ /* 0x0003e40008019000 */
[----:B-1----:R-:W-:Y:S01]  /*17230*/  NOP ;  /* 0x0000000000007918 */ /* 0x002fe20000000000 */
.L_x_95:
[----:B------:R-:W-:Y:S05]  /*17240*/  BSYNC B1 ;  /* 0x0000000000017941 */ /* 0x000fea0003800000 */
.L_x_94:
[C---:B------:R-:W-:Y:S01]  /*17250*/  ISETP.GT.AND P4, PT, R4.reuse, 0x4, PT ;  /* 0x000000040400780c */ /* 0x040fe20003f84270 */
[----:B------:R-:W-:-:S12]  /*17260*/  VIADD R4, R4, 0xfffffffe ;  /* 0xfffffffe04047836 */ /* 0x000fd80000000000 */
[----:B------:R-:W-:Y:S05]  /*17270*/  @P4 BRA `(.L_x_99) ;  /* 0xfffffff800a04947 */ /* 0x000fea000383ffff */
[----:B------:R-:W-:Y:S05]  /*17280*/  BSYNC B0 ;  /* 0x0000000000007941 */ /* 0x000fea0003800000 */
.L_x_88:
[----:B------:R-:W-:Y:S05]  /*17290*/  EXIT ;  /* 0x000000000000794d */ /* 0x000fea0003800000 */
.L_x_15:
[----:B--2---:R-:W-:-:S04]  /*172a0*/  IMAD.U32 R3, RZ, RZ, UR8 ;  /* 0x00000008ff037e24 */ /* 0x004fc8000f8e00ff */
[----:B------:R2:W3:Y:S03]  /*172b0*/  SYNCS.PHASECHK.TRANS64.TRYWAIT P1, [R3+URZ+0x16050], R4 ;  /* 0x01605004030075a7 */ /* 0x0004e6000802017f */
[----:B---3--:R-:W-:Y:S05]  /*172c0*/  @!P1 NANOSLEEP.SYNCS 0x989680 ;  /* 0x009896800000995d */ /* 0x008fea0003900000 */
[----:B------:R-:W3:Y:S02]  /*172d0*/  @!P1 SYNCS.PHASECHK.TRANS64 P1, [R3+URZ+0x16050], R4 ;  /* 0x01605004030095a7 */ /* 0x000ee4000802007f */
[----:B---3--:R-:W-:Y:S05]  /*172e0*/  @!P1 BRA `(.L_x_15) ;  /* 0xfffffffc00ec9947 */ /* 0x008fea000383ffff */
[----:B------:R-:W-:Y:S05]  /*172f0*/  BRA `(.L_x_100) ;  /* 0xfffffe9800a47947 */ /* 0x000fea000383ffff */
.L_x_17:
[----:B--2---:R-:W-:-:S04]  /*17300*/  IMAD.U32 R3, RZ, RZ, UR37 ;  /* 0x00000025ff037e24 */ /* 0x004fc8000f8e00ff */
[----:B------:R2:W3:Y:S03]  /*17310*/  SYNCS.PHASECHK.TRANS64.TRYWAIT P1, [R3+URZ+0x16000], R4 ;  /* 0x01600004030075a7 */ /* 0x0004e6000802017f */
[----:B---3--:R-:W-:Y:S05]  /*17320*/  @!P1 NANOSLEEP.SYNCS 0x989680 ;  /* 0x009896800000995d */ /* 0x008fea0003900000 */
[----:B------:R-:W3:Y:S02]  /*17330*/  @!P1 SYNCS.PHASECHK.TRANS64 P1, [R3+URZ+0x16000], R4 ;  /* 0x01600004030095a7 */ /* 0x000ee4000802007f */
[----:B---3--:R-:W-:Y:S05]  /*17340*/  @!P1 BRA `(.L_x_17) ;  /* 0xfffffffc00ec9947 */ /* 0x008fea000383ffff */
[----:B------:R-:W-:Y:S05]  /*17350*/  BRA `(.L_x_101) ;  /* 0xfffffe9800ac7947 */ /* 0x000fea000383ffff */
.L_x_18:
[----:B--2---:R-:W-:-:S04]  /*17360*/  IMAD.U32 R3, RZ, RZ, UR15 ;  /* 0x0000000fff037e24 */ /* 0x004fc8000f8e00ff */
[----:B------:R2:W3:Y:S03]  /*17370*/  SYNCS.PHASECHK.TRANS64.TRYWAIT P1, [R3+URZ+-0x8], R2 ;  /* 0xfffff802030075a7 */ /* 0x0004e6000802017f */
[----:B---3--:R-:W-:Y:S05]  /*17380*/  @!P1 NANOSLEEP.SYNCS 0x989680 ;  /* 0x009896800000995d */ /* 0x008fea0003900000 */
[----:B------:R-:W3:Y:S02]  /*17390*/  @!P1 SYNCS.PHASECHK.TRANS64 P1, [R3+URZ+-0x8], R2 ;  /* 0xfffff802030095a7 */ /* 0x000ee4000802007f */
[----:B---3--:R-:W-:Y:S05]  /*173a0*/  @!P1 BRA `(.L_x_18) ;  /* 0xfffffffc00ec9947 */ /* 0x008fea000383ffff */
[----:B------:R-:W-:Y:S05]  /*173b0*/  BRA `(.L_x_102) ;  /* 0xfffffe9800a87947 */ /* 0x000fea000383ffff */
.L_x_20:
[----:B-1----:R-:W-:-:S04]  /*173c0*/  IMAD.U32 R13, RZ, RZ, UR37 ;  /* 0x00000025ff0d7e24 */ /* 0x002fc8000f8e00ff */
[----:B------:R1:W2:Y:S03]  /*173d0*/  SYNCS.PHASECHK.TRANS64.TRYWAIT P2, [R13+URZ+0x16008], R4 ;  /* 0x016008040d0075a7 */ /* 0x0002a6000804017f */
[----:B--2---:R-:W-:Y:S05]  /*173e0*/  @!P2 NANOSLEEP.SYNCS 0x989680 ;  /* 0x009896800000a95d */ /* 0x004fea0003900000 */
[----:B------:R-:W2:Y:S02]  /*173f0*/  @!P2 SYNCS.PHASECHK.TRANS64 P2, [R13+URZ+0x16008], R4 ;  /* 0x016008040d00a5a7 */ /* 0x000ea4000804007f */
[----:B--2---:R-:W-:Y:S05]  /*17400*/  @!P2 BRA `(.L_x_20) ;  /* 0xfffffffc00eca947 */ /* 0x004fea000383ffff */
[----:B------:R-:W-:Y:S05]  /*17410*/  BRA `(.L_x_103) ;  /* 0xffffff04000c7947 */ /* 0x000fea000383ffff */
.L_x_25:
[----:B-1----:R-:W-:-:S04]  /*17420*/  IMAD.U32 R8, RZ, RZ, UR6 ;  /* 0x00000006ff087e24 */ /* 0x002fc8000f8e00ff */
[----:B------:R1:W2:Y:S03]  /*17430*/  SYNCS.PHASECHK.TRANS64.TRYWAIT P3, [R8+URZ+0x16000], R7 ;  /* 0x01600007080075a7 */ /* 0x0002a6000806017f */
[----:B--2---:R-:W-:Y:S05]  /*17440*/  @!P3 NANOSLEEP.SYNCS 0x989680 ;  /* 0x009896800000b95d */ /* 0x004fea0003900000 */
[----:B------:R-:W2:Y:S02]  /*17450*/  @!P3 SYNCS.PHASECHK.TRANS64 P3, [R8+URZ+0x16000], R7 ;  /* 0x016000070800b5a7 */ /* 0x000ea4000806007f */
[----:B--2---:R-:W-:Y:S05]  /*17460*/  @!P3 BRA `(.L_x_25) ;  /* 0xfffffffc00ecb947 */ /* 0x004fea000383ffff */
[----:B------:R-:W-:Y:S05]  /*17470*/  BRA `(.L_x_104) ;  /* 0xffffff0800147947 */ /* 0x000fea000383ffff */
.L_x_29:
[----:B-1----:R-:W-:-:S04]  /*17480*/  IMAD.U32 R10, RZ, RZ, UR6 ;  /* 0x00000006ff0a7e24 */ /* 0x002fc8000f8e00ff */
[----:B------:R1:W2:Y:S03]  /*17490*/  SYNCS.PHASECHK.TRANS64.TRYWAIT P3, [R10+URZ+0x16000], R15 ;  /* 0x0160000f0a0075a7 */ /* 0x0002a6000806017f */
[----:B--2---:R-:W-:Y:S05]  /*174a0*/  @!P3 NANOSLEEP.SYNCS 0x989680 ;  /* 0x009896800000b95d */ /* 0x004fea0003900000 */
[----:B------:R-:W2:Y:S02]  /*174b0*/  @!P3 SYNCS.PHASECHK.TRANS64 P3, [R10+URZ+0x16000], R15 ;  /* 0x0160000f0a00b5a7 */ /* 0x000ea4000806007f */
[----:B--2---:R-:W-:Y:S05]  /*174c0*/  @!P3 BRA `(.L_x_29) ;  /* 0xfffffffc00ecb947 */ /* 0x004fea000383ffff */
[----:B------:R-:W-:Y:S05]  /*174d0*/  BRA `(.L_x_28) ;  /* 0xffffff6000e07947 */ /* 0x000fea000383ffff */
.L_x_37:
[----:B-1----:R-:W-:-:S04]  /*174e0*/  IMAD.U32 R13, RZ, RZ, UR6 ;  /* 0x00000006ff0d7e24 */ /* 0x002fc8000f8e00ff */
[----:B------:R1:W2:Y:S03]  /*174f0*/  SYNCS.PHASECHK.TRANS64.TRYWAIT P3, [R13+URZ+0x16000], R12 ;  /* 0x0160000c0d0075a7 */ /* 0x0002a6000806017f */
[----:B--2---:R-:W-:Y:S05]  /*17500*/  @!P3 NANOSLEEP.SYNCS 0x989680 ;  /* 0x009896800000b95d */ /* 0x004fea0003900000 */
[----:B------:R-:W2:Y:S02]  /*17510*/  @!P3 SYNCS.PHASECHK.TRANS64 P3, [R13+URZ+0x16000], R12 ;  /* 0x0160000c0d00b5a7 */ /* 0x000ea4000806007f */
[----:B--2---:R-:W-:Y:S05]  /*17520*/  @!P3 BRA `(.L_x_37) ;  /* 0xfffffffc00ecb947 */ /* 0x004fea000383ffff */
[----:B------:R-:W-:Y:S05]  /*17530*/  BRA `(.L_x_105) ;  /* 0xffffff68001c7947 */ /* 0x000fea000383ffff */
.L_x_41:
[----:B-1----:R-:W-:-:S04]  /*17540*/  IMAD.U32 R10, RZ, RZ, UR6 ;  /* 0x00000006ff0a7e24 */ /* 0x002fc8000f8e00ff */
[----:B------:R1:W2:Y:S03]  /*17550*/  SYNCS.PHASECHK.TRANS64.TRYWAIT P3, [R10+URZ+0x16000], R21 ;  /* 0x016000150a0075a7 */ /* 0x0002a6000806017f */
[----:B--2---:R-:W-:Y:S05]  /*17560*/  @!P3 NANOSLEEP.SYNCS 0x989680 ;  /* 0x009896800000b95d */ /* 0x004fea0003900000 */
[----:B------:R-:W2:Y:S02]  /*17570*/  @!P3 SYNCS.PHASECHK.TRANS64 P3, [R10+URZ+0x16000], R21 ;  /* 0x016000150a00b5a7 */ /* 0x000ea4000806007f */
[----:B--2---:R-:W-:Y:S05]  /*17580*/  @!P3 BRA `(.L_x_41) ;  /* 0xfffffffc00ecb947 */ /* 0x004fea000383ffff */
[----:B------:R-:W-:Y:S05]  /*17590*/  BRA `(.L_x_40) ;  /* 0xffffffd000787947 */ /* 0x000fea000383ffff */
.L_x_57:
[----:B-1----:R-:W-:-:S04]  /*175a0*/  IMAD.U32 R3, RZ, RZ, UR15 ;  /* 0x0000000fff037e24 */ /* 0x002fc8000f8e00ff */
[----:B------:R1:W2:Y:S03]  /*175b0*/  SYNCS.PHASECHK.TRANS64.TRYWAIT P0, [R3+URZ+0x8], R0 ;  /* 0x00000800030075a7 */ /* 0x0002a6000800017f */
[----:B--2---:R-:W-:Y:S05]  /*175c0*/  @!P0 NANOSLEEP.SYNCS 0x989680 ;  /* 0x009896800000895d */ /* 0x004fea0003900000 */
[----:B------:R-:W2:Y:S02]  /*175d0*/  @!P0 SYNCS.PHASECHK.TRANS64 P0, [R3+URZ+0x8], R0 ;  /* 0x00000800030085a7 */ /* 0x000ea4000800007f */
[----:B--2---:R-:W-:Y:S05]  /*175e0*/  @!P0 BRA `(.L_x_57) ;  /* 0xfffffffc00ec8947 */ /* 0x004fea000383ffff */
[----:B------:R-:W-:Y:S05]  /*175f0*/  BRA `(.L_x_106) ;  /* 0xffffffdc00787947 */ /* 0x000fea000383ffff */
.L_x_70:
[----:B--2---:R2:W4:Y:S02]  /*17600*/  SYNCS.PHASECHK.TRANS64.TRYWAIT P0, [R4+URZ+0x16060], R3 ;  /* 0x01606003040075a7 */ /* 0x004524000800017f */
[----:B----4-:R-:W-:Y:S05]  /*17610*/  @!P0 NANOSLEEP.SYNCS 0x989680 ;  /* 0x009896800000895d */ /* 0x010fea0003900000 */
[----:B------:R-:W4:Y:S02]  /*17620*/  @!P0 SYNCS.PHASECHK.TRANS64 P0, [R4+URZ+0x16060], R3 ;  /* 0x01606003040085a7 */ /* 0x000f24000800007f */
[----:B----4-:R-:W-:Y:S05]  /*17630*/  @!P0 BRA `(.L_x_70) ;  /* 0xfffffffc00f08947 */ /* 0x010fea000383ffff */
[----:B------:R-:W-:Y:S05]  /*17640*/  BRA `(.L_x_107) ;  /* 0xffffffec00247947 */ /* 0x000fea000383ffff */
.L_x_75:
[----:B-1----:R1:W2:Y:S02]  /*17650*/  SYNCS.PHASECHK.TRANS64.TRYWAIT P0, [R5+URZ+0x16028], R2 ;  /* 0x01602802050075a7 */ /* 0x0022a4000800017f */
[----:B--2---:R-:W-:Y:S05]  /*17660*/  @!P0 NANOSLEEP.SYNCS 0x989680 ;  /* 0x009896800000895d */ /* 0x004fea0003900000 */
[----:B------:R-:W2:Y:S02]  /*17670*/  @!P0 SYNCS.PHASECHK.TRANS64 P0, [R5+URZ+0x16028], R2 ;  /* 0x01602802050085a7 */ /* 0x000ea4000800007f */
[----:B--2---:R-:W-:Y:S05]  /*17680*/  @!P0 BRA `(.L_x_75) ;  /* 0xfffffffc00f08947 */ /* 0x004fea000383ffff */
[----:B------:R-:W-:Y:S05]  /*17690*/  BRA `(.L_x_108) ;  /* 0xffffffec00a87947 */ /* 0x000fea000383ffff */
.L_x_80:
[----:B-1----:R1:W2:Y:S02]  /*176a0*/  SYNCS.PHASECHK.TRANS64.TRYWAIT P0, [R5+URZ+0x16060], R6 ;  /* 0x01606006050075a7 */ /* 0x0022a4000800017f */
[----:B--2---:R-:W-:Y:S05]  /*176b0*/  @!P0 NANOSLEEP.SYNCS 0x989680 ;  /* 0x009896800000895d */ /* 0x004fea0003900000 */
[----:B------:R-:W2:Y:S02]  /*176c0*/  @!P0 SYNCS.PHASECHK.TRANS64 P0, [R5+URZ+0x16060], R6 ;  /* 0x01606006050085a7 */ /* 0x000ea4000800007f */
[----:B--2---:R-:W-:Y:S05]  /*176d0*/  @!P0 BRA `(.L_x_80) ;  /* 0xfffffffc00f08947 */ /* 0x004fea000383ffff */
[----:B------:R-:W-:Y:S05]  /*176e0*/  BRA `(.L_x_109) ;  /* 0xfffffff000247947 */ /* 0x000fea000383ffff */
.L_x_85:
[----:B-1----:R1:W2:Y:S02]  /*176f0*/  SYNCS.PHASECHK.TRANS64.TRYWAIT P0, [R4+URZ+0x16028], R7 ;  /* 0x01602807040075a7 */ /* 0x0022a4000800017f */
[----:B--2---:R-:W-:Y:S05]  /*17700*/  @!P0 NANOSLEEP.SYNCS 0x989680 ;  /* 0x009896800000895d */ /* 0x004fea0003900000 */
[----:B------:R-:W2:Y:S02]  /*17710*/  @!P0 SYNCS.PHASECHK.TRANS64 P0, [R4+URZ+0x16028], R7 ;  /* 0x01602807040085a7 */ /* 0x000ea4000800007f */
[----:B--2---:R-:W-:Y:S05]  /*17720*/  @!P0 BRA `(.L_x_85) ;  /* 0xfffffffc00f08947 */ /* 0x004fea000383ffff */
[----:B------:R-:W-:Y:S05]  /*17730*/  BRA `(.L_x_110) ;  /* 0xfffffff000ac7947 */ /* 0x000fea000383ffff */
.L_x_91:
[----:B-1----:R1:W2:Y:S02]  /*17740*/  SYNCS.PHASECHK.TRANS64.TRYWAIT P4, [R6+URZ+0x16028], R5 ;  /* 0x01602805060075a7 */ /* 0x0022a4000808017f */
[----:B--2---:R-:W-:Y:S05]  /*17750*/  @!P4 NANOSLEEP.SYNCS 0x989680 ;  /* 0x009896800000c95d */ /* 0x004fea0003900000 */
[----:B------:R-:W2:Y:S02]  /*17760*/  @!P4 SYNCS.PHASECHK.TRANS64 P4, [R6+URZ+0x16028], R5 ;  /* 0x016028050600c5a7 */ /* 0x000ea4000808007f */
[----:B--2---:R-:W-:Y:S05]  /*17770*/  @!P4 BRA `(.L_x_91) ;  /* 0xfffffffc00f0c947 */ /* 0x004fea000383ffff */
[----:B------:R-:W-:Y:S05]  /*17780*/  BRA `(.L_x_111) ;  /* 0xfffffff400807947 */ /* 0x000fea000383ffff */
.L_x_96:
[----:B-1----:R1:W2:Y:S02]  /*17790*/  SYNCS.PHASECHK.TRANS64.TRYWAIT P4, [R6+URZ+0x16028], R7 ;  /* 0x01602807060075a7 */ /* 0x0022a4000808017f */
[----:B--2---:R-:W-:Y:S05]  /*177a0*/  @!P4 NANOSLEEP.SYNCS 0x989680 ;  /* 0x009896800000c95d */ /* 0x004fea0003900000 */
[----:B------:R-:W2:Y:S02]  /*177b0*/  @!P4 SYNCS.PHASECHK.TRANS64 P4, [R6+URZ+0x16028], R7 ;  /* 0x016028070600c5a7 */ /* 0x000ea4000808007f */
[----:B--2---:R-:W-:Y:S05]  /*177c0*/  @!P4 BRA `(.L_x_96) ;  /* 0xfffffffc00f0c947 */ /* 0x004fea000383ffff */
[----:B------:R-:W-:Y:S05]  /*177d0*/  BRA `(.L_x_112) ;  /* 0xfffffff800087947 */ /* 0x000fea000383ffff */
        .weak           $__internal_0_$__cuda_sm20_rcp_rn_f32_slowpath
        .type           $__internal_0_$__cuda_sm20_rcp_rn_f32_slowpath,@function
        .size           $__internal_0_$__cuda_sm20_rcp_rn_f32_slowpath,(.L_x_118 - $__internal_0_$__cuda_sm20_rcp_rn_f32_slowpath)
$__internal_0_$__cuda_sm20_rcp_rn_f32_slowpath:
[----:B------:R-:W-:Y:S01]  /*177e0*/  IMAD.SHL.U32 R0, R2, 0x2, RZ ;  /* 0x0000000202007824 */ /* 0x000fe200078e00ff */
[----:B------:R-:W-:Y:S04]  /*177f0*/  BSSY B2, `(.L_x_113) ;  /* 0x0000030000027945 */ /* 0x000fe80003800000 */
[----:B------:R-:W-:-:S04]  /*17800*/  SHF.R.U32.HI R17, RZ, 0x18, R0 ;  /* 0x00000018ff117819 */ /* 0x000fc80000011600 */
[----:B------:R-:W-:-:S13]  /*17810*/  ISETP.NE.U32.AND P0, PT, R17, RZ, PT ;  /* 0x000000ff1100720c */ /* 0x000fda0003f05070 */
[----:B------:R-:W-:Y:S05]  /*17820*/  @P0 BRA `(.L_x_114) ;  /* 0x0000000000280947 */ /* 0x000fea0003800000 */
[----:B------:R-:W-:-:S05]  /*17830*/  IMAD.SHL.U32 R0, R2, 0x2, RZ ;  /* 0x0000000202007824 */ /* 0x000fca00078e00ff */
[----:B------:R-:W-:-:S13]  /*17840*/  ISETP.NE.AND P0, PT, R0, RZ, PT ;  /* 0x000000ff0000720c */ /* 0x000fda0003f05270 */
[----:B------:R-:W-:Y:S01]  /*17850*/  @P0 FFMA R8, R2, 1.84467440737095516160e+19, RZ ;  /* 0x5f80000002080823 */ /* 0x000fe200000000ff */
[----:B------:R-:W-:Y:S08]  /*17860*/  @!P0 MUFU.RCP R3, R2 ;  /* 0x0000000200038308 */ /* 0x000ff00000001000 */
[----:B------:R-:W1:Y:S02]  /*17870*/  @P0 MUFU.RCP R11, R8 ;  /* 0x00000008000b0308 */ /* 0x000e640000001000 */
[----:B-1----:R-:W-:-:S04]  /*17880*/  @P0 FFMA R0, R8, R11, -1 ;  /* 0xbf80000008000423 */ /* 0x002fc8000000000b */
[----:B------:R-:W-:-:S04]  /*17890*/  @P0 FADD.FTZ R0, -R0, -RZ ;  /* 0x800000ff00000221 */ /* 0x000fc80000010100 */
[----:B------:R-:W-:-:S04]  /*178a0*/  @P0 FFMA R0, R11, R0, R11 ;  /* 0x000000000b000223 */ /* 0x000fc8000000000b */
[----:B------:R-:W-:Y:S01]  /*178b0*/  @P0 FFMA R3, R0, 1.84467440737095516160e+19, RZ ;  /* 0x5f80000000030823 */ /* 0x000fe200000000ff */
[----:B------:R-:W-:Y:S06]  /*178c0*/  BRA `(.L_x_115) ;  /* 0x0000000000887947 */ /* 0x000fec0003800000 */
.L_x_114:
[----:B------:R-:W-:-:S05]  /*178d0*/  VIADD R19, R17, 0xffffff03 ;  /* 0xffffff0311137836 */ /* 0x000fca0000000000 */
[----:B------:R-:W-:-:S13]  /*178e0*/  ISETP.GT.U32.AND P0, PT, R19, 0x1, PT ;  /* 0x000000011300780c */ /* 0x000fda0003f04070 */
[----:B------:R-:W-:Y:S05]  /*178f0*/  @P0 BRA `(.L_x_116) ;  /* 0x0000000000780947 */ /* 0x000fea0003800000 */
[----:B------:R-:W-:Y:S01]  /*17900*/  LOP3.LUT R0, R2, 0x7fffff, RZ, 0xc0, !PT ;  /* 0x007fffff02007812 */ /* 0x000fe200078ec0ff */
[----:B------:R-:W-:-:S03]  /*17910*/  IMAD.MOV.U32 R16, RZ, RZ, 0x3 ;  /* 0x00000003ff107424 */ /* 0x000fc600078e00ff */
[----:B------:R-:W-:Y:S02]  /*17920*/  LOP3.LUT R0, R0, 0x3f800000, RZ, 0xfc, !PT ;  /* 0x3f80000000007812 */ /* 0x000fe400078efcff */
[----:B------:R-:W-:Y:S02]  /*17930*/  SHF.L.U32 R16, R16, R19, RZ ;  /* 0x0000001310107219 */ /* 0x000fe400000006ff */
[----:B------:R-:W1:Y:S02]  /*17940*/  MUFU.RCP R3, R0 ;  /* 0x0000000000037308 */ /* 0x000e640000001000 */
[----:B-1----:R-:W-:-:S04]  /*17950*/  FFMA R8, R0, R3, -1 ;  /* 0xbf80000000087423 */ /* 0x002fc80000000003 */
[----:B------:R-:W-:-:S04]  /*17960*/  FADD.FTZ R8, -R8, -RZ ;  /* 0x800000ff08087221 */ /* 0x000fc80000010100 */
[CCC-:B------:R-:W-:Y:S01]  /*17970*/  FFMA.RM R10, R3.reuse, R8.reuse, R3.reuse ;  /* 0x00000008030a7223 */ /* 0x1c0fe20000004003 */
[----:B------:R-:W-:-:S04]  /*17980*/  FFMA.RP R11, R3, R8, R3 ;  /* 0x00000008030b7223 */ /* 0x000fc80000008003 */
[C---:B------:R-:W-:Y:S02]  /*17990*/  LOP3.LUT R3, R10.reuse, 0x7fffff, RZ, 0xc0, !PT ;  /* 0x007fffff0a037812 */ /* 0x040fe400078ec0ff */
[----:B------:R-:W-:Y:S02]  /*179a0*/  FSETP.NEU.FTZ.AND P0, PT, R10, R11, PT ;  /* 0x0000000b0a00720b */ /* 0x000fe40003f1d000 */
[----:B------:R-:W-:Y:S02]  /*179b0*/  LOP3.LUT R3, R3, 0x800000, RZ, 0xfc, !PT ;  /* 0x0080000003037812 */ /* 0x000fe400078efcff */
[----:B------:R-:W-:Y:S02]  /*179c0*/  SEL R8, RZ, 0xffffffff, !P0 ;  /* 0xffffffffff087807 */ /* 0x000fe40004000000 */
[----:B------:R-:W-:-:S03]  /*179d0*/  LOP3.LUT R16, R16, R3, RZ, 0xc0, !PT ;  /* 0x0000000310107212 */ /* 0x000fc600078ec0ff */
[----:B------:R-:W-:Y:S01]  /*179e0*/  IMAD.MOV R8, RZ, RZ, -R8 ;  /* 0x000000ffff087224 */ /* 0x000fe200078e0a08 */
[----:B------:R-:W-:-:S04]  /*179f0*/  SHF.R.U32.HI R16, RZ, R19, R16 ;  /* 0x00000013ff107219 */ /* 0x000fc80000011610 */
[----:B------:R-:W-:Y:S02]  /*17a00*/  LOP3.LUT P1, RZ, R8, R19, R3, 0xf8, !PT ;  /* 0x0000001308ff7212 */ /* 0x000fe4000782f803 */
[C---:B------:R-:W-:Y:S02]  /*17a10*/  LOP3.LUT P0, RZ, R16.reuse, 0x1, RZ, 0xc0, !PT ;  /* 0x0000000110ff7812 */ /* 0x040fe4000780c0ff */
[----:B------:R-:W-:-:S04]  /*17a20*/  LOP3.LUT P2, RZ, R16, 0x2, RZ, 0xc0, !PT ;  /* 0x0000000210ff7812 */ /* 0x000fc8000784c0ff */
[----:B------:R-:W-:Y:S02]  /*17a30*/  PLOP3.LUT P0, PT, P0, P1, P2, 0xe0, 0x0 ;  /* 0x000000000000781c */ /* 0x000fe40000703c20 */
[----:B------:R-:W-:Y:S02]  /*17a40*/  LOP3.LUT P1, RZ, R2, 0x7fffff, RZ, 0xc0, !PT ;  /* 0x007fffff02ff7812 */ /* 0x000fe4000782c0ff */
[----:B------:R-:W-:-:S05]  /*17a50*/  SEL R0, RZ, 0x1, !P0 ;  /* 0x00000001ff007807 */ /* 0x000fca0004000000 */
[----:B------:R-:W-:-:S05]  /*17a60*/  IMAD.MOV R0, RZ, RZ, -R0 ;  /* 0x000000ffff007224 */ /* 0x000fca00078e0a00 */
[----:B------:R-:W-:Y:S01]  /*17a70*/  ISETP.GE.AND P0, PT, R0, RZ, PT ;  /* 0x000000ff0000720c */ /* 0x000fe20003f06270 */
[----:B------:R-:W-:-:S05]  /*17a80*/  VIADD R0, R17, 0xffffff04 ;  /* 0xffffff0411007836 */ /* 0x000fca0000000000 */
[----:B------:R-:W-:-:S07]  /*17a90*/  SHF.R.U32.HI R3, RZ, R0, R3 ;  /* 0x00000000ff037219 */ /* 0x000fce0000011603 */
[----:B------:R-:W-:-:S04]  /*17aa0*/  @!P0 VIADD R3, R3, 0x1 ;  /* 0x0000000103038836 */ /* 0x000fc80000000000 */
[----:B------:R-:W-:-:S05]  /*17ab0*/  @!P1 IMAD.SHL.U32 R3, R3, 0x2, RZ ;  /* 0x0000000203039824 */ /* 0x000fca00078e00ff */
[----:B------:R-:W-:Y:S01]  /*17ac0*/  LOP3.LUT R3, R3, 0x80000000, R2, 0xf8, !PT ;  /* 0x8000000003037812 */ /* 0x000fe200078ef802 */
[----:B------:R-:W-:Y:S06]  /*17ad0*/  BRA `(.L_x_115) ;  /* 0x0000000000047947 */ /* 0x000fec0003800000 */
.L_x_116:
[----:B------:R1:W2:Y:S02]  /*17ae0*/  MUFU.RCP R3, R2 ;  /* 0x0000000200037308 */ /* 0x0002a40000001000 */
.L_x_115:
[----:B------:R-:W-:Y:S05]  /*17af0*/  BSYNC B2 ;  /* 0x0000000000027941 */ /* 0x000fea0003800000 */
.L_x_113:
[----:B--2---:R-:W-:Y:S02]  /*17b00*/  IMAD.MOV.U32 R8, RZ, RZ, R3 ;  /* 0x000000ffff087224 */ /* 0x004fe400078e0003 */
[----:B-1----:R-:W-:Y:S02]  /*17b10*/  IMAD.MOV.U32 R2, RZ, RZ, R13 ;  /* 0x000000ffff027224 */ /* 0x002fe400078e000d */
[----:B------:R-:W-:-:S04]  /*17b20*/  IMAD.MOV.U32 R3, RZ, RZ, 0x0 ;  /* 0x00000000ff037424 */ /* 0x000fc800078e00ff */
[----:B------:R-:W-:Y:S05]  /*17b30*/  RET.REL.NODEC R2 `(_ZN7cutlass13device_kernelINS_4fmha6kernel28FmhaKernelTmaWarpSpecializedINS1_10collective30FmhaMainloopTmaWarpSpecializedINS_12float_e4m3_tEffN4cute5tupleIJNS7_1CILi128EEENS9_ILi256EEENS9_ILi64EEEEEENS8_IJiNS9_ILi1EEENS8_IJiiEEEEEESG_NS8_IJSE_iSF_EEENS4_14ResidualFusionEJEEENS4_15FmhaFwdEpilogueIS6_fNS8_IJSC_SC_SB_EEEEENS2_23IndividualTileSchedulerEJEEEEEvNT_6ParamsE) ;  /* 0xfffffe8402307950 */ /* 0x000fea0003c3ffff */
.L_x_117:
[----:B------:R-:W-:-:S00]  /*17b40*/  BRA `(.L_x_117) ;  /* 0xfffffffc00fc7947 */ /* 0x000fc0000383ffff */
[----:B------:R-:W-:-:S00]  /*17b50*/  NOP ;  /* 0x0000000000007918 */ /* 0x000fc00000000000 */
        /* <DEDUP_REMOVED lines=10> */
.L_x_118:


//--------------------- .nv.global.init           --------------------------
	.section	.nv.global.init,"aw",@progbits
.nv.global.init:
	.type		$str$24,@object
	.size		$str$24,($str$25 - $str$24)
$str$24:
        /*0000*/ 	.byte	0x28, 0x61, 0x64, 0x64, 0x72, 0x65, 0x73, 0x73, 0x20, 0x26, 0x20, 0x6d, 0x61, 0x73, 0x6b, 0x29
        /*0010*/ 	.byte	0x20, 0x3d, 0x3d, 0x20, 0x30, 0x00
	.type		$str$25,@object
	.size		$str$25,(__unnamed_1 - $str$25)
$str$25:
        /*0016*/ 	.byte	0x2f, 0x74, 0x6d, 0x70, 0x2f, 0x63, 0x75, 0x74, 0x6c, 0x61, 0x73, 0x73, 0x5f, 0x73, 0x77, 0x65
        /*0026*/ 	.byte	0x65, 0x70, 0x5f, 0x73, 0x72, 0x63, 0x2f, 0x69, 0x6e, 0x63, 0x6c, 0x75, 0x64, 0x65, 0x2f, 0x63
        /*0036*/ 	.byte	0x75, 0x74, 0x65, 0x2f, 0x70, 0x6f, 0x69, 0x6e, 0x74, 0x65, 0x72, 0x5f, 0x66, 0x6c, 0x61, 0x67
        /*0046*/ 	.byte	0x67, 0x65, 0x64, 0x2e, 0x68, 0x70, 0x70, 0x00
	.type		__unnamed_1,@object
	.size		__unnamed_1,(.L_0 - __unnamed_1)
__unnamed_1:
        /*004e*/ 	.byte	0x61, 0x75, 0x74, 0x6f, 0x20, 0x63, 0x75, 0x74, 0x65, 0x3a, 0x3a, 0x61, 0x73, 0x5f, 0x70, 0x6f
        /* <DEDUP_REMOVED lines=27> */
        /*020e*/ 	.byte	0x43, 0x3c, 0x30, 0x3e, 0x3e, 0x3e, 0x3e, 0x3e, 0x5d, 0x00
.L_0:


//--------------------- .nv.shared._ZN7cutlass13device_kernelINS_4fmha6kernel28FmhaKernelTmaWarpSpecializedINS1_10collective30FmhaMainloopTmaWarpSpecializedINS_12float_e4m3_tEffN4cute5tupleIJNS7_1CILi128EEENS9_ILi256EEENS9_ILi64EEEEEENS8_IJiNS9_ILi1EEENS8_IJiiEEEEEESG_NS8_IJSE_iSF_EEENS4_14ResidualFusionEJEEENS4_15FmhaFwdEpilogueIS6_fNS8_IJSC_SC_SB_EEEEENS2_23IndividualTileSchedulerEJEEEEEvNT_6ParamsE --------------------------
	.section	.nv.shared._ZN7cutlass13device_kernelINS_4fmha6kernel28FmhaKernelTmaWarpSpecializedINS1_10collective30FmhaMainloopTmaWarpSpecializedINS_12float_e4m3_tEffN4cute5tupleIJNS7_1CILi128EEENS9_ILi256EEENS9_ILi64EEEEEENS8_IJiNS9_ILi1EEENS8_IJiiEEEEEESG_NS8_IJSE_iSF_EEENS4_14ResidualFusionEJEEENS4_15FmhaFwdEpilogueIS6_fNS8_IJSC_SC_SB_EEEEENS2_23IndividualTileSchedulerEJEEEEEvNT_6ParamsE,"aw",@nobits
	.sectionflags	@""
	.align	16
	.zero		1024


//--------------------- .nv.shared.reserved.0     --------------------------
	.section	.nv.shared.reserved.0,"aw",@nobits
	.weak		__nv_reservedSMEM_offset_0_alias
	.size		__nv_reservedSMEM_offset_0_alias, 0, 0
	.other		__nv_reservedSMEM_offset_0_alias,@"STO_CUDA_RESERVED_SHARED STV_DEFAULT"
__nv_reservedSMEM_offset_0_alias:
	.zero		0


//--------------------- .nv.global                --------------------------
	.section	.nv.global,"aw",@nobits
.nv.global:
	.type		_ZN39_INTERNAL_8128b38f_4_k_cu_c55beab9_31384cute1_E,@object
	.size		_ZN39_INTERNAL_8128b38f_4_k_cu_c55beab9_31384cute1_E,(_ZN39_INTERNAL_8128b38f_4_k_cu_c55beab9_31384cuda3std3__45__cpo6cbeginE - _ZN39_INTERNAL_8128b38f_4_k_cu_c55beab9_31384cute1_E)
_ZN39_INTERNAL_8128b38f_4_k_cu_c55beab9_31384cute1_E:
	.zero		1
	.type		_ZN39_INTERNAL_8128b38f_4_k_cu_c55beab9_31384cuda3std3__45__cpo6cbeginE,@object
	.size		_ZN39_INTERNAL_8128b38f_4_k_cu_c55beab9_31384cuda3std3__45__cpo6cbeginE,(_ZN39_INTERNAL_8128b38f_4_k_cu_c55beab9_31384cuda3std3__48in_placeE - _ZN39_INTERNAL_8128b38f_4_k_cu_c55beab9_31384cuda3std3__45__cpo6cbeginE)
_ZN39_INTERNAL_8128b38f_4_k_cu_c55beab9_31384cuda3std3__45__cpo6cbeginE:
	.zero		1
	.type		_ZN39_INTERNAL_8128b38f_4_k_cu_c55beab9_31384cuda3std3__48in_placeE,@object
	.size		_ZN39_INTERNAL_8128b38f_4_k_cu_c55beab9_31384cuda3std3__48in_placeE,(_ZN39_INTERNAL_8128b38f_4_k_cu_c55beab9_31384cuda3std6ranges3__45__cpo9iter_moveE - _ZN39_INTERNAL_8128b38f_4_k_cu_c55beab9_31384cuda3std3__48in_placeE)
_ZN39_INTERNAL_8128b38f_4_k_cu_c55beab9_31384cuda3std3__48in_placeE:
	.zero		1
	.type		_ZN39_INTERNAL_8128b38f_4_k_cu_c55beab9_31384cuda3std6ranges3__45__cpo9iter_moveE,@object
	.size		_ZN39_INTERNAL_8128b38f_4_k_cu_c55beab9_31384cuda3std6ranges3__45__cpo9iter_moveE,(_ZN39_INTERNAL_8128b38f_4_k_cu_c55beab9_31384cuda3std3__45__cpo5beginE - _ZN39_INTERNAL_8128b38f_4_k_cu_c55beab9_31384cuda3std6ranges3__45__cpo9iter_moveE)
_ZN39_INTERNAL_8128b38f_4_k_cu_c55beab9_31384cuda3std6ranges3__45__cpo9iter_moveE:
	.zero		1
	.type		_ZN39_INTERNAL_8128b38f_4_k_cu_c55beab9_31384cuda3std3__45__cpo5beginE,@object
	.size		_ZN39_INTERNAL_8128b38f_4_k_cu_c55beab9_31384cuda3std3__45__cpo5beginE,(_ZN39_INTERNAL_8128b38f_4_k_cu_c55beab9_31384cuda3std3__441_GLOBAL__N__8128b38f_4_k_cu_c55beab9_31386ignoreE - _ZN39_INTERNAL_8128b38f_4_k_cu_c55beab9_31384cuda3std3__45__cpo5beginE)
_ZN39_INTERNAL_8128b38f_4_k_cu_c55beab9_31384cuda3std3__45__cpo5beginE:
	.zero		1
	.type		_ZN39_INTERNAL_8128b38f_4_k_cu_c55beab9_31384cuda3std3__441_GLOBAL__N__8128b38f_4_k_cu_c55beab9_31386ignoreE,@object
	.size		_ZN39_INTERNAL_8128b38f_4_k_cu_c55beab9_31384cuda3std3__441_GLOBAL__N__8128b38f_4_k_cu_c55beab9_31386ignoreE,(_ZN39_INTERNAL_8128b38f_4_k_cu_c55beab9_31384cute7productE - _ZN39_INTERNAL_8128b38f_4_k_cu_c55beab9_31384cuda3std3__441_GLOBAL__N__8128b38f_4_k_cu_c55beab9_31386ignoreE)
_ZN39_INTERNAL_8128b38f_4_k_cu_c55beab9_31384cuda3std3__441_GLOBAL__N__8128b38f_4_k_cu_c55beab9_31386ignoreE:
	.zero		1
	.type		_ZN39_INTERNAL_8128b38f_4_k_cu_c55beab9_31384cute7productE,@object
	.size		_ZN39_INTERNAL_8128b38f_4_k_cu_c55beab9_31384cute7productE,(_ZN39_INTERNAL_8128b38f_4_k_cu_c55beab9_31384cuda3std3__45__cpo3endE - _ZN39_INTERNAL_8128b38f_4_k_cu_c55beab9_31384cute7productE)
_ZN39_INTERNAL_8128b38f_4_k_cu_c55beab9_31384cute7productE:
	.zero		1
	.type		_ZN39_INTERNAL_8128b38f_4_k_cu_c55beab9_31384cuda3std3__45__cpo3endE,@object
	.size		_ZN39_INTERNAL_8128b38f_4_k_cu_c55beab9_31384cuda3std3__45__cpo3endE,(_ZN39_INTERNAL_8128b38f_4_k_cu_c55beab9_31384cuda3std3__419piecewise_constructE - _ZN39_INTERNAL_8128b38f_4_k_cu_c55beab9_31384cuda3std3__45__cpo3endE)
_ZN39_INTERNAL_8128b38f_4_k_cu_c55beab9_31384cuda3std3__45__cpo3endE:
	.zero		1
	.type		_ZN39_INTERNAL_8128b38f_4_k_cu_c55beab9_31384cuda3std3__419piecewise_constructE,@object
	.size		_ZN39_INTERNAL_8128b38f_4_k_cu_c55beab9_31384cuda3std3__419piecewise_constructE,(_ZN39_INTERNAL_8128b38f_4_k_cu_c55beab9_31384cuda3std3__45__cpo4cendE - _ZN39_INTERNAL_8128b38f_4_k_cu_c55beab9_31384cuda3std3__419piecewise_constructE)
_ZN39_INTERNAL_8128b38f_4_k_cu_c55beab9_31384cuda3std3__419piecewise_constructE:
	.zero		1
	.type		_ZN39_INTERNAL_8128b38f_4_k_cu_c55beab9_31384cuda3std3__45__cpo4cendE,@object
	.size		_ZN39_INTERNAL_8128b38f_4_k_cu_c55beab9_31384cuda3std3__45__cpo4cendE,(_ZN39_INTERNAL_8128b38f_4_k_cu_c55beab9_31384cuda3std6ranges3__45__cpo4swapE - _ZN39_INTERNAL_8128b38f_4_k_cu_c55beab9_31384cuda3std3__45__cpo4cendE)
_ZN39_INTERNAL_8128b38f_4_k_cu_c55beab9_31384cuda3std3__45__cpo4cendE:
	.zero		1
	.type		_ZN39_INTERNAL_8128b38f_4_k_cu_c55beab9_31384cuda3std6ranges3__45__cpo4swapE,@object
	.size		_ZN39_INTERNAL_8128b38f_4_k_cu_c55beab9_31384cuda3std6ranges3__45__cpo4swapE,(.L_8 - _ZN39_INTERNAL_8128b38f_4_k_cu_c55beab9_31384cuda3std6ranges3__45__cpo4swapE)
_ZN39_INTERNAL_8128b38f_4_k_cu_c55beab9_31384cuda3std6ranges3__45__cpo4swapE:
	.zero		1
.L_8:


//--------------------- .nv.constant0._ZN7cutlass13device_kernelINS_4fmha6kernel28FmhaKernelTmaWarpSpecializedINS1_10collective30FmhaMainloopTmaWarpSpecializedINS_12float_e4m3_tEffN4cute5tupleIJNS7_1CILi128EEENS9_ILi256EEENS9_ILi64EEEEEENS8_IJiNS9_ILi1EEENS8_IJiiEEEEEESG_NS8_IJSE_iSF_EEENS4_14ResidualFusionEJEEENS4_15FmhaFwdEpilogueIS6_fNS8_IJSC_SC_SB_EEEEENS2_23IndividualTileSchedulerEJEEEEEvNT_6ParamsE --------------------------
	.section	.nv.constant0._ZN7cutlass13device_kernelINS_4fmha6kernel28FmhaKernelTmaWarpSpecializedINS1_10collective30FmhaMainloopTmaWarpSpecializedINS_12float_e4m3_tEffN4cute5tupleIJNS7_1CILi128EEENS9_ILi256EEENS9_ILi64EEEEEENS8_IJiNS9_ILi1EEENS8_IJiiEEEEEESG_NS8_IJSE_iSF_EEENS4_14ResidualFusionEJEEENS4_15FmhaFwdEpilogueIS6_fNS8_IJSC_SC_SB_EEEEENS2_23IndividualTileSchedulerEJEEEEEvNT_6ParamsE,"a",@progbits
	.sectionflags	@""
	.align	4
.nv.constant0._ZN7cutlass13device_kernelINS_4fmha6kernel28FmhaKernelTmaWarpSpecializedINS1_10collective30FmhaMainloopTmaWarpSpecializedINS_12float_e4m3_tEffN4cute5tupleIJNS7_1CILi128EEENS9_ILi256EEENS9_ILi64EEEEEENS8_IJiNS9_ILi1EEENS8_IJiiEEEEEESG_NS8_IJSE_iSF_EEENS4_14ResidualFusionEJEEENS4_15FmhaFwdEpilogueIS6_fNS8_IJSC_SC_SB_EEEEENS2_23IndividualTileSchedulerEJEEEEEvNT_6ParamsE:
	.zero		2688


//--------------------- SYMBOLS --------------------------

	.type		.nv.reservedSmem.offset0,@object
	.size		.nv.reservedSmem.offset0,0x4
	.type		__assertfail,@function
